	.target	sm_90a

	.elftype	@"ET_EXEC"


//--------------------- .note.nv.tkinfo           --------------------------
	.section	.note.nv.tkinfo,"",@"SHT_NOTE"
	.sectionflags	@"SHF_NOTE_NV_TKINFO"
	.tkinfo
        /*0018*/ 	.word	0x00000002
        /*0030*/ 	.string	""
        /*0030*/ 	.string	"ptxas"
        /*0030*/ 	.string	"Cuda compilation tools, release 13.0, V13.0.88"
        /*0030*/ 	.string	"Build cuda_13.0.r13.0/compiler.36424714_0"
        /*0030*/ 	.string	"-arch sm_90a -m 64 "



//--------------------- .note.nv.cuinfo           --------------------------
	.section	.note.nv.cuinfo,"",@"SHT_NOTE"
	.sectionflags	@"SHF_NOTE_NV_CUINFO"
        /*0018*/ 	.short	0x0002
        /*001a*/ 	.short	0x005a
        /*001c*/ 	.short	0x0082
	.zero		2


//--------------------- .nv.info                  --------------------------
	.section	.nv.info,"",@"SHT_CUDA_INFO"
	.align	4


	//----- nvinfo : EIATTR_REGCOUNT
	.align		4
        /*0000*/ 	.byte	0x04, 0x2f
        /*0002*/ 	.short	(.L_12 - .L_11)
	.align		4
.L_11:
        /*0004*/ 	.word	index@(_ZN7cutlass13device_kernelIN5flash19enable_sm80_to_sm89INS1_16FlashAttnFwdSm80INS1_25CollectiveMainloopFwdSm80ILi8ELi1ELb0EN4cute5tupleIJNS5_1CILi128EEENS7_ILi48EEENS7_ILi256EEEEEELi256ENS_10bfloat16_tEfNS_4arch4Sm80ELb1ELb0ELb0ELb1ELb0ELb1ELb1ELb0EEENS1_21CollectiveEpilogueFwdINS6_IJS8_SA_S9_EEENS6_IJNS7_ILi1EEESI_SI_EEESC_SE_Li256ELb1ELb1ELb0ELb0EEENS1_19SingleTileSchedulerILb1ELb0ELb1ELi128EEEEEEEEEvNT_6ParamsE)
        /*0008*/ 	.word	0x00000004


	//----- nvinfo : EIATTR_FRAME_SIZE
	.align		4
.L_12:
        /*000c*/ 	.byte	0x04, 0x11
        /*000e*/ 	.short	(.L_14 - .L_13)
	.align		4
.L_13:
        /*0010*/ 	.word	index@(_ZN7cutlass13device_kernelIN5flash19enable_sm80_to_sm89INS1_16FlashAttnFwdSm80INS1_25CollectiveMainloopFwdSm80ILi8ELi1ELb0EN4cute5tupleIJNS5_1CILi128EEENS7_ILi48EEENS7_ILi256EEEEEELi256ENS_10bfloat16_tEfNS_4arch4Sm80ELb1ELb0ELb0ELb1ELb0ELb1ELb1ELb0EEENS1_21CollectiveEpilogueFwdINS6_IJS8_SA_S9_EEENS6_IJNS7_ILi1EEESI_SI_EEESC_SE_Li256ELb1ELb1ELb0ELb0EEENS1_19SingleTileSchedulerILb1ELb0ELb1ELi128EEEEEEEEEvNT_6ParamsE)
        /*0014*/ 	.word	0x00000000


	//----- nvinfo : EIATTR_REGCOUNT
	.align		4
.L_14:
        /*0018*/ 	.byte	0x04, 0x2f
        /*001a*/ 	.short	(.L_16 - .L_15)
	.align		4
.L_15:
        /*001c*/ 	.word	index@(_ZN7cutlass13device_kernelIN5flash19enable_sm80_to_sm89INS1_16FlashAttnFwdSm80INS1_25CollectiveMainloopFwdSm80ILi8ELi1ELb0EN4cute5tupleIJNS5_1CILi128EEENS7_ILi96EEENS7_ILi256EEEEEELi256ENS_10bfloat16_tEfNS_4arch4Sm80ELb1ELb0ELb0ELb1ELb0ELb0ELb1ELb0EEENS1_21CollectiveEpilogueFwdINS6_IJS8_SA_S9_EEENS6_IJNS7_ILi1EEESI_SI_EEESC_SE_Li256ELb1ELb1ELb0ELb0EEENS1_19SingleTileSchedulerILb1ELb0ELb1ELi128EEEEEEEEEvNT_6ParamsE)
        /*0020*/ 	.word	0x00000004


	//----- nvinfo : EIATTR_FRAME_SIZE
	.align		4
.L_16:
        /*0024*/ 	.byte	0x04, 0x11
        /*0026*/ 	.short	(.L_18 - .L_17)
	.align		4
.L_17:
        /*0028*/ 	.word	index@(_ZN7cutlass13device_kernelIN5flash19enable_sm80_to_sm89INS1_16FlashAttnFwdSm80INS1_25CollectiveMainloopFwdSm80ILi8ELi1ELb0EN4cute5tupleIJNS5_1CILi128EEENS7_ILi96EEENS7_ILi256EEEEEELi256ENS_10bfloat16_tEfNS_4arch4Sm80ELb1ELb0ELb0ELb1ELb0ELb0ELb1ELb0EEENS1_21CollectiveEpilogueFwdINS6_IJS8_SA_S9_EEENS6_IJNS7_ILi1EEESI_SI_EEESC_SE_Li256ELb1ELb1ELb0ELb0EEENS1_19SingleTileSchedulerILb1ELb0ELb1ELi128EEEEEEEEEvNT_6ParamsE)
        /*002c*/ 	.word	0x00000000


	//----- nvinfo : EIATTR_REGCOUNT
	.align		4
.L_18:
        /*0030*/ 	.byte	0x04, 0x2f
        /*0032*/ 	.short	(.L_20 - .L_19)
	.align		4
.L_19:
        /*0034*/ 	.word	index@(_ZN7cutlass13device_kernelIN5flash19enable_sm80_to_sm89INS1_16FlashAttnFwdSm80INS1_25CollectiveMainloopFwdSm80ILi8ELi1ELb0EN4cute5tupleIJNS5_1CILi128EEENS7_ILi96EEENS7_ILi256EEEEEELi256ENS_10bfloat16_tEfNS_4arch4Sm80ELb1ELb0ELb0ELb0ELb0ELb0ELb1ELb0EEENS1_21CollectiveEpilogueFwdINS6_IJS8_SA_S9_EEENS6_IJNS7_ILi1EEESI_SI_EEESC_SE_Li256ELb0ELb1ELb0ELb0EEENS1_30DynamicPersistentTileSchedulerILi256ELi256ELb0ELb1ELb0EEEEEEEEEvNT_6ParamsE)
        /*0038*/ 	.word	0x00000004


	//----- nvinfo : EIATTR_FRAME_SIZE
	.align		4
.L_20:
        /*003c*/ 	.byte	0x04, 0x11
        /*003e*/ 	.short	(.L_22 - .L_21)
	.align		4
.L_21:
        /*0040*/ 	.word	index@(_ZN7cutlass13device_kernelIN5flash19enable_sm80_to_sm89INS1_16FlashAttnFwdSm80INS1_25CollectiveMainloopFwdSm80ILi8ELi1ELb0EN4cute5tupleIJNS5_1CILi128EEENS7_ILi96EEENS7_ILi256EEEEEELi256ENS_10bfloat16_tEfNS_4arch4Sm80ELb1ELb0ELb0ELb0ELb0ELb0ELb1ELb0EEENS1_21CollectiveEpilogueFwdINS6_IJS8_SA_S9_EEENS6_IJNS7_ILi1EEESI_SI_EEESC_SE_Li256ELb0ELb1ELb0ELb0EEENS1_30DynamicPersistentTileSchedulerILi256ELi256ELb0ELb1ELb0EEEEEEEEEvNT_6ParamsE)
        /*0044*/ 	.word	0x00000000


	//----- nvinfo : EIATTR_REGCOUNT
	.align		4
.L_22:
        /*0048*/ 	.byte	0x04, 0x2f
        /*004a*/ 	.short	(.L_24 - .L_23)
	.align		4
.L_23:
        /*004c*/ 	.word	index@(_ZN7cutlass13device_kernelIN5flash19enable_sm80_to_sm89INS1_16FlashAttnFwdSm80INS1_25CollectiveMainloopFwdSm80ILi8ELi1ELb0EN4cute5tupleIJNS5_1CILi128EEENS7_ILi48EEENS7_ILi256EEEEEELi256ENS_10bfloat16_tEfNS_4arch4Sm80ELb0ELb1ELb0ELb1ELb0ELb1ELb1ELb0EEENS1_21CollectiveEpilogueFwdINS6_IJS8_SA_S9_EEENS6_IJNS7_ILi1EEESI_SI_EEESC_SE_Li256ELb1ELb1ELb0ELb0EEENS1_19SingleTileSchedulerILb1ELb0ELb1ELi128EEEEEEEEEvNT_6ParamsE)
        /*0050*/ 	.word	0x00000004


	//----- nvinfo : EIATTR_FRAME_SIZE
	.align		4
.L_24:
        /*0054*/ 	.byte	0x04, 0x11
        /*0056*/ 	.short	(.L_26 - .L_25)
	.align		4
.L_25:
        /*0058*/ 	.word	index@(_ZN7cutlass13device_kernelIN5flash19enable_sm80_to_sm89INS1_16FlashAttnFwdSm80INS1_25CollectiveMainloopFwdSm80ILi8ELi1ELb0EN4cute5tupleIJNS5_1CILi128EEENS7_ILi48EEENS7_ILi256EEEEEELi256ENS_10bfloat16_tEfNS_4arch4Sm80ELb0ELb1ELb0ELb1ELb0ELb1ELb1ELb0EEENS1_21CollectiveEpilogueFwdINS6_IJS8_SA_S9_EEENS6_IJNS7_ILi1EEESI_SI_EEESC_SE_Li256ELb1ELb1ELb0ELb0EEENS1_19SingleTileSchedulerILb1ELb0ELb1ELi128EEEEEEEEEvNT_6ParamsE)
        /*005c*/ 	.word	0x00000000


	//----- nvinfo : EIATTR_REGCOUNT
	.align		4
.L_26:
        /*0060*/ 	.byte	0x04, 0x2f
        /*0062*/ 	.short	(.L_28 - .L_27)
	.align		4
.L_27:
        /*0064*/ 	.word	index@(_ZN7cutlass13device_kernelIN5flash19enable_sm80_to_sm89INS1_16FlashAttnFwdSm80INS1_25CollectiveMainloopFwdSm80ILi8ELi1ELb0EN4cute5tupleIJNS5_1CILi128EEENS7_ILi64EEENS7_ILi256EEEEEELi256ENS_10bfloat16_tEfNS_4arch4Sm80ELb0ELb1ELb0ELb1ELb0ELb0ELb1ELb0EEENS1_21CollectiveEpilogueFwdINS6_IJS8_SA_S9_EEENS6_IJNS7_ILi1EEESI_SI_EEESC_SE_Li256ELb1ELb1ELb0ELb0EEENS1_19SingleTileSchedulerILb1ELb0ELb1ELi128EEEEEEEEEvNT_6ParamsE)
        /*0068*/ 	.word	0x00000004


	//----- nvinfo : EIATTR_FRAME_SIZE
	.align		4
.L_28:
        /*006c*/ 	.byte	0x04, 0x11
        /*006e*/ 	.short	(.L_30 - .L_29)
	.align		4
.L_29:
        /*0070*/ 	.word	index@(_ZN7cutlass13device_kernelIN5flash19enable_sm80_to_sm89INS1_16FlashAttnFwdSm80INS1_25CollectiveMainloopFwdSm80ILi8ELi1ELb0EN4cute5tupleIJNS5_1CILi128EEENS7_ILi64EEENS7_ILi256EEEEEELi256ENS_10bfloat16_tEfNS_4arch4Sm80ELb0ELb1ELb0ELb1ELb0ELb0ELb1ELb0EEENS1_21CollectiveEpilogueFwdINS6_IJS8_SA_S9_EEENS6_IJNS7_ILi1EEESI_SI_EEESC_SE_Li256ELb1ELb1ELb0ELb0EEENS1_19SingleTileSchedulerILb1ELb0ELb1ELi128EEEEEEEEEvNT_6ParamsE)
        /*0074*/ 	.word	0x00000000


	//----- nvinfo : EIATTR_REGCOUNT
	.align		4
.L_30:
        /*0078*/ 	.byte	0x04, 0x2f
        /*007a*/ 	.short	(.L_32 - .L_31)
	.align		4
.L_31:
        /*007c*/ 	.word	index@(_ZN7cutlass13device_kernelIN5flash19enable_sm80_to_sm89INS1_16FlashAttnFwdSm80INS1_25CollectiveMainloopFwdSm80ILi8ELi1ELb0EN4cute5tupleIJNS5_1CILi128EEENS7_ILi64EEENS7_ILi256EEEEEELi256ENS_10bfloat16_tEfNS_4arch4Sm80ELb0ELb1ELb0ELb0ELb0ELb0ELb1ELb0EEENS1_21CollectiveEpilogueFwdINS6_IJS8_SA_S9_EEENS6_IJNS7_ILi1EEESI_SI_EEESC_SE_Li256ELb0ELb1ELb0ELb0EEENS1_19SingleTileSchedulerILb0ELb0ELb1ELi128EEEEEEEEEvNT_6ParamsE)
        /*0080*/ 	.word	0x00000004


	//----- nvinfo : EIATTR_FRAME_SIZE
	.align		4
.L_32:
        /*0084*/ 	.byte	0x04, 0x11
        /*0086*/ 	.short	(.L_34 - .L_33)
	.align		4
.L_33:
        /*0088*/ 	.word	index@(_ZN7cutlass13device_kernelIN5flash19enable_sm80_to_sm89INS1_16FlashAttnFwdSm80INS1_25CollectiveMainloopFwdSm80ILi8ELi1ELb0EN4cute5tupleIJNS5_1CILi128EEENS7_ILi64EEENS7_ILi256EEEEEELi256ENS_10bfloat16_tEfNS_4arch4Sm80ELb0ELb1ELb0ELb0ELb0ELb0ELb1ELb0EEENS1_21CollectiveEpilogueFwdINS6_IJS8_SA_S9_EEENS6_IJNS7_ILi1EEESI_SI_EEESC_SE_Li256ELb0ELb1ELb0ELb0EEENS1_19SingleTileSchedulerILb0ELb0ELb1ELi128EEEEEEEEEvNT_6ParamsE)
        /*008c*/ 	.word	0x00000000


	//----- nvinfo : EIATTR_REGCOUNT
	.align		4
.L_34:
        /*0090*/ 	.byte	0x04, 0x2f
        /*0092*/ 	.short	(.L_36 - .L_35)
	.align		4
.L_35:
        /*0094*/ 	.word	index@(_ZN7cutlass13device_kernelIN5flash19enable_sm80_to_sm89INS1_16FlashAttnFwdSm80INS1_25CollectiveMainloopFwdSm80ILi8ELi1ELb0EN4cute5tupleIJNS5_1CILi128EEENS7_ILi48EEENS7_ILi256EEEEEELi256ENS_10bfloat16_tEfNS_4arch4Sm80ELb0ELb0ELb0ELb1ELb0ELb1ELb1ELb0EEENS1_21CollectiveEpilogueFwdINS6_IJS8_SA_S9_EEENS6_IJNS7_ILi1EEESI_SI_EEESC_SE_Li256ELb1ELb1ELb0ELb0EEENS1_19SingleTileSchedulerILb1ELb0ELb1ELi128EEEEEEEEEvNT_6ParamsE)
        /*0098*/ 	.word	0x00000004


	//----- nvinfo : EIATTR_FRAME_SIZE
	.align		4
.L_36:
        /*009c*/ 	.byte	0x04, 0x11
        /*009e*/ 	.short	(.L_38 - .L_37)
	.align		4
.L_37:
        /*00a0*/ 	.word	index@(_ZN7cutlass13device_kernelIN5flash19enable_sm80_to_sm89INS1_16FlashAttnFwdSm80INS1_25CollectiveMainloopFwdSm80ILi8ELi1ELb0EN4cute5tupleIJNS5_1CILi128EEENS7_ILi48EEENS7_ILi256EEEEEELi256ENS_10bfloat16_tEfNS_4arch4Sm80ELb0ELb0ELb0ELb1ELb0ELb1ELb1ELb0EEENS1_21CollectiveEpilogueFwdINS6_IJS8_SA_S9_EEENS6_IJNS7_ILi1EEESI_SI_EEESC_SE_Li256ELb1ELb1ELb0ELb0EEENS1_19SingleTileSchedulerILb1ELb0ELb1ELi128EEEEEEEEEvNT_6ParamsE)
        /*00a4*/ 	.word	0x00000000


	//----- nvinfo : EIATTR_REGCOUNT
	.align		4
.L_38:
        /*00a8*/ 	.byte	0x04, 0x2f
        /*00aa*/ 	.short	(.L_40 - .L_39)
	.align		4
.L_39:
        /*00ac*/ 	.word	index@(_ZN7cutlass13device_kernelIN5flash19enable_sm80_to_sm89INS1_16FlashAttnFwdSm80INS1_25CollectiveMainloopFwdSm80ILi8ELi1ELb0EN4cute5tupleIJNS5_1CILi128EEENS7_ILi96EEENS7_ILi256EEEEEELi256ENS_10bfloat16_tEfNS_4arch4Sm80ELb0ELb0ELb0ELb1ELb0ELb0ELb1ELb0EEENS1_21CollectiveEpilogueFwdINS6_IJS8_SA_S9_EEENS6_IJNS7_ILi1EEESI_SI_EEESC_SE_Li256ELb1ELb1ELb0ELb0EEENS1_19SingleTileSchedulerILb1ELb0ELb1ELi128EEEEEEEEEvNT_6ParamsE)
        /*00b0*/ 	.word	0x00000004


	//----- nvinfo : EIATTR_FRAME_SIZE
	.align		4
.L_40:
        /*00b4*/ 	.byte	0x04, 0x11
        /*00b6*/ 	.short	(.L_42 - .L_41)
	.align		4
.L_41:
        /*00b8*/ 	.word	index@(_ZN7cutlass13device_kernelIN5flash19enable_sm80_to_sm89INS1_16FlashAttnFwdSm80INS1_25CollectiveMainloopFwdSm80ILi8ELi1ELb0EN4cute5tupleIJNS5_1CILi128EEENS7_ILi96EEENS7_ILi256EEEEEELi256ENS_10bfloat16_tEfNS_4arch4Sm80ELb0ELb0ELb0ELb1ELb0ELb0ELb1ELb0EEENS1_21CollectiveEpilogueFwdINS6_IJS8_SA_S9_EEENS6_IJNS7_ILi1EEESI_SI_EEESC_SE_Li256ELb1ELb1ELb0ELb0EEENS1_19SingleTileSchedulerILb1ELb0ELb1ELi128EEEEEEEEEvNT_6ParamsE)
        /*00bc*/ 	.word	0x00000000


	//----- nvinfo : EIATTR_REGCOUNT
	.align		4
.L_42:
        /*00c0*/ 	.byte	0x04, 0x2f
        /*00c2*/ 	.short	(.L_44 - .L_43)
	.align		4
.L_43:
        /*00c4*/ 	.word	index@(_ZN7cutlass13device_kernelIN5flash19enable_sm80_to_sm89INS1_16FlashAttnFwdSm80INS1_25CollectiveMainloopFwdSm80ILi8ELi1ELb0EN4cute5tupleIJNS5_1CILi128EEENS7_ILi96EEENS7_ILi256EEEEEELi256ENS_10bfloat16_tEfNS_4arch4Sm80ELb0ELb0ELb0ELb0ELb0ELb0ELb1ELb0EEENS1_21CollectiveEpilogueFwdINS6_IJS8_SA_S9_EEENS6_IJNS7_ILi1EEESI_SI_EEESC_SE_Li256ELb0ELb1ELb0ELb0EEENS1_19SingleTileSchedulerILb0ELb0ELb1ELi128EEEEEEEEEvNT_6ParamsE)
        /*00c8*/ 	.word	0x00000004


	//----- nvinfo : EIATTR_FRAME_SIZE
	.align		4
.L_44:
        /*00cc*/ 	.byte	0x04, 0x11
        /*00ce*/ 	.short	(.L_46 - .L_45)
	.align		4
.L_45:
        /*00d0*/ 	.word	index@(_ZN7cutlass13device_kernelIN5flash19enable_sm80_to_sm89INS1_16FlashAttnFwdSm80INS1_25CollectiveMainloopFwdSm80ILi8ELi1ELb0EN4cute5tupleIJNS5_1CILi128EEENS7_ILi96EEENS7_ILi256EEEEEELi256ENS_10bfloat16_tEfNS_4arch4Sm80ELb0ELb0ELb0ELb0ELb0ELb0ELb1ELb0EEENS1_21CollectiveEpilogueFwdINS6_IJS8_SA_S9_EEENS6_IJNS7_ILi1EEESI_SI_EEESC_SE_Li256ELb0ELb1ELb0ELb0EEENS1_19SingleTileSchedulerILb0ELb0ELb1ELi128EEEEEEEEEvNT_6ParamsE)
        /*00d4*/ 	.word	0x00000000


	//----- nvinfo : EIATTR_REGCOUNT
	.align		4
.L_46:
        /*00d8*/ 	.byte	0x04, 0x2f
        /*00da*/ 	.short	(.L_48 - .L_47)
	.align		4
.L_47:
        /*00dc*/ 	.word	index@(_ZN7cutlass13device_kernelIN5flash19enable_sm80_to_sm89INS1_16FlashAttnFwdSm80INS1_25CollectiveMainloopFwdSm80ILi8ELi1ELb0EN4cute5tupleIJNS5_1CILi128EEENS7_ILi32EEENS7_ILi256EEEEEELi256ENS_10bfloat16_tEfNS_4arch4Sm80ELb1ELb0ELb0ELb1ELb0ELb1ELb1ELb0EEENS1_21CollectiveEpilogueFwdINS6_IJS8_SA_S9_EEENS6_IJNS7_ILi1EEESI_SI_EEESC_SE_Li256ELb1ELb1ELb0ELb0EEENS1_19SingleTileSchedulerILb1ELb0ELb1ELi128EEEEEEEEEvNT_6ParamsE)
        /*00e0*/ 	.word	0x00000004


	//----- nvinfo : EIATTR_FRAME_SIZE
	.align		4
.L_48:
        /*00e4*/ 	.byte	0x04, 0x11
        /*00e6*/ 	.short	(.L_50 - .L_49)
	.align		4
.L_49:
        /*00e8*/ 	.word	index@(_ZN7cutlass13device_kernelIN5flash19enable_sm80_to_sm89INS1_16FlashAttnFwdSm80INS1_25CollectiveMainloopFwdSm80ILi8ELi1ELb0EN4cute5tupleIJNS5_1CILi128EEENS7_ILi32EEENS7_ILi256EEEEEELi256ENS_10bfloat16_tEfNS_4arch4Sm80ELb1ELb0ELb0ELb1ELb0ELb1ELb1ELb0EEENS1_21CollectiveEpilogueFwdINS6_IJS8_SA_S9_EEENS6_IJNS7_ILi1EEESI_SI_EEESC_SE_Li256ELb1ELb1ELb0ELb0EEENS1_19SingleTileSchedulerILb1ELb0ELb1ELi128EEEEEEEEEvNT_6ParamsE)
        /*00ec*/ 	.word	0x00000000


	//----- nvinfo : EIATTR_REGCOUNT
	.align		4
.L_50:
        /*00f0*/ 	.byte	0x04, 0x2f
        /*00f2*/ 	.short	(.L_52 - .L_51)
	.align		4
.L_51:
        /*00f4*/ 	.word	index@(_ZN7cutlass13device_kernelIN5flash19enable_sm80_to_sm89INS1_16FlashAttnFwdSm80INS1_25CollectiveMainloopFwdSm80ILi8ELi1ELb1EN4cute5tupleIJNS5_1CILi128EEENS7_ILi64EEENS7_ILi256EEEEEELi256ENS_10bfloat16_tEfNS_4arch4Sm80ELb1ELb0ELb0ELb1ELb0ELb0ELb1ELb0EEENS1_21CollectiveEpilogueFwdINS6_IJS8_SA_S9_EEENS6_IJNS7_ILi1EEESI_SI_EEESC_SE_Li256ELb1ELb1ELb0ELb0EEENS1_19SingleTileSchedulerILb1ELb0ELb1ELi128EEEEEEEEEvNT_6ParamsE)
        /*00f8*/ 	.word	0x00000004


	//----- nvinfo : EIATTR_FRAME_SIZE
	.align		4
.L_52:
        /*00fc*/ 	.byte	0x04, 0x11
        /*00fe*/ 	.short	(.L_54 - .L_53)
	.align		4
.L_53:
        /*0100*/ 	.word	index@(_ZN7cutlass13device_kernelIN5flash19enable_sm80_to_sm89INS1_16FlashAttnFwdSm80INS1_25CollectiveMainloopFwdSm80ILi8ELi1ELb1EN4cute5tupleIJNS5_1CILi128EEENS7_ILi64EEENS7_ILi256EEEEEELi256ENS_10bfloat16_tEfNS_4arch4Sm80ELb1ELb0ELb0ELb1ELb0ELb0ELb1ELb0EEENS1_21CollectiveEpilogueFwdINS6_IJS8_SA_S9_EEENS6_IJNS7_ILi1EEESI_SI_EEESC_SE_Li256ELb1ELb1ELb0ELb0EEENS1_19SingleTileSchedulerILb1ELb0ELb1ELi128EEEEEEEEEvNT_6ParamsE)
        /*0104*/ 	.word	0x00000000


	//----- nvinfo : EIATTR_REGCOUNT
	.align		4
.L_54:
        /*0108*/ 	.byte	0x04, 0x2f
        /*010a*/ 	.short	(.L_56 - .L_55)
	.align		4
.L_55:
        /*010c*/ 	.word	index@(_ZN7cutlass13device_kernelIN5flash19enable_sm80_to_sm89INS1_16FlashAttnFwdSm80INS1_25CollectiveMainloopFwdSm80ILi8ELi1ELb1EN4cute5tupleIJNS5_1CILi128EEENS7_ILi64EEENS7_ILi256EEEEEELi256ENS_10bfloat16_tEfNS_4arch4Sm80ELb1ELb0ELb0ELb0ELb0ELb0ELb1ELb0EEENS1_21CollectiveEpilogueFwdINS6_IJS8_SA_S9_EEENS6_IJNS7_ILi1EEESI_SI_EEESC_SE_Li256ELb0ELb1ELb0ELb0EEENS1_30DynamicPersistentTileSchedulerILi256ELi256ELb0ELb1ELb0EEEEEEEEEvNT_6ParamsE)
        /*0110*/ 	.word	0x00000004


	//----- nvinfo : EIATTR_FRAME_SIZE
	.align		4
.L_56:
        /*0114*/ 	.byte	0x04, 0x11
        /*0116*/ 	.short	(.L_58 - .L_57)
	.align		4
.L_57:
        /*0118*/ 	.word	index@(_ZN7cutlass13device_kernelIN5flash19enable_sm80_to_sm89INS1_16FlashAttnFwdSm80INS1_25CollectiveMainloopFwdSm80ILi8ELi1ELb1EN4cute5tupleIJNS5_1CILi128EEENS7_ILi64EEENS7_ILi256EEEEEELi256ENS_10bfloat16_tEfNS_4arch4Sm80ELb1ELb0ELb0ELb0ELb0ELb0ELb1ELb0EEENS1_21CollectiveEpilogueFwdINS6_IJS8_SA_S9_EEENS6_IJNS7_ILi1EEESI_SI_EEESC_SE_Li256ELb0ELb1ELb0ELb0EEENS1_30DynamicPersistentTileSchedulerILi256ELi256ELb0ELb1ELb0EEEEEEEEEvNT_6ParamsE)
        /*011c*/ 	.word	0x00000000


	//----- nvinfo : EIATTR_REGCOUNT
	.align		4
.L_58:
        /*0120*/ 	.byte	0x04, 0x2f
        /*0122*/ 	.short	(.L_60 - .L_59)
	.align		4
.L_59:
        /*0124*/ 	.word	index@(_ZN7cutlass13device_kernelIN5flash19enable_sm80_to_sm89INS1_16FlashAttnFwdSm80INS1_25CollectiveMainloopFwdSm80ILi8ELi1ELb0EN4cute5tupleIJNS5_1CILi128EEENS7_ILi32EEENS7_ILi256EEEEEELi256ENS_10bfloat16_tEfNS_4arch4Sm80ELb0ELb1ELb0ELb1ELb0ELb1ELb1ELb0EEENS1_21CollectiveEpilogueFwdINS6_IJS8_SA_S9_EEENS6_IJNS7_ILi1EEESI_SI_EEESC_SE_Li256ELb1ELb1ELb0ELb0EEENS1_19SingleTileSchedulerILb1ELb0ELb1ELi128EEEEEEEEEvNT_6ParamsE)
        /*0128*/ 	.word	0x00000004


	//----- nvinfo : EIATTR_FRAME_SIZE
	.align		4
.L_60:
        /*012c*/ 	.byte	0x04, 0x11
        /*012e*/ 	.short	(.L_62 - .L_61)
	.align		4
.L_61:
        /*0130*/ 	.word	index@(_ZN7cutlass13device_kernelIN5flash19enable_sm80_to_sm89INS1_16FlashAttnFwdSm80INS1_25CollectiveMainloopFwdSm80ILi8ELi1ELb0EN4cute5tupleIJNS5_1CILi128EEENS7_ILi32EEENS7_ILi256EEEEEELi256ENS_10bfloat16_tEfNS_4arch4Sm80ELb0ELb1ELb0ELb1ELb0ELb1ELb1ELb0EEENS1_21CollectiveEpilogueFwdINS6_IJS8_SA_S9_EEENS6_IJNS7_ILi1EEESI_SI_EEESC_SE_Li256ELb1ELb1ELb0ELb0EEENS1_19SingleTileSchedulerILb1ELb0ELb1ELi128EEEEEEEEEvNT_6ParamsE)
        /*0134*/ 	.word	0x00000000


	//----- nvinfo : EIATTR_REGCOUNT
	.align		4
.L_62:
        /*0138*/ 	.byte	0x04, 0x2f
        /*013a*/ 	.short	(.L_64 - .L_63)
	.align		4
.L_63:
        /*013c*/ 	.word	index@(_ZN7cutlass13device_kernelIN5flash19enable_sm80_to_sm89INS1_16FlashAttnFwdSm80INS1_25CollectiveMainloopFwdSm80ILi8ELi1ELb1EN4cute5tupleIJNS5_1CILi128EEENS7_ILi48EEENS7_ILi256EEEEEELi256ENS_10bfloat16_tEfNS_4arch4Sm80ELb0ELb1ELb0ELb1ELb0ELb0ELb1ELb0EEENS1_21CollectiveEpilogueFwdINS6_IJS8_SA_S9_EEENS6_IJNS7_ILi1EEESI_SI_EEESC_SE_Li256ELb1ELb1ELb0ELb0EEENS1_19SingleTileSchedulerILb1ELb0ELb1ELi128EEEEEEEEEvNT_6ParamsE)
        /*0140*/ 	.word	0x00000004


	//----- nvinfo : EIATTR_FRAME_SIZE
	.align		4
.L_64:
        /*0144*/ 	.byte	0x04, 0x11
        /*0146*/ 	.short	(.L_66 - .L_65)
	.align		4
.L_65:
        /*0148*/ 	.word	index@(_ZN7cutlass13device_kernelIN5flash19enable_sm80_to_sm89INS1_16FlashAttnFwdSm80INS1_25CollectiveMainloopFwdSm80ILi8ELi1ELb1EN4cute5tupleIJNS5_1CILi128EEENS7_ILi48EEENS7_ILi256EEEEEELi256ENS_10bfloat16_tEfNS_4arch4Sm80ELb0ELb1ELb0ELb1ELb0ELb0ELb1ELb0EEENS1_21CollectiveEpilogueFwdINS6_IJS8_SA_S9_EEENS6_IJNS7_ILi1EEESI_SI_EEESC_SE_Li256ELb1ELb1ELb0ELb0EEENS1_19SingleTileSchedulerILb1ELb0ELb1ELi128EEEEEEEEEvNT_6ParamsE)
        /*014c*/ 	.word	0x00000000


	//----- nvinfo : EIATTR_REGCOUNT
	.align		4
.L_66:
        /*0150*/ 	.byte	0x04, 0x2f
        /*0152*/ 	.short	(.L_68 - .L_67)
	.align		4
.L_67:
        /*0154*/ 	.word	index@(_ZN7cutlass13device_kernelIN5flash19enable_sm80_to_sm89INS1_16FlashAttnFwdSm80INS1_25CollectiveMainloopFwdSm80ILi8ELi1ELb1EN4cute5tupleIJNS5_1CILi128EEENS7_ILi48EEENS7_ILi256EEEEEELi256ENS_10bfloat16_tEfNS_4arch4Sm80ELb0ELb1ELb0ELb0ELb0ELb0ELb1ELb0EEENS1_21CollectiveEpilogueFwdINS6_IJS8_SA_S9_EEENS6_IJNS7_ILi1EEESI_SI_EEESC_SE_Li256ELb0ELb1ELb0ELb0EEENS1_19SingleTileSchedulerILb0ELb0ELb1ELi128EEEEEEEEEvNT_6ParamsE)
        /*0158*/ 	.word	0x00000004


	//----- nvinfo : EIATTR_FRAME_SIZE
	.align		4
.L_68:
        /*015c*/ 	.byte	0x04, 0x11
        /*015e*/ 	.short	(.L_70 - .L_69)
	.align		4
.L_69:
        /*0160*/ 	.word	index@(_ZN7cutlass13device_kernelIN5flash19enable_sm80_to_sm89INS1_16FlashAttnFwdSm80INS1_25CollectiveMainloopFwdSm80ILi8ELi1ELb1EN4cute5tupleIJNS5_1CILi128EEENS7_ILi48EEENS7_ILi256EEEEEELi256ENS_10bfloat16_tEfNS_4arch4Sm80ELb0ELb1ELb0ELb0ELb0ELb0ELb1ELb0EEENS1_21CollectiveEpilogueFwdINS6_IJS8_SA_S9_EEENS6_IJNS7_ILi1EEESI_SI_EEESC_SE_Li256ELb0ELb1ELb0ELb0EEENS1_19SingleTileSchedulerILb0ELb0ELb1ELi128EEEEEEEEEvNT_6ParamsE)
        /*0164*/ 	.word	0x00000000


	//----- nvinfo : EIATTR_REGCOUNT
	.align		4
.L_70:
        /*0168*/ 	.byte	0x04, 0x2f
        /*016a*/ 	.short	(.L_72 - .L_71)
	.align		4
.L_71:
        /*016c*/ 	.word	index@(_ZN7cutlass13device_kernelIN5flash19enable_sm80_to_sm89INS1_16FlashAttnFwdSm80INS1_25CollectiveMainloopFwdSm80ILi8ELi1ELb0EN4cute5tupleIJNS5_1CILi128EEENS7_ILi32EEENS7_ILi256EEEEEELi256ENS_10bfloat16_tEfNS_4arch4Sm80ELb0ELb0ELb0ELb1ELb0ELb1ELb1ELb0EEENS1_21CollectiveEpilogueFwdINS6_IJS8_SA_S9_EEENS6_IJNS7_ILi1EEESI_SI_EEESC_SE_Li256ELb1ELb1ELb0ELb0EEENS1_19SingleTileSchedulerILb1ELb0ELb1ELi128EEEEEEEEEvNT_6ParamsE)
        /*0170*/ 	.word	0x00000004


	//----- nvinfo : EIATTR_FRAME_SIZE
	.align		4
.L_72:
        /*0174*/ 	.byte	0x04, 0x11
        /*0176*/ 	.short	(.L_74 - .L_73)
	.align		4
.L_73:
        /*0178*/ 	.word	index@(_ZN7cutlass13device_kernelIN5flash19enable_sm80_to_sm89INS1_16FlashAttnFwdSm80INS1_25CollectiveMainloopFwdSm80ILi8ELi1ELb0EN4cute5tupleIJNS5_1CILi128EEENS7_ILi32EEENS7_ILi256EEEEEELi256ENS_10bfloat16_tEfNS_4arch4Sm80ELb0ELb0ELb0ELb1ELb0ELb1ELb1ELb0EEENS1_21CollectiveEpilogueFwdINS6_IJS8_SA_S9_EEENS6_IJNS7_ILi1EEESI_SI_EEESC_SE_Li256ELb1ELb1ELb0ELb0EEENS1_19SingleTileSchedulerILb1ELb0ELb1ELi128EEEEEEEEEvNT_6ParamsE)
        /*017c*/ 	.word	0x00000000


	//----- nvinfo : EIATTR_REGCOUNT
	.align		4
.L_74:
        /*0180*/ 	.byte	0x04, 0x2f
        /*0182*/ 	.short	(.L_76 - .L_75)
	.align		4
.L_75:
        /*0184*/ 	.word	index@(_ZN7cutlass13device_kernelIN5flash19enable_sm80_to_sm89INS1_16FlashAttnFwdSm80INS1_25CollectiveMainloopFwdSm80ILi8ELi1ELb1EN4cute5tupleIJNS5_1CILi128EEENS7_ILi64EEENS7_ILi256EEEEEELi256ENS_10bfloat16_tEfNS_4arch4Sm80ELb0ELb0ELb0ELb1ELb0ELb0ELb1ELb0EEENS1_21CollectiveEpilogueFwdINS6_IJS8_SA_S9_EEENS6_IJNS7_ILi1EEESI_SI_EEESC_SE_Li256ELb1ELb1ELb0ELb0EEENS1_19SingleTileSchedulerILb1ELb0ELb1ELi128EEEEEEEEEvNT_6ParamsE)
        /*0188*/ 	.word	0x00000004


	//----- nvinfo : EIATTR_FRAME_SIZE
	.align		4
.L_76:
        /*018c*/ 	.byte	0x04, 0x11
        /*018e*/ 	.short	(.L_78 - .L_77)
	.align		4
.L_77:
        /*0190*/ 	.word	index@(_ZN7cutlass13device_kernelIN5flash19enable_sm80_to_sm89INS1_16FlashAttnFwdSm80INS1_25CollectiveMainloopFwdSm80ILi8ELi1ELb1EN4cute5tupleIJNS5_1CILi128EEENS7_ILi64EEENS7_ILi256EEEEEELi256ENS_10bfloat16_tEfNS_4arch4Sm80ELb0ELb0ELb0ELb1ELb0ELb0ELb1ELb0EEENS1_21CollectiveEpilogueFwdINS6_IJS8_SA_S9_EEENS6_IJNS7_ILi1EEESI_SI_EEESC_SE_Li256ELb1ELb1ELb0ELb0EEENS1_19SingleTileSchedulerILb1ELb0ELb1ELi128EEEEEEEEEvNT_6ParamsE)
        /*0194*/ 	.word	0x00000000


	//----- nvinfo : EIATTR_REGCOUNT
	.align		4
.L_78:
        /*0198*/ 	.byte	0x04, 0x2f
        /*019a*/ 	.short	(.L_80 - .L_79)
	.align		4
.L_79:
        /*019c*/ 	.word	index@(_ZN7cutlass13device_kernelIN5flash19enable_sm80_to_sm89INS1_16FlashAttnFwdSm80INS1_25CollectiveMainloopFwdSm80ILi8ELi1ELb1EN4cute5tupleIJNS5_1CILi128EEENS7_ILi64EEENS7_ILi256EEEEEELi256ENS_10bfloat16_tEfNS_4arch4Sm80ELb0ELb0ELb0ELb0ELb0ELb0ELb1ELb0EEENS1_21CollectiveEpilogueFwdINS6_IJS8_SA_S9_EEENS6_IJNS7_ILi1EEESI_SI_EEESC_SE_Li256ELb0ELb1ELb0ELb0EEENS1_19SingleTileSchedulerILb0ELb0ELb1ELi128EEEEEEEEEvNT_6ParamsE)
        /*01a0*/ 	.word	0x00000004


	//----- nvinfo : EIATTR_FRAME_SIZE
	.align		4
.L_80:
        /*01a4*/ 	.byte	0x04, 0x11
        /*01a6*/ 	.short	(.L_82 - .L_81)
	.align		4
.L_81:
        /*01a8*/ 	.word	index@(_ZN7cutlass13device_kernelIN5flash19enable_sm80_to_sm89INS1_16FlashAttnFwdSm80INS1_25CollectiveMainloopFwdSm80ILi8ELi1ELb1EN4cute5tupleIJNS5_1CILi128EEENS7_ILi64EEENS7_ILi256EEEEEELi256ENS_10bfloat16_tEfNS_4arch4Sm80ELb0ELb0ELb0ELb0ELb0ELb0ELb1ELb0EEENS1_21CollectiveEpilogueFwdINS6_IJS8_SA_S9_EEENS6_IJNS7_ILi1EEESI_SI_EEESC_SE_Li256ELb0ELb1ELb0ELb0EEENS1_19SingleTileSchedulerILb0ELb0ELb1ELi128EEEEEEEEEvNT_6ParamsE)
        /*01ac*/ 	.word	0x00000000


	//----- nvinfo : EIATTR_REGCOUNT
	.align		4
.L_82:
        /*01b0*/ 	.byte	0x04, 0x2f
        /*01b2*/ 	.short	(.L_84 - .L_83)
	.align		4
.L_83:
        /*01b4*/ 	.word	index@(_ZN7cutlass13device_kernelIN5flash19enable_sm80_to_sm89INS1_16FlashAttnFwdSm80INS1_25CollectiveMainloopFwdSm80ILi8ELi1ELb0EN4cute5tupleIJNS5_1CILi128EEENS7_ILi48EEENS7_ILi256EEEEEELi256ENS_10bfloat16_tEfNS_4arch4Sm80ELb1ELb0ELb1ELb1ELb0ELb1ELb1ELb0EEENS1_21CollectiveEpilogueFwdINS6_IJS8_SA_S9_EEENS6_IJNS7_ILi1EEESI_SI_EEESC_SE_Li256ELb1ELb1ELb0ELb0EEENS1_19SingleTileSchedulerILb1ELb0ELb1ELi128EEEEEEEEEvNT_6ParamsE)
        /*01b8*/ 	.word	0x00000004


	//----- nvinfo : EIATTR_FRAME_SIZE
	.align		4
.L_84:
        /*01bc*/ 	.byte	0x04, 0x11
        /*01be*/ 	.short	(.L_86 - .L_85)
	.align		4
.L_85:
        /*01c0*/ 	.word	index@(_ZN7cutlass13device_kernelIN5flash19enable_sm80_to_sm89INS1_16FlashAttnFwdSm80INS1_25CollectiveMainloopFwdSm80ILi8ELi1ELb0EN4cute5tupleIJNS5_1CILi128EEENS7_ILi48EEENS7_ILi256EEEEEELi256ENS_10bfloat16_tEfNS_4arch4Sm80ELb1ELb0ELb1ELb1ELb0ELb1ELb1ELb0EEENS1_21CollectiveEpilogueFwdINS6_IJS8_SA_S9_EEENS6_IJNS7_ILi1EEESI_SI_EEESC_SE_Li256ELb1ELb1ELb0ELb0EEENS1_19SingleTileSchedulerILb1ELb0ELb1ELi128EEEEEEEEEvNT_6ParamsE)
        /*01c4*/ 	.word	0x00000000


	//----- nvinfo : EIATTR_REGCOUNT
	.align		4
.L_86:
        /*01c8*/ 	.byte	0x04, 0x2f
        /*01ca*/ 	.short	(.L_88 - .L_87)
	.align		4
.L_87:
        /*01cc*/ 	.word	index@(_ZN7cutlass13device_kernelIN5flash19enable_sm80_to_sm89INS1_16FlashAttnFwdSm80INS1_25CollectiveMainloopFwdSm80ILi8ELi1ELb0EN4cute5tupleIJNS5_1CILi128EEENS7_ILi96EEENS7_ILi256EEEEEELi256ENS_10bfloat16_tEfNS_4arch4Sm80ELb1ELb0ELb1ELb1ELb0ELb0ELb1ELb0EEENS1_21CollectiveEpilogueFwdINS6_IJS8_SA_S9_EEENS6_IJNS7_ILi1EEESI_SI_EEESC_SE_Li256ELb1ELb1ELb0ELb0EEENS1_19SingleTileSchedulerILb1ELb0ELb1ELi128EEEEEEEEEvNT_6ParamsE)
        /*01d0*/ 	.word	0x00000004


	//----- nvinfo : EIATTR_FRAME_SIZE
	.align		4
.L_88:
        /*01d4*/ 	.byte	0x04, 0x11
        /*01d6*/ 	.short	(.L_90 - .L_89)
	.align		4
.L_89:
        /*01d8*/ 	.word	index@(_ZN7cutlass13device_kernelIN5flash19enable_sm80_to_sm89INS1_16FlashAttnFwdSm80INS1_25CollectiveMainloopFwdSm80ILi8ELi1ELb0EN4cute5tupleIJNS5_1CILi128EEENS7_ILi96EEENS7_ILi256EEEEEELi256ENS_10bfloat16_tEfNS_4arch4Sm80ELb1ELb0ELb1ELb1ELb0ELb0ELb1ELb0EEENS1_21CollectiveEpilogueFwdINS6_IJS8_SA_S9_EEENS6_IJNS7_ILi1EEESI_SI_EEESC_SE_Li256ELb1ELb1ELb0ELb0EEENS1_19SingleTileSchedulerILb1ELb0ELb1ELi128EEEEEEEEEvNT_6ParamsE)
        /*01dc*/ 	.word	0x00000000


	//----- nvinfo : EIATTR_REGCOUNT
	.align		4
.L_90:
        /*01e0*/ 	.byte	0x04, 0x2f
        /*01e2*/ 	.short	(.L_92 - .L_91)
	.align		4
.L_91:
        /*01e4*/ 	.word	index@(_ZN7cutlass13device_kernelIN5flash19enable_sm80_to_sm89INS1_16FlashAttnFwdSm80INS1_25CollectiveMainloopFwdSm80ILi8ELi1ELb0EN4cute5tupleIJNS5_1CILi128EEENS7_ILi96EEENS7_ILi256EEEEEELi256ENS_10bfloat16_tEfNS_4arch4Sm80ELb1ELb0ELb1ELb0ELb0ELb0ELb1ELb0EEENS1_21CollectiveEpilogueFwdINS6_IJS8_SA_S9_EEENS6_IJNS7_ILi1EEESI_SI_EEESC_SE_Li256ELb0ELb1ELb0ELb0EEENS1_30DynamicPersistentTileSchedulerILi256ELi256ELb0ELb1ELb0EEEEEEEEEvNT_6ParamsE)
        /*01e8*/ 	.word	0x00000004


	//----- nvinfo : EIATTR_FRAME_SIZE
	.align		4
.L_92:
        /*01ec*/ 	.byte	0x04, 0x11
        /*01ee*/ 	.short	(.L_94 - .L_93)
	.align		4
.L_93:
        /*01f0*/ 	.word	index@(_ZN7cutlass13device_kernelIN5flash19enable_sm80_to_sm89INS1_16FlashAttnFwdSm80INS1_25CollectiveMainloopFwdSm80ILi8ELi1ELb0EN4cute5tupleIJNS5_1CILi128EEENS7_ILi96EEENS7_ILi256EEEEEELi256ENS_10bfloat16_tEfNS_4arch4Sm80ELb1ELb0ELb1ELb0ELb0ELb0ELb1ELb0EEENS1_21CollectiveEpilogueFwdINS6_IJS8_SA_S9_EEENS6_IJNS7_ILi1EEESI_SI_EEESC_SE_Li256ELb0ELb1ELb0ELb0EEENS1_30DynamicPersistentTileSchedulerILi256ELi256ELb0ELb1ELb0EEEEEEEEEvNT_6ParamsE)
        /*01f4*/ 	.word	0x00000000


	//----- nvinfo : EIATTR_REGCOUNT
	.align		4
.L_94:
        /*01f8*/ 	.byte	0x04, 0x2f
        /*01fa*/ 	.short	(.L_96 - .L_95)
	.align		4
.L_95:
        /*01fc*/ 	.word	index@(_ZN7cutlass13device_kernelIN5flash19enable_sm80_to_sm89INS1_16FlashAttnFwdSm80INS1_25CollectiveMainloopFwdSm80ILi8ELi1ELb0EN4cute5tupleIJNS5_1CILi128EEENS7_ILi48EEENS7_ILi256EEEEEELi256ENS_10bfloat16_tEfNS_4arch4Sm80ELb0ELb1ELb1ELb1ELb0ELb1ELb1ELb0EEENS1_21CollectiveEpilogueFwdINS6_IJS8_SA_S9_EEENS6_IJNS7_ILi1EEESI_SI_EEESC_SE_Li256ELb1ELb1ELb0ELb0EEENS1_19SingleTileSchedulerILb1ELb0ELb1ELi128EEEEEEEEEvNT_6ParamsE)
        /*0200*/ 	.word	0x00000004


	//----- nvinfo : EIATTR_FRAME_SIZE
	.align		4
.L_96:
        /*0204*/ 	.byte	0x04, 0x11
        /*0206*/ 	.short	(.L_98 - .L_97)
	.align		4
.L_97:
        /*0208*/ 	.word	index@(_ZN7cutlass13device_kernelIN5flash19enable_sm80_to_sm89INS1_16FlashAttnFwdSm80INS1_25CollectiveMainloopFwdSm80ILi8ELi1ELb0EN4cute5tupleIJNS5_1CILi128EEENS7_ILi48EEENS7_ILi256EEEEEELi256ENS_10bfloat16_tEfNS_4arch4Sm80ELb0ELb1ELb1ELb1ELb0ELb1ELb1ELb0EEENS1_21CollectiveEpilogueFwdINS6_IJS8_SA_S9_EEENS6_IJNS7_ILi1EEESI_SI_EEESC_SE_Li256ELb1ELb1ELb0ELb0EEENS1_19SingleTileSchedulerILb1ELb0ELb1ELi128EEEEEEEEEvNT_6ParamsE)
        /*020c*/ 	.word	0x00000000


	//----- nvinfo : EIATTR_REGCOUNT
	.align		4
.L_98:
        /*0210*/ 	.byte	0x04, 0x2f
        /*0212*/ 	.short	(.L_100 - .L_99)
	.align		4
.L_99:
        /*0214*/ 	.word	index@(_ZN7cutlass13device_kernelIN5flash19enable_sm80_to_sm89INS1_16FlashAttnFwdSm80INS1_25CollectiveMainloopFwdSm80ILi8ELi1ELb0EN4cute5tupleIJNS5_1CILi128EEENS7_ILi64EEENS7_ILi256EEEEEELi256ENS_10bfloat16_tEfNS_4arch4Sm80ELb0ELb1ELb1ELb1ELb0ELb0ELb1ELb0EEENS1_21CollectiveEpilogueFwdINS6_IJS8_SA_S9_EEENS6_IJNS7_ILi1EEESI_SI_EEESC_SE_Li256ELb1ELb1ELb0ELb0EEENS1_19SingleTileSchedulerILb1ELb0ELb1ELi128EEEEEEEEEvNT_6ParamsE)
        /*0218*/ 	.word	0x00000004


	//----- nvinfo : EIATTR_FRAME_SIZE
	.align		4
.L_100:
        /*021c*/ 	.byte	0x04, 0x11
        /*021e*/ 	.short	(.L_102 - .L_101)
	.align		4
.L_101:
        /*0220*/ 	.word	index@(_ZN7cutlass13device_kernelIN5flash19enable_sm80_to_sm89INS1_16FlashAttnFwdSm80INS1_25CollectiveMainloopFwdSm80ILi8ELi1ELb0EN4cute5tupleIJNS5_1CILi128EEENS7_ILi64EEENS7_ILi256EEEEEELi256ENS_10bfloat16_tEfNS_4arch4Sm80ELb0ELb1ELb1ELb1ELb0ELb0ELb1ELb0EEENS1_21CollectiveEpilogueFwdINS6_IJS8_SA_S9_EEENS6_IJNS7_ILi1EEESI_SI_EEESC_SE_Li256ELb1ELb1ELb0ELb0EEENS1_19SingleTileSchedulerILb1ELb0ELb1ELi128EEEEEEEEEvNT_6ParamsE)
        /*0224*/ 	.word	0x00000000


	//----- nvinfo : EIATTR_REGCOUNT
	.align		4
.L_102:
        /*0228*/ 	.byte	0x04, 0x2f
        /*022a*/ 	.short	(.L_104 - .L_103)
	.align		4
.L_103:
        /*022c*/ 	.word	index@(_ZN7cutlass13device_kernelIN5flash19enable_sm80_to_sm89INS1_16FlashAttnFwdSm80INS1_25CollectiveMainloopFwdSm80ILi8ELi1ELb0EN4cute5tupleIJNS5_1CILi128EEENS7_ILi64EEENS7_ILi256EEEEEELi256ENS_10bfloat16_tEfNS_4arch4Sm80ELb0ELb1ELb1ELb0ELb0ELb0ELb1ELb0EEENS1_21CollectiveEpilogueFwdINS6_IJS8_SA_S9_EEENS6_IJNS7_ILi1EEESI_SI_EEESC_SE_Li256ELb0ELb1ELb0ELb0EEENS1_19SingleTileSchedulerILb0ELb0ELb1ELi128EEEEEEEEEvNT_6ParamsE)
        /*0230*/ 	.word	0x00000004


	//----- nvinfo : EIATTR_FRAME_SIZE
	.align		4
.L_104:
        /*0234*/ 	.byte	0x04, 0x11
        /*0236*/ 	.short	(.L_106 - .L_105)
	.align		4
.L_105:
        /*0238*/ 	.word	index@(_ZN7cutlass13device_kernelIN5flash19enable_sm80_to_sm89INS1_16FlashAttnFwdSm80INS1_25CollectiveMainloopFwdSm80ILi8ELi1ELb0EN4cute5tupleIJNS5_1CILi128EEENS7_ILi64EEENS7_ILi256EEEEEELi256ENS_10bfloat16_tEfNS_4arch4Sm80ELb0ELb1ELb1ELb0ELb0ELb0ELb1ELb0EEENS1_21CollectiveEpilogueFwdINS6_IJS8_SA_S9_EEENS6_IJNS7_ILi1EEESI_SI_EEESC_SE_Li256ELb0ELb1ELb0ELb0EEENS1_19SingleTileSchedulerILb0ELb0ELb1ELi128EEEEEEEEEvNT_6ParamsE)
        /*023c*/ 	.word	0x00000000


	//----- nvinfo : EIATTR_REGCOUNT
	.align		4
.L_106:
        /*0240*/ 	.byte	0x04, 0x2f
        /*0242*/ 	.short	(.L_108 - .L_107)
	.align		4
.L_107:
        /*0244*/ 	.word	index@(_ZN7cutlass13device_kernelIN5flash19enable_sm80_to_sm89INS1_16FlashAttnFwdSm80INS1_25CollectiveMainloopFwdSm80ILi8ELi1ELb0EN4cute5tupleIJNS5_1CILi128EEENS7_ILi48EEENS7_ILi256EEEEEELi256ENS_10bfloat16_tEfNS_4arch4Sm80ELb0ELb0ELb1ELb1ELb0ELb1ELb1ELb0EEENS1_21CollectiveEpilogueFwdINS6_IJS8_SA_S9_EEENS6_IJNS7_ILi1EEESI_SI_EEESC_SE_Li256ELb1ELb1ELb0ELb0EEENS1_19SingleTileSchedulerILb1ELb0ELb1ELi128EEEEEEEEEvNT_6ParamsE)
        /*0248*/ 	.word	0x00000004


	//----- nvinfo : EIATTR_FRAME_SIZE
	.align		4
.L_108:
        /*024c*/ 	.byte	0x04, 0x11
        /*024e*/ 	.short	(.L_110 - .L_109)
	.align		4
.L_109:
        /*0250*/ 	.word	index@(_ZN7cutlass13device_kernelIN5flash19enable_sm80_to_sm89INS1_16FlashAttnFwdSm80INS1_25CollectiveMainloopFwdSm80ILi8ELi1ELb0EN4cute5tupleIJNS5_1CILi128EEENS7_ILi48EEENS7_ILi256EEEEEELi256ENS_10bfloat16_tEfNS_4arch4Sm80ELb0ELb0ELb1ELb1ELb0ELb1ELb1ELb0EEENS1_21CollectiveEpilogueFwdINS6_IJS8_SA_S9_EEENS6_IJNS7_ILi1EEESI_SI_EEESC_SE_Li256ELb1ELb1ELb0ELb0EEENS1_19SingleTileSchedulerILb1ELb0ELb1ELi128EEEEEEEEEvNT_6ParamsE)
        /*0254*/ 	.word	0x00000000


	//----- nvinfo : EIATTR_REGCOUNT
	.align		4
.L_110:
        /*0258*/ 	.byte	0x04, 0x2f
        /*025a*/ 	.short	(.L_112 - .L_111)
	.align		4
.L_111:
        /*025c*/ 	.word	index@(_ZN7cutlass13device_kernelIN5flash19enable_sm80_to_sm89INS1_16FlashAttnFwdSm80INS1_25CollectiveMainloopFwdSm80ILi8ELi1ELb0EN4cute5tupleIJNS5_1CILi128EEENS7_ILi96EEENS7_ILi256EEEEEELi256ENS_10bfloat16_tEfNS_4arch4Sm80ELb0ELb0ELb1ELb1ELb0ELb0ELb1ELb0EEENS1_21CollectiveEpilogueFwdINS6_IJS8_SA_S9_EEENS6_IJNS7_ILi1EEESI_SI_EEESC_SE_Li256ELb1ELb1ELb0ELb0EEENS1_19SingleTileSchedulerILb1ELb0ELb1ELi128EEEEEEEEEvNT_6ParamsE)
        /*0260*/ 	.word	0x00000004


	//----- nvinfo : EIATTR_FRAME_SIZE
	.align		4
.L_112:
        /*0264*/ 	.byte	0x04, 0x11
        /*0266*/ 	.short	(.L_114 - .L_113)
	.align		4
.L_113:
        /*0268*/ 	.word	index@(_ZN7cutlass13device_kernelIN5flash19enable_sm80_to_sm89INS1_16FlashAttnFwdSm80INS1_25CollectiveMainloopFwdSm80ILi8ELi1ELb0EN4cute5tupleIJNS5_1CILi128EEENS7_ILi96EEENS7_ILi256EEEEEELi256ENS_10bfloat16_tEfNS_4arch4Sm80ELb0ELb0ELb1ELb1ELb0ELb0ELb1ELb0EEENS1_21CollectiveEpilogueFwdINS6_IJS8_SA_S9_EEENS6_IJNS7_ILi1EEESI_SI_EEESC_SE_Li256ELb1ELb1ELb0ELb0EEENS1_19SingleTileSchedulerILb1ELb0ELb1ELi128EEEEEEEEEvNT_6ParamsE)
        /*026c*/ 	.word	0x00000000


	//----- nvinfo : EIATTR_REGCOUNT
	.align		4
.L_114:
        /*0270*/ 	.byte	0x04, 0x2f
        /*0272*/ 	.short	(.L_116 - .L_115)
	.align		4
.L_115:
        /*0274*/ 	.word	index@(_ZN7cutlass13device_kernelIN5flash19enable_sm80_to_sm89INS1_16FlashAttnFwdSm80INS1_25CollectiveMainloopFwdSm80ILi8ELi1ELb0EN4cute5tupleIJNS5_1CILi128EEENS7_ILi96EEENS7_ILi256EEEEEELi256ENS_10bfloat16_tEfNS_4arch4Sm80ELb0ELb0ELb1ELb0ELb0ELb0ELb1ELb0EEENS1_21CollectiveEpilogueFwdINS6_IJS8_SA_S9_EEENS6_IJNS7_ILi1EEESI_SI_EEESC_SE_Li256ELb0ELb1ELb0ELb0EEENS1_19SingleTileSchedulerILb0ELb0ELb1ELi128EEEEEEEEEvNT_6ParamsE)
        /*0278*/ 	.word	0x00000004


	//----- nvinfo : EIATTR_FRAME_SIZE
	.align		4
.L_116:
        /*027c*/ 	.byte	0x04, 0x11
        /*027e*/ 	.short	(.L_118 - .L_117)
	.align		4
.L_117:
        /*0280*/ 	.word	index@(_ZN7cutlass13device_kernelIN5flash19enable_sm80_to_sm89INS1_16FlashAttnFwdSm80INS1_25CollectiveMainloopFwdSm80ILi8ELi1ELb0EN4cute5tupleIJNS5_1CILi128EEENS7_ILi96EEENS7_ILi256EEEEEELi256ENS_10bfloat16_tEfNS_4arch4Sm80ELb0ELb0ELb1ELb0ELb0ELb0ELb1ELb0EEENS1_21CollectiveEpilogueFwdINS6_IJS8_SA_S9_EEENS6_IJNS7_ILi1EEESI_SI_EEESC_SE_Li256ELb0ELb1ELb0ELb0EEENS1_19SingleTileSchedulerILb0ELb0ELb1ELi128EEEEEEEEEvNT_6ParamsE)
        /*0284*/ 	.word	0x00000000


	//----- nvinfo : EIATTR_REGCOUNT
	.align		4
.L_118:
        /*0288*/ 	.byte	0x04, 0x2f
        /*028a*/ 	.short	(.L_120 - .L_119)
	.align		4
.L_119:
        /*028c*/ 	.word	index@(_ZN7cutlass13device_kernelIN5flash19enable_sm80_to_sm89INS1_16FlashAttnFwdSm80INS1_25CollectiveMainloopFwdSm80ILi8ELi1ELb0EN4cute5tupleIJNS5_1CILi128EEENS7_ILi32EEENS7_ILi256EEEEEELi256ENS_10bfloat16_tEfNS_4arch4Sm80ELb1ELb0ELb1ELb1ELb0ELb1ELb1ELb0EEENS1_21CollectiveEpilogueFwdINS6_IJS8_SA_S9_EEENS6_IJNS7_ILi1EEESI_SI_EEESC_SE_Li256ELb1ELb1ELb0ELb0EEENS1_19SingleTileSchedulerILb1ELb0ELb1ELi128EEEEEEEEEvNT_6ParamsE)
        /*0290*/ 	.word	0x00000004


	//----- nvinfo : EIATTR_FRAME_SIZE
	.align		4
.L_120:
        /*0294*/ 	.byte	0x04, 0x11
        /*0296*/ 	.short	(.L_122 - .L_121)
	.align		4
.L_121:
        /*0298*/ 	.word	index@(_ZN7cutlass13device_kernelIN5flash19enable_sm80_to_sm89INS1_16FlashAttnFwdSm80INS1_25CollectiveMainloopFwdSm80ILi8ELi1ELb0EN4cute5tupleIJNS5_1CILi128EEENS7_ILi32EEENS7_ILi256EEEEEELi256ENS_10bfloat16_tEfNS_4arch4Sm80ELb1ELb0ELb1ELb1ELb0ELb1ELb1ELb0EEENS1_21CollectiveEpilogueFwdINS6_IJS8_SA_S9_EEENS6_IJNS7_ILi1EEESI_SI_EEESC_SE_Li256ELb1ELb1ELb0ELb0EEENS1_19SingleTileSchedulerILb1ELb0ELb1ELi128EEEEEEEEEvNT_6ParamsE)
        /*029c*/ 	.word	0x00000000


	//----- nvinfo : EIATTR_REGCOUNT
	.align		4
.L_122:
        /*02a0*/ 	.byte	0x04, 0x2f
        /*02a2*/ 	.short	(.L_124 - .L_123)
	.align		4
.L_123:
        /*02a4*/ 	.word	index@(_ZN7cutlass13device_kernelIN5flash19enable_sm80_to_sm89INS1_16FlashAttnFwdSm80INS1_25CollectiveMainloopFwdSm80ILi8ELi1ELb1EN4cute5tupleIJNS5_1CILi128EEENS7_ILi64EEENS7_ILi256EEEEEELi256ENS_10bfloat16_tEfNS_4arch4Sm80ELb1ELb0ELb1ELb1ELb0ELb0ELb1ELb0EEENS1_21CollectiveEpilogueFwdINS6_IJS8_SA_S9_EEENS6_IJNS7_ILi1EEESI_SI_EEESC_SE_Li256ELb1ELb1ELb0ELb0EEENS1_19SingleTileSchedulerILb1ELb0ELb1ELi128EEEEEEEEEvNT_6ParamsE)
        /*02a8*/ 	.word	0x00000004


	//----- nvinfo : EIATTR_FRAME_SIZE
	.align		4
.L_124:
        /*02ac*/ 	.byte	0x04, 0x11
        /*02ae*/ 	.short	(.L_126 - .L_125)
	.align		4
.L_125:
        /*02b0*/ 	.word	index@(_ZN7cutlass13device_kernelIN5flash19enable_sm80_to_sm89INS1_16FlashAttnFwdSm80INS1_25CollectiveMainloopFwdSm80ILi8ELi1ELb1EN4cute5tupleIJNS5_1CILi128EEENS7_ILi64EEENS7_ILi256EEEEEELi256ENS_10bfloat16_tEfNS_4arch4Sm80ELb1ELb0ELb1ELb1ELb0ELb0ELb1ELb0EEENS1_21CollectiveEpilogueFwdINS6_IJS8_SA_S9_EEENS6_IJNS7_ILi1EEESI_SI_EEESC_SE_Li256ELb1ELb1ELb0ELb0EEENS1_19SingleTileSchedulerILb1ELb0ELb1ELi128EEEEEEEEEvNT_6ParamsE)
        /*02b4*/ 	.word	0x00000000


	//----- nvinfo : EIATTR_REGCOUNT
	.align		4
.L_126:
        /*02b8*/ 	.byte	0x04, 0x2f
        /*02ba*/ 	.short	(.L_128 - .L_127)
	.align		4
.L_127:
        /*02bc*/ 	.word	index@(_ZN7cutlass13device_kernelIN5flash19enable_sm80_to_sm89INS1_16FlashAttnFwdSm80INS1_25CollectiveMainloopFwdSm80ILi8ELi1ELb1EN4cute5tupleIJNS5_1CILi128EEENS7_ILi64EEENS7_ILi256EEEEEELi256ENS_10bfloat16_tEfNS_4arch4Sm80ELb1ELb0ELb1ELb0ELb0ELb0ELb1ELb0EEENS1_21CollectiveEpilogueFwdINS6_IJS8_SA_S9_EEENS6_IJNS7_ILi1EEESI_SI_EEESC_SE_Li256ELb0ELb1ELb0ELb0EEENS1_30DynamicPersistentTileSchedulerILi256ELi256ELb0ELb1ELb0EEEEEEEEEvNT_6ParamsE)
        /*02c0*/ 	.word	0x00000004


	//----- nvinfo : EIATTR_FRAME_SIZE
	.align		4
.L_128:
        /*02c4*/ 	.byte	0x04, 0x11
        /*02c6*/ 	.short	(.L_130 - .L_129)
	.align		4
.L_129:
        /*02c8*/ 	.word	index@(_ZN7cutlass13device_kernelIN5flash19enable_sm80_to_sm89INS1_16FlashAttnFwdSm80INS1_25CollectiveMainloopFwdSm80ILi8ELi1ELb1EN4cute5tupleIJNS5_1CILi128EEENS7_ILi64EEENS7_ILi256EEEEEELi256ENS_10bfloat16_tEfNS_4arch4Sm80ELb1ELb0ELb1ELb0ELb0ELb0ELb1ELb0EEENS1_21CollectiveEpilogueFwdINS6_IJS8_SA_S9_EEENS6_IJNS7_ILi1EEESI_SI_EEESC_SE_Li256ELb0ELb1ELb0ELb0EEENS1_30DynamicPersistentTileSchedulerILi256ELi256ELb0ELb1ELb0EEEEEEEEEvNT_6ParamsE)
        /*02cc*/ 	.word	0x00000000


	//----- nvinfo : EIATTR_REGCOUNT
	.align		4
.L_130:
        /*02d0*/ 	.byte	0x04, 0x2f
        /*02d2*/ 	.short	(.L_132 - .L_131)
	.align		4
.L_131:
        /*02d4*/ 	.word	index@(_ZN7cutlass13device_kernelIN5flash19enable_sm80_to_sm89INS1_16FlashAttnFwdSm80INS1_25CollectiveMainloopFwdSm80ILi8ELi1ELb0EN4cute5tupleIJNS5_1CILi128EEENS7_ILi32EEENS7_ILi256EEEEEELi256ENS_10bfloat16_tEfNS_4arch4Sm80ELb0ELb1ELb1ELb1ELb0ELb1ELb1ELb0EEENS1_21CollectiveEpilogueFwdINS6_IJS8_SA_S9_EEENS6_IJNS7_ILi1EEESI_SI_EEESC_SE_Li256ELb1ELb1ELb0ELb0EEENS1_19SingleTileSchedulerILb1ELb0ELb1ELi128EEEEEEEEEvNT_6ParamsE)
        /*02d8*/ 	.word	0x00000004


	//----- nvinfo : EIATTR_FRAME_SIZE
	.align		4
.L_132:
        /*02dc*/ 	.byte	0x04, 0x11
        /*02de*/ 	.short	(.L_134 - .L_133)
	.align		4
.L_133:
        /*02e0*/ 	.word	index@(_ZN7cutlass13device_kernelIN5flash19enable_sm80_to_sm89INS1_16FlashAttnFwdSm80INS1_25CollectiveMainloopFwdSm80ILi8ELi1ELb0EN4cute5tupleIJNS5_1CILi128EEENS7_ILi32EEENS7_ILi256EEEEEELi256ENS_10bfloat16_tEfNS_4arch4Sm80ELb0ELb1ELb1ELb1ELb0ELb1ELb1ELb0EEENS1_21CollectiveEpilogueFwdINS6_IJS8_SA_S9_EEENS6_IJNS7_ILi1EEESI_SI_EEESC_SE_Li256ELb1ELb1ELb0ELb0EEENS1_19SingleTileSchedulerILb1ELb0ELb1ELi128EEEEEEEEEvNT_6ParamsE)
        /*02e4*/ 	.word	0x00000000


	//----- nvinfo : EIATTR_REGCOUNT
	.align		4
.L_134:
        /*02e8*/ 	.byte	0x04, 0x2f
        /*02ea*/ 	.short	(.L_136 - .L_135)
	.align		4
.L_135:
        /*02ec*/ 	.word	index@(_ZN7cutlass13device_kernelIN5flash19enable_sm80_to_sm89INS1_16FlashAttnFwdSm80INS1_25CollectiveMainloopFwdSm80ILi8ELi1ELb1EN4cute5tupleIJNS5_1CILi128EEENS7_ILi48EEENS7_ILi256EEEEEELi256ENS_10bfloat16_tEfNS_4arch4Sm80ELb0ELb1ELb1ELb1ELb0ELb0ELb1ELb0EEENS1_21CollectiveEpilogueFwdINS6_IJS8_SA_S9_EEENS6_IJNS7_ILi1EEESI_SI_EEESC_SE_Li256ELb1ELb1ELb0ELb0EEENS1_19SingleTileSchedulerILb1ELb0ELb1ELi128EEEEEEEEEvNT_6ParamsE)
        /*02f0*/ 	.word	0x00000004


	//----- nvinfo : EIATTR_FRAME_SIZE
	.align		4
.L_136:
        /*02f4*/ 	.byte	0x04, 0x11
        /*02f6*/ 	.short	(.L_138 - .L_137)
	.align		4
.L_137:
        /*02f8*/ 	.word	index@(_ZN7cutlass13device_kernelIN5flash19enable_sm80_to_sm89INS1_16FlashAttnFwdSm80INS1_25CollectiveMainloopFwdSm80ILi8ELi1ELb1EN4cute5tupleIJNS5_1CILi128EEENS7_ILi48EEENS7_ILi256EEEEEELi256ENS_10bfloat16_tEfNS_4arch4Sm80ELb0ELb1ELb1ELb1ELb0ELb0ELb1ELb0EEENS1_21CollectiveEpilogueFwdINS6_IJS8_SA_S9_EEENS6_IJNS7_ILi1EEESI_SI_EEESC_SE_Li256ELb1ELb1ELb0ELb0EEENS1_19SingleTileSchedulerILb1ELb0ELb1ELi128EEEEEEEEEvNT_6ParamsE)
        /*02fc*/ 	.word	0x00000000


	//----- nvinfo : EIATTR_REGCOUNT
	.align		4
.L_138:
        /*0300*/ 	.byte	0x04, 0x2f
        /*0302*/ 	.short	(.L_140 - .L_139)
	.align		4
.L_139:
        /*0304*/ 	.word	index@(_ZN7cutlass13device_kernelIN5flash19enable_sm80_to_sm89INS1_16FlashAttnFwdSm80INS1_25CollectiveMainloopFwdSm80ILi8ELi1ELb1EN4cute5tupleIJNS5_1CILi128EEENS7_ILi48EEENS7_ILi256EEEEEELi256ENS_10bfloat16_tEfNS_4arch4Sm80ELb0ELb1ELb1ELb0ELb0ELb0ELb1ELb0EEENS1_21CollectiveEpilogueFwdINS6_IJS8_SA_S9_EEENS6_IJNS7_ILi1EEESI_SI_EEESC_SE_Li256ELb0ELb1ELb0ELb0EEENS1_19SingleTileSchedulerILb0ELb0ELb1ELi128EEEEEEEEEvNT_6ParamsE)
        /*0308*/ 	.word	0x00000004


	//----- nvinfo : EIATTR_FRAME_SIZE
	.align		4
.L_140:
        /*030c*/ 	.byte	0x04, 0x11
        /*030e*/ 	.short	(.L_142 - .L_141)
	.align		4
.L_141:
        /*0310*/ 	.word	index@(_ZN7cutlass13device_kernelIN5flash19enable_sm80_to_sm89INS1_16FlashAttnFwdSm80INS1_25CollectiveMainloopFwdSm80ILi8ELi1ELb1EN4cute5tupleIJNS5_1CILi128EEENS7_ILi48EEENS7_ILi256EEEEEELi256ENS_10bfloat16_tEfNS_4arch4Sm80ELb0ELb1ELb1ELb0ELb0ELb0ELb1ELb0EEENS1_21CollectiveEpilogueFwdINS6_IJS8_SA_S9_EEENS6_IJNS7_ILi1EEESI_SI_EEESC_SE_Li256ELb0ELb1ELb0ELb0EEENS1_19SingleTileSchedulerILb0ELb0ELb1ELi128EEEEEEEEEvNT_6ParamsE)
        /*0314*/ 	.word	0x00000000


	//----- nvinfo : EIATTR_REGCOUNT
	.align		4
.L_142:
        /*0318*/ 	.byte	0x04, 0x2f
        /*031a*/ 	.short	(.L_144 - .L_143)
	.align		4
.L_143:
        /*031c*/ 	.word	index@(_ZN7cutlass13device_kernelIN5flash19enable_sm80_to_sm89INS1_16FlashAttnFwdSm80INS1_25CollectiveMainloopFwdSm80ILi8ELi1ELb0EN4cute5tupleIJNS5_1CILi128EEENS7_ILi32EEENS7_ILi256EEEEEELi256ENS_10bfloat16_tEfNS_4arch4Sm80ELb0ELb0ELb1ELb1ELb0ELb1ELb1ELb0EEENS1_21CollectiveEpilogueFwdINS6_IJS8_SA_S9_EEENS6_IJNS7_ILi1EEESI_SI_EEESC_SE_Li256ELb1ELb1ELb0ELb0EEENS1_19SingleTileSchedulerILb1ELb0ELb1ELi128EEEEEEEEEvNT_6ParamsE)
        /*0320*/ 	.word	0x00000004


	//----- nvinfo : EIATTR_FRAME_SIZE
	.align		4
.L_144:
        /*0324*/ 	.byte	0x04, 0x11
        /*0326*/ 	.short	(.L_146 - .L_145)
	.align		4
.L_145:
        /*0328*/ 	.word	index@(_ZN7cutlass13device_kernelIN5flash19enable_sm80_to_sm89INS1_16FlashAttnFwdSm80INS1_25CollectiveMainloopFwdSm80ILi8ELi1ELb0EN4cute5tupleIJNS5_1CILi128EEENS7_ILi32EEENS7_ILi256EEEEEELi256ENS_10bfloat16_tEfNS_4arch4Sm80ELb0ELb0ELb1ELb1ELb0ELb1ELb1ELb0EEENS1_21CollectiveEpilogueFwdINS6_IJS8_SA_S9_EEENS6_IJNS7_ILi1EEESI_SI_EEESC_SE_Li256ELb1ELb1ELb0ELb0EEENS1_19SingleTileSchedulerILb1ELb0ELb1ELi128EEEEEEEEEvNT_6ParamsE)
        /*032c*/ 	.word	0x00000000


	//----- nvinfo : EIATTR_REGCOUNT
	.align		4
.L_146:
        /*0330*/ 	.byte	0x04, 0x2f
        /*0332*/ 	.short	(.L_148 - .L_147)
	.align		4
.L_147:
        /*0334*/ 	.word	index@(_ZN7cutlass13device_kernelIN5flash19enable_sm80_to_sm89INS1_16FlashAttnFwdSm80INS1_25CollectiveMainloopFwdSm80ILi8ELi1ELb1EN4cute5tupleIJNS5_1CILi128EEENS7_ILi64EEENS7_ILi256EEEEEELi256ENS_10bfloat16_tEfNS_4arch4Sm80ELb0ELb0ELb1ELb1ELb0ELb0ELb1ELb0EEENS1_21CollectiveEpilogueFwdINS6_IJS8_SA_S9_EEENS6_IJNS7_ILi1EEESI_SI_EEESC_SE_Li256ELb1ELb1ELb0ELb0EEENS1_19SingleTileSchedulerILb1ELb0ELb1ELi128EEEEEEEEEvNT_6ParamsE)
        /*0338*/ 	.word	0x00000004


	//----- nvinfo : EIATTR_FRAME_SIZE
	.align		4
.L_148:
        /*033c*/ 	.byte	0x04, 0x11
        /*033e*/ 	.short	(.L_150 - .L_149)
	.align		4
.L_149:
        /*0340*/ 	.word	index@(_ZN7cutlass13device_kernelIN5flash19enable_sm80_to_sm89INS1_16FlashAttnFwdSm80INS1_25CollectiveMainloopFwdSm80ILi8ELi1ELb1EN4cute5tupleIJNS5_1CILi128EEENS7_ILi64EEENS7_ILi256EEEEEELi256ENS_10bfloat16_tEfNS_4arch4Sm80ELb0ELb0ELb1ELb1ELb0ELb0ELb1ELb0EEENS1_21CollectiveEpilogueFwdINS6_IJS8_SA_S9_EEENS6_IJNS7_ILi1EEESI_SI_EEESC_SE_Li256ELb1ELb1ELb0ELb0EEENS1_19SingleTileSchedulerILb1ELb0ELb1ELi128EEEEEEEEEvNT_6ParamsE)
        /*0344*/ 	.word	0x00000000


	//----- nvinfo : EIATTR_REGCOUNT
	.align		4
.L_150:
        /*0348*/ 	.byte	0x04, 0x2f
        /*034a*/ 	.short	(.L_152 - .L_151)
	.align		4
.L_151:
        /*034c*/ 	.word	index@(_ZN7cutlass13device_kernelIN5flash19enable_sm80_to_sm89INS1_16FlashAttnFwdSm80INS1_25CollectiveMainloopFwdSm80ILi8ELi1ELb1EN4cute5tupleIJNS5_1CILi128EEENS7_ILi64EEENS7_ILi256EEEEEELi256ENS_10bfloat16_tEfNS_4arch4Sm80ELb0ELb0ELb1ELb0ELb0ELb0ELb1ELb0EEENS1_21CollectiveEpilogueFwdINS6_IJS8_SA_S9_EEENS6_IJNS7_ILi1EEESI_SI_EEESC_SE_Li256ELb0ELb1ELb0ELb0EEENS1_19SingleTileSchedulerILb0ELb0ELb1ELi128EEEEEEEEEvNT_6ParamsE)
        /*0350*/ 	.word	0x00000004


	//----- nvinfo : EIATTR_FRAME_SIZE
	.align		4
.L_152:
        /*0354*/ 	.byte	0x04, 0x11
        /*0356*/ 	.short	(.L_154 - .L_153)
	.align		4
.L_153:
        /*0358*/ 	.word	index@(_ZN7cutlass13device_kernelIN5flash19enable_sm80_to_sm89INS1_16FlashAttnFwdSm80INS1_25CollectiveMainloopFwdSm80ILi8ELi1ELb1EN4cute5tupleIJNS5_1CILi128EEENS7_ILi64EEENS7_ILi256EEEEEELi256ENS_10bfloat16_tEfNS_4arch4Sm80ELb0ELb0ELb1ELb0ELb0ELb0ELb1ELb0EEENS1_21CollectiveEpilogueFwdINS6_IJS8_SA_S9_EEENS6_IJNS7_ILi1EEESI_SI_EEESC_SE_Li256ELb0ELb1ELb0ELb0EEENS1_19SingleTileSchedulerILb0ELb0ELb1ELi128EEEEEEEEEvNT_6ParamsE)
        /*035c*/ 	.word	0x00000000


	//----- nvinfo : EIATTR_MIN_STACK_SIZE
	.align		4
.L_154:
        /*0360*/ 	.byte	0x04, 0x12
        /*0362*/ 	.short	(.L_156 - .L_155)
	.align		4
.L_155:
        /*0364*/ 	.word	index@(_ZN7cutlass13device_kernelIN5flash19enable_sm80_to_sm89INS1_16FlashAttnFwdSm80INS1_25CollectiveMainloopFwdSm80ILi8ELi1ELb1EN4cute5tupleIJNS5_1CILi128EEENS7_ILi64EEENS7_ILi256EEEEEELi256ENS_10bfloat16_tEfNS_4arch4Sm80ELb0ELb0ELb1ELb0ELb0ELb0ELb1ELb0EEENS1_21CollectiveEpilogueFwdINS6_IJS8_SA_S9_EEENS6_IJNS7_ILi1EEESI_SI_EEESC_SE_Li256ELb0ELb1ELb0ELb0EEENS1_19SingleTileSchedulerILb0ELb0ELb1ELi128EEEEEEEEEvNT_6ParamsE)
        /*0368*/ 	.word	0x00000000


	//----- nvinfo : EIATTR_MIN_STACK_SIZE
	.align		4
.L_156:
        /*036c*/ 	.byte	0x04, 0x12
        /*036e*/ 	.short	(.L_158 - .L_157)
	.align		4
.L_157:
        /*0370*/ 	.word	index@(_ZN7cutlass13device_kernelIN5flash19enable_sm80_to_sm89INS1_16FlashAttnFwdSm80INS1_25CollectiveMainloopFwdSm80ILi8ELi1ELb1EN4cute5tupleIJNS5_1CILi128EEENS7_ILi64EEENS7_ILi256EEEEEELi256ENS_10bfloat16_tEfNS_4arch4Sm80ELb0ELb0ELb1ELb1ELb0ELb0ELb1ELb0EEENS1_21CollectiveEpilogueFwdINS6_IJS8_SA_S9_EEENS6_IJNS7_ILi1EEESI_SI_EEESC_SE_Li256ELb1ELb1ELb0ELb0EEENS1_19SingleTileSchedulerILb1ELb0ELb1ELi128EEEEEEEEEvNT_6ParamsE)
        /*0374*/ 	.word	0x00000000


	//----- nvinfo : EIATTR_MIN_STACK_SIZE
	.align		4
.L_158:
        /*0378*/ 	.byte	0x04, 0x12
        /*037a*/ 	.short	(.L_160 - .L_159)
	.align		4
.L_159:
        /*037c*/ 	.word	index@(_ZN7cutlass13device_kernelIN5flash19enable_sm80_to_sm89INS1_16FlashAttnFwdSm80INS1_25CollectiveMainloopFwdSm80ILi8ELi1ELb0EN4cute5tupleIJNS5_1CILi128EEENS7_ILi32EEENS7_ILi256EEEEEELi256ENS_10bfloat16_tEfNS_4arch4Sm80ELb0ELb0ELb1ELb1ELb0ELb1ELb1ELb0EEENS1_21CollectiveEpilogueFwdINS6_IJS8_SA_S9_EEENS6_IJNS7_ILi1EEESI_SI_EEESC_SE_Li256ELb1ELb1ELb0ELb0EEENS1_19SingleTileSchedulerILb1ELb0ELb1ELi128EEEEEEEEEvNT_6ParamsE)
        /*0380*/ 	.word	0x00000000


	//----- nvinfo : EIATTR_MIN_STACK_SIZE
	.align		4
.L_160:
        /*0384*/ 	.byte	0x04, 0x12
        /*0386*/ 	.short	(.L_162 - .L_161)
	.align		4
.L_161:
        /*0388*/ 	.word	index@(_ZN7cutlass13device_kernelIN5flash19enable_sm80_to_sm89INS1_16FlashAttnFwdSm80INS1_25CollectiveMainloopFwdSm80ILi8ELi1ELb1EN4cute5tupleIJNS5_1CILi128EEENS7_ILi48EEENS7_ILi256EEEEEELi256ENS_10bfloat16_tEfNS_4arch4Sm80ELb0ELb1ELb1ELb0ELb0ELb0ELb1ELb0EEENS1_21CollectiveEpilogueFwdINS6_IJS8_SA_S9_EEENS6_IJNS7_ILi1EEESI_SI_EEESC_SE_Li256ELb0ELb1ELb0ELb0EEENS1_19SingleTileSchedulerILb0ELb0ELb1ELi128EEEEEEEEEvNT_6ParamsE)
        /*038c*/ 	.word	0x00000000


	//----- nvinfo : EIATTR_MIN_STACK_SIZE
	.align		4
.L_162:
        /*0390*/ 	.byte	0x04, 0x12
        /*0392*/ 	.short	(.L_164 - .L_163)
	.align		4
.L_163:
        /*0394*/ 	.word	index@(_ZN7cutlass13device_kernelIN5flash19enable_sm80_to_sm89INS1_16FlashAttnFwdSm80INS1_25CollectiveMainloopFwdSm80ILi8ELi1ELb1EN4cute5tupleIJNS5_1CILi128EEENS7_ILi48EEENS7_ILi256EEEEEELi256ENS_10bfloat16_tEfNS_4arch4Sm80ELb0ELb1ELb1ELb1ELb0ELb0ELb1ELb0EEENS1_21CollectiveEpilogueFwdINS6_IJS8_SA_S9_EEENS6_IJNS7_ILi1EEESI_SI_EEESC_SE_Li256ELb1ELb1ELb0ELb0EEENS1_19SingleTileSchedulerILb1ELb0ELb1ELi128EEEEEEEEEvNT_6ParamsE)
        /*0398*/ 	.word	0x00000000


	//----- nvinfo : EIATTR_MIN_STACK_SIZE
	.align		4
.L_164:
        /*039c*/ 	.byte	0x04, 0x12
        /*039e*/ 	.short	(.L_166 - .L_165)
	.align		4
.L_165:
        /*03a0*/ 	.word	index@(_ZN7cutlass13device_kernelIN5flash19enable_sm80_to_sm89INS1_16FlashAttnFwdSm80INS1_25CollectiveMainloopFwdSm80ILi8ELi1ELb0EN4cute5tupleIJNS5_1CILi128EEENS7_ILi32EEENS7_ILi256EEEEEELi256ENS_10bfloat16_tEfNS_4arch4Sm80ELb0ELb1ELb1ELb1ELb0ELb1ELb1ELb0EEENS1_21CollectiveEpilogueFwdINS6_IJS8_SA_S9_EEENS6_IJNS7_ILi1EEESI_SI_EEESC_SE_Li256ELb1ELb1ELb0ELb0EEENS1_19SingleTileSchedulerILb1ELb0ELb1ELi128EEEEEEEEEvNT_6ParamsE)
        /*03a4*/ 	.word	0x00000000


	//----- nvinfo : EIATTR_MIN_STACK_SIZE
	.align		4
.L_166:
        /*03a8*/ 	.byte	0x04, 0x12
        /*03aa*/ 	.short	(.L_168 - .L_167)
	.align		4
.L_167:
        /*03ac*/ 	.word	index@(_ZN7cutlass13device_kernelIN5flash19enable_sm80_to_sm89INS1_16FlashAttnFwdSm80INS1_25CollectiveMainloopFwdSm80ILi8ELi1ELb1EN4cute5tupleIJNS5_1CILi128EEENS7_ILi64EEENS7_ILi256EEEEEELi256ENS_10bfloat16_tEfNS_4arch4Sm80ELb1ELb0ELb1ELb0ELb0ELb0ELb1ELb0EEENS1_21CollectiveEpilogueFwdINS6_IJS8_SA_S9_EEENS6_IJNS7_ILi1EEESI_SI_EEESC_SE_Li256ELb0ELb1ELb0ELb0EEENS1_30DynamicPersistentTileSchedulerILi256ELi256ELb0ELb1ELb0EEEEEEEEEvNT_6ParamsE)
        /*03b0*/ 	.word	0x00000000


	//----- nvinfo : EIATTR_MIN_STACK_SIZE
	.align		4
.L_168:
        /*03b4*/ 	.byte	0x04, 0x12
        /*03b6*/ 	.short	(.L_170 - .L_169)
	.align		4
.L_169:
        /*03b8*/ 	.word	index@(_ZN7cutlass13device_kernelIN5flash19enable_sm80_to_sm89INS1_16FlashAttnFwdSm80INS1_25CollectiveMainloopFwdSm80ILi8ELi1ELb1EN4cute5tupleIJNS5_1CILi128EEENS7_ILi64EEENS7_ILi256EEEEEELi256ENS_10bfloat16_tEfNS_4arch4Sm80ELb1ELb0ELb1ELb1ELb0ELb0ELb1ELb0EEENS1_21CollectiveEpilogueFwdINS6_IJS8_SA_S9_EEENS6_IJNS7_ILi1EEESI_SI_EEESC_SE_Li256ELb1ELb1ELb0ELb0EEENS1_19SingleTileSchedulerILb1ELb0ELb1ELi128EEEEEEEEEvNT_6ParamsE)
        /*03bc*/ 	.word	0x00000000


	//----- nvinfo : EIATTR_MIN_STACK_SIZE
	.align		4
.L_170:
        /*03c0*/ 	.byte	0x04, 0x12
        /*03c2*/ 	.short	(.L_172 - .L_171)
	.align		4
.L_171:
        /*03c4*/ 	.word	index@(_ZN7cutlass13device_kernelIN5flash19enable_sm80_to_sm89INS1_16FlashAttnFwdSm80INS1_25CollectiveMainloopFwdSm80ILi8ELi1ELb0EN4cute5tupleIJNS5_1CILi128EEENS7_ILi32EEENS7_ILi256EEEEEELi256ENS_10bfloat16_tEfNS_4arch4Sm80ELb1ELb0ELb1ELb1ELb0ELb1ELb1ELb0EEENS1_21CollectiveEpilogueFwdINS6_IJS8_SA_S9_EEENS6_IJNS7_ILi1EEESI_SI_EEESC_SE_Li256ELb1ELb1ELb0ELb0EEENS1_19SingleTileSchedulerILb1ELb0ELb1ELi128EEEEEEEEEvNT_6ParamsE)
        /*03c8*/ 	.word	0x00000000


	//----- nvinfo : EIATTR_MIN_STACK_SIZE
	.align		4
.L_172:
        /*03cc*/ 	.byte	0x04, 0x12
        /*03ce*/ 	.short	(.L_174 - .L_173)
	.align		4
.L_173:
        /*03d0*/ 	.word	index@(_ZN7cutlass13device_kernelIN5flash19enable_sm80_to_sm89INS1_16FlashAttnFwdSm80INS1_25CollectiveMainloopFwdSm80ILi8ELi1ELb0EN4cute5tupleIJNS5_1CILi128EEENS7_ILi96EEENS7_ILi256EEEEEELi256ENS_10bfloat16_tEfNS_4arch4Sm80ELb0ELb0ELb1ELb0ELb0ELb0ELb1ELb0EEENS1_21CollectiveEpilogueFwdINS6_IJS8_SA_S9_EEENS6_IJNS7_ILi1EEESI_SI_EEESC_SE_Li256ELb0ELb1ELb0ELb0EEENS1_19SingleTileSchedulerILb0ELb0ELb1ELi128EEEEEEEEEvNT_6ParamsE)
        /*03d4*/ 	.word	0x00000000


	//----- nvinfo : EIATTR_MIN_STACK_SIZE
	.align		4
.L_174:
        /*03d8*/ 	.byte	0x04, 0x12
        /*03da*/ 	.short	(.L_176 - .L_175)
	.align		4
.L_175:
        /*03dc*/ 	.word	index@(_ZN7cutlass13device_kernelIN5flash19enable_sm80_to_sm89INS1_16FlashAttnFwdSm80INS1_25CollectiveMainloopFwdSm80ILi8ELi1ELb0EN4cute5tupleIJNS5_1CILi128EEENS7_ILi96EEENS7_ILi256EEEEEELi256ENS_10bfloat16_tEfNS_4arch4Sm80ELb0ELb0ELb1ELb1ELb0ELb0ELb1ELb0EEENS1_21CollectiveEpilogueFwdINS6_IJS8_SA_S9_EEENS6_IJNS7_ILi1EEESI_SI_EEESC_SE_Li256ELb1ELb1ELb0ELb0EEENS1_19SingleTileSchedulerILb1ELb0ELb1ELi128EEEEEEEEEvNT_6ParamsE)
        /*03e0*/ 	.word	0x00000000


	//----- nvinfo : EIATTR_MIN_STACK_SIZE
	.align		4
.L_176:
        /*03e4*/ 	.byte	0x04, 0x12
        /*03e6*/ 	.short	(.L_178 - .L_177)
	.align		4
.L_177:
        /*03e8*/ 	.word	index@(_ZN7cutlass13device_kernelIN5flash19enable_sm80_to_sm89INS1_16FlashAttnFwdSm80INS1_25CollectiveMainloopFwdSm80ILi8ELi1ELb0EN4cute5tupleIJNS5_1CILi128EEENS7_ILi48EEENS7_ILi256EEEEEELi256ENS_10bfloat16_tEfNS_4arch4Sm80ELb0ELb0ELb1ELb1ELb0ELb1ELb1ELb0EEENS1_21CollectiveEpilogueFwdINS6_IJS8_SA_S9_EEENS6_IJNS7_ILi1EEESI_SI_EEESC_SE_Li256ELb1ELb1ELb0ELb0EEENS1_19SingleTileSchedulerILb1ELb0ELb1ELi128EEEEEEEEEvNT_6ParamsE)
        /*03ec*/ 	.word	0x00000000


	//----- nvinfo : EIATTR_MIN_STACK_SIZE
	.align		4
.L_178:
        /*03f0*/ 	.byte	0x04, 0x12
        /*03f2*/ 	.short	(.L_180 - .L_179)
	.align		4
.L_179:
        /*03f4*/ 	.word	index@(_ZN7cutlass13device_kernelIN5flash19enable_sm80_to_sm89INS1_16FlashAttnFwdSm80INS1_25CollectiveMainloopFwdSm80ILi8ELi1ELb0EN4cute5tupleIJNS5_1CILi128EEENS7_ILi64EEENS7_ILi256EEEEEELi256ENS_10bfloat16_tEfNS_4arch4Sm80ELb0ELb1ELb1ELb0ELb0ELb0ELb1ELb0EEENS1_21CollectiveEpilogueFwdINS6_IJS8_SA_S9_EEENS6_IJNS7_ILi1EEESI_SI_EEESC_SE_Li256ELb0ELb1ELb0ELb0EEENS1_19SingleTileSchedulerILb0ELb0ELb1ELi128EEEEEEEEEvNT_6ParamsE)
        /*03f8*/ 	.word	0x00000000


	//----- nvinfo : EIATTR_MIN_STACK_SIZE
	.align		4
.L_180:
        /*03fc*/ 	.byte	0x04, 0x12
        /*03fe*/ 	.short	(.L_182 - .L_181)
	.align		4
.L_181:
        /*0400*/ 	.word	index@(_ZN7cutlass13device_kernelIN5flash19enable_sm80_to_sm89INS1_16FlashAttnFwdSm80INS1_25CollectiveMainloopFwdSm80ILi8ELi1ELb0EN4cute5tupleIJNS5_1CILi128EEENS7_ILi64EEENS7_ILi256EEEEEELi256ENS_10bfloat16_tEfNS_4arch4Sm80ELb0ELb1ELb1ELb1ELb0ELb0ELb1ELb0EEENS1_21CollectiveEpilogueFwdINS6_IJS8_SA_S9_EEENS6_IJNS7_ILi1EEESI_SI_EEESC_SE_Li256ELb1ELb1ELb0ELb0EEENS1_19SingleTileSchedulerILb1ELb0ELb1ELi128EEEEEEEEEvNT_6ParamsE)
        /*0404*/ 	.word	0x00000000


	//----- nvinfo : EIATTR_MIN_STACK_SIZE
	.align		4
.L_182:
        /*0408*/ 	.byte	0x04, 0x12
        /*040a*/ 	.short	(.L_184 - .L_183)
	.align		4
.L_183:
        /*040c*/ 	.word	index@(_ZN7cutlass13device_kernelIN5flash19enable_sm80_to_sm89INS1_16FlashAttnFwdSm80INS1_25CollectiveMainloopFwdSm80ILi8ELi1ELb0EN4cute5tupleIJNS5_1CILi128EEENS7_ILi48EEENS7_ILi256EEEEEELi256ENS_10bfloat16_tEfNS_4arch4Sm80ELb0ELb1ELb1ELb1ELb0ELb1ELb1ELb0EEENS1_21CollectiveEpilogueFwdINS6_IJS8_SA_S9_EEENS6_IJNS7_ILi1EEESI_SI_EEESC_SE_Li256ELb1ELb1ELb0ELb0EEENS1_19SingleTileSchedulerILb1ELb0ELb1ELi128EEEEEEEEEvNT_6ParamsE)
        /*0410*/ 	.word	0x00000000


	//----- nvinfo : EIATTR_MIN_STACK_SIZE
	.align		4
.L_184:
        /*0414*/ 	.byte	0x04, 0x12
        /*0416*/ 	.short	(.L_186 - .L_185)
	.align		4
.L_185:
        /*0418*/ 	.word	index@(_ZN7cutlass13device_kernelIN5flash19enable_sm80_to_sm89INS1_16FlashAttnFwdSm80INS1_25CollectiveMainloopFwdSm80ILi8ELi1ELb0EN4cute5tupleIJNS5_1CILi128EEENS7_ILi96EEENS7_ILi256EEEEEELi256ENS_10bfloat16_tEfNS_4arch4Sm80ELb1ELb0ELb1ELb0ELb0ELb0ELb1ELb0EEENS1_21CollectiveEpilogueFwdINS6_IJS8_SA_S9_EEENS6_IJNS7_ILi1EEESI_SI_EEESC_SE_Li256ELb0ELb1ELb0ELb0EEENS1_30DynamicPersistentTileSchedulerILi256ELi256ELb0ELb1ELb0EEEEEEEEEvNT_6ParamsE)
        /*041c*/ 	.word	0x00000000


	//----- nvinfo : EIATTR_MIN_STACK_SIZE
	.align		4
.L_186:
        /*0420*/ 	.byte	0x04, 0x12
        /*0422*/ 	.short	(.L_188 - .L_187)
	.align		4
.L_187:
        /*0424*/ 	.word	index@(_ZN7cutlass13device_kernelIN5flash19enable_sm80_to_sm89INS1_16FlashAttnFwdSm80INS1_25CollectiveMainloopFwdSm80ILi8ELi1ELb0EN4cute5tupleIJNS5_1CILi128EEENS7_ILi96EEENS7_ILi256EEEEEELi256ENS_10bfloat16_tEfNS_4arch4Sm80ELb1ELb0ELb1ELb1ELb0ELb0ELb1ELb0EEENS1_21CollectiveEpilogueFwdINS6_IJS8_SA_S9_EEENS6_IJNS7_ILi1EEESI_SI_EEESC_SE_Li256ELb1ELb1ELb0ELb0EEENS1_19SingleTileSchedulerILb1ELb0ELb1ELi128EEEEEEEEEvNT_6ParamsE)
        /*0428*/ 	.word	0x00000000


	//----- nvinfo : EIATTR_MIN_STACK_SIZE
	.align		4
.L_188:
        /*042c*/ 	.byte	0x04, 0x12
        /*042e*/ 	.short	(.L_190 - .L_189)
	.align		4
.L_189:
        /*0430*/ 	.word	index@(_ZN7cutlass13device_kernelIN5flash19enable_sm80_to_sm89INS1_16FlashAttnFwdSm80INS1_25CollectiveMainloopFwdSm80ILi8ELi1ELb0EN4cute5tupleIJNS5_1CILi128EEENS7_ILi48EEENS7_ILi256EEEEEELi256ENS_10bfloat16_tEfNS_4arch4Sm80ELb1ELb0ELb1ELb1ELb0ELb1ELb1ELb0EEENS1_21CollectiveEpilogueFwdINS6_IJS8_SA_S9_EEENS6_IJNS7_ILi1EEESI_SI_EEESC_SE_Li256ELb1ELb1ELb0ELb0EEENS1_19SingleTileSchedulerILb1ELb0ELb1ELi128EEEEEEEEEvNT_6ParamsE)
        /*0434*/ 	.word	0x00000000


	//----- nvinfo : EIATTR_MIN_STACK_SIZE
	.align		4
.L_190:
        /*0438*/ 	.byte	0x04, 0x12
        /*043a*/ 	.short	(.L_192 - .L_191)
	.align		4
.L_191:
        /*043c*/ 	.word	index@(_ZN7cutlass13device_kernelIN5flash19enable_sm80_to_sm89INS1_16FlashAttnFwdSm80INS1_25CollectiveMainloopFwdSm80ILi8ELi1ELb1EN4cute5tupleIJNS5_1CILi128EEENS7_ILi64EEENS7_ILi256EEEEEELi256ENS_10bfloat16_tEfNS_4arch4Sm80ELb0ELb0ELb0ELb0ELb0ELb0ELb1ELb0EEENS1_21CollectiveEpilogueFwdINS6_IJS8_SA_S9_EEENS6_IJNS7_ILi1EEESI_SI_EEESC_SE_Li256ELb0ELb1ELb0ELb0EEENS1_19SingleTileSchedulerILb0ELb0ELb1ELi128EEEEEEEEEvNT_6ParamsE)
        /*0440*/ 	.word	0x00000000


	//----- nvinfo : EIATTR_MIN_STACK_SIZE
	.align		4
.L_192:
        /*0444*/ 	.byte	0x04, 0x12
        /*0446*/ 	.short	(.L_194 - .L_193)
	.align		4
.L_193:
        /*0448*/ 	.word	index@(_ZN7cutlass13device_kernelIN5flash19enable_sm80_to_sm89INS1_16FlashAttnFwdSm80INS1_25CollectiveMainloopFwdSm80ILi8ELi1ELb1EN4cute5tupleIJNS5_1CILi128EEENS7_ILi64EEENS7_ILi256EEEEEELi256ENS_10bfloat16_tEfNS_4arch4Sm80ELb0ELb0ELb0ELb1ELb0ELb0ELb1ELb0EEENS1_21CollectiveEpilogueFwdINS6_IJS8_SA_S9_EEENS6_IJNS7_ILi1EEESI_SI_EEESC_SE_Li256ELb1ELb1ELb0ELb0EEENS1_19SingleTileSchedulerILb1ELb0ELb1ELi128EEEEEEEEEvNT_6ParamsE)
        /*044c*/ 	.word	0x00000000


	//----- nvinfo : EIATTR_MIN_STACK_SIZE
	.align		4
.L_194:
        /*0450*/ 	.byte	0x04, 0x12
        /*0452*/ 	.short	(.L_196 - .L_195)
	.align		4
.L_195:
        /*0454*/ 	.word	index@(_ZN7cutlass13device_kernelIN5flash19enable_sm80_to_sm89INS1_16FlashAttnFwdSm80INS1_25CollectiveMainloopFwdSm80ILi8ELi1ELb0EN4cute5tupleIJNS5_1CILi128EEENS7_ILi32EEENS7_ILi256EEEEEELi256ENS_10bfloat16_tEfNS_4arch4Sm80ELb0ELb0ELb0ELb1ELb0ELb1ELb1ELb0EEENS1_21CollectiveEpilogueFwdINS6_IJS8_SA_S9_EEENS6_IJNS7_ILi1EEESI_SI_EEESC_SE_Li256ELb1ELb1ELb0ELb0EEENS1_19SingleTileSchedulerILb1ELb0ELb1ELi128EEEEEEEEEvNT_6ParamsE)
        /*0458*/ 	.word	0x00000000


	//----- nvinfo : EIATTR_MIN_STACK_SIZE
	.align		4
.L_196:
        /*045c*/ 	.byte	0x04, 0x12
        /*045e*/ 	.short	(.L_198 - .L_197)
	.align		4
.L_197:
        /*0460*/ 	.word	index@(_ZN7cutlass13device_kernelIN5flash19enable_sm80_to_sm89INS1_16FlashAttnFwdSm80INS1_25CollectiveMainloopFwdSm80ILi8ELi1ELb1EN4cute5tupleIJNS5_1CILi128EEENS7_ILi48EEENS7_ILi256EEEEEELi256ENS_10bfloat16_tEfNS_4arch4Sm80ELb0ELb1ELb0ELb0ELb0ELb0ELb1ELb0EEENS1_21CollectiveEpilogueFwdINS6_IJS8_SA_S9_EEENS6_IJNS7_ILi1EEESI_SI_EEESC_SE_Li256ELb0ELb1ELb0ELb0EEENS1_19SingleTileSchedulerILb0ELb0ELb1ELi128EEEEEEEEEvNT_6ParamsE)
        /*0464*/ 	.word	0x00000000


	//----- nvinfo : EIATTR_MIN_STACK_SIZE
	.align		4
.L_198:
        /*0468*/ 	.byte	0x04, 0x12
        /*046a*/ 	.short	(.L_200 - .L_199)
	.align		4
.L_199:
        /*046c*/ 	.word	index@(_ZN7cutlass13device_kernelIN5flash19enable_sm80_to_sm89INS1_16FlashAttnFwdSm80INS1_25CollectiveMainloopFwdSm80ILi8ELi1ELb1EN4cute5tupleIJNS5_1CILi128EEENS7_ILi48EEENS7_ILi256EEEEEELi256ENS_10bfloat16_tEfNS_4arch4Sm80ELb0ELb1ELb0ELb1ELb0ELb0ELb1ELb0EEENS1_21CollectiveEpilogueFwdINS6_IJS8_SA_S9_EEENS6_IJNS7_ILi1EEESI_SI_EEESC_SE_Li256ELb1ELb1ELb0ELb0EEENS1_19SingleTileSchedulerILb1ELb0ELb1ELi128EEEEEEEEEvNT_6ParamsE)
        /*0470*/ 	.word	0x00000000


	//----- nvinfo : EIATTR_MIN_STACK_SIZE
	.align		4
.L_200:
        /*0474*/ 	.byte	0x04, 0x12
        /*0476*/ 	.short	(.L_202 - .L_201)
	.align		4
.L_201:
        /*0478*/ 	.word	index@(_ZN7cutlass13device_kernelIN5flash19enable_sm80_to_sm89INS1_16FlashAttnFwdSm80INS1_25CollectiveMainloopFwdSm80ILi8ELi1ELb0EN4cute5tupleIJNS5_1CILi128EEENS7_ILi32EEENS7_ILi256EEEEEELi256ENS_10bfloat16_tEfNS_4arch4Sm80ELb0ELb1ELb0ELb1ELb0ELb1ELb1ELb0EEENS1_21CollectiveEpilogueFwdINS6_IJS8_SA_S9_EEENS6_IJNS7_ILi1EEESI_SI_EEESC_SE_Li256ELb1ELb1ELb0ELb0EEENS1_19SingleTileSchedulerILb1ELb0ELb1ELi128EEEEEEEEEvNT_6ParamsE)
        /*047c*/ 	.word	0x00000000


	//----- nvinfo : EIATTR_MIN_STACK_SIZE
	.align		4
.L_202:
        /*0480*/ 	.byte	0x04, 0x12
        /*0482*/ 	.short	(.L_204 - .L_203)
	.align		4
.L_203:
        /*0484*/ 	.word	index@(_ZN7cutlass13device_kernelIN5flash19enable_sm80_to_sm89INS1_16FlashAttnFwdSm80INS1_25CollectiveMainloopFwdSm80ILi8ELi1ELb1EN4cute5tupleIJNS5_1CILi128EEENS7_ILi64EEENS7_ILi256EEEEEELi256ENS_10bfloat16_tEfNS_4arch4Sm80ELb1ELb0ELb0ELb0ELb0ELb0ELb1ELb0EEENS1_21CollectiveEpilogueFwdINS6_IJS8_SA_S9_EEENS6_IJNS7_ILi1EEESI_SI_EEESC_SE_Li256ELb0ELb1ELb0ELb0EEENS1_30DynamicPersistentTileSchedulerILi256ELi256ELb0ELb1ELb0EEEEEEEEEvNT_6ParamsE)
        /*0488*/ 	.word	0x00000000


	//----- nvinfo : EIATTR_MIN_STACK_SIZE
	.align		4
.L_204:
        /*048c*/ 	.byte	0x04, 0x12
        /*048e*/ 	.short	(.L_206 - .L_205)
	.align		4
.L_205:
        /*0490*/ 	.word	index@(_ZN7cutlass13device_kernelIN5flash19enable_sm80_to_sm89INS1_16FlashAttnFwdSm80INS1_25CollectiveMainloopFwdSm80ILi8ELi1ELb1EN4cute5tupleIJNS5_1CILi128EEENS7_ILi64EEENS7_ILi256EEEEEELi256ENS_10bfloat16_tEfNS_4arch4Sm80ELb1ELb0ELb0ELb1ELb0ELb0ELb1ELb0EEENS1_21CollectiveEpilogueFwdINS6_IJS8_SA_S9_EEENS6_IJNS7_ILi1EEESI_SI_EEESC_SE_Li256ELb1ELb1ELb0ELb0EEENS1_19SingleTileSchedulerILb1ELb0ELb1ELi128EEEEEEEEEvNT_6ParamsE)
        /*0494*/ 	.word	0x00000000


	//----- nvinfo : EIATTR_MIN_STACK_SIZE
	.align		4
.L_206:
        /*0498*/ 	.byte	0x04, 0x12
        /*049a*/ 	.short	(.L_208 - .L_207)
	.align		4
.L_207:
        /*049c*/ 	.word	index@(_ZN7cutlass13device_kernelIN5flash19enable_sm80_to_sm89INS1_16FlashAttnFwdSm80INS1_25CollectiveMainloopFwdSm80ILi8ELi1ELb0EN4cute5tupleIJNS5_1CILi128EEENS7_ILi32EEENS7_ILi256EEEEEELi256ENS_10bfloat16_tEfNS_4arch4Sm80ELb1ELb0ELb0ELb1ELb0ELb1ELb1ELb0EEENS1_21CollectiveEpilogueFwdINS6_IJS8_SA_S9_EEENS6_IJNS7_ILi1EEESI_SI_EEESC_SE_Li256ELb1ELb1ELb0ELb0EEENS1_19SingleTileSchedulerILb1ELb0ELb1ELi128EEEEEEEEEvNT_6ParamsE)
        /*04a0*/ 	.word	0x00000000


	//----- nvinfo : EIATTR_MIN_STACK_SIZE
	.align		4
.L_208:
        /*04a4*/ 	.byte	0x04, 0x12
        /*04a6*/ 	.short	(.L_210 - .L_209)
	.align		4
.L_209:
        /*04a8*/ 	.word	index@(_ZN7cutlass13device_kernelIN5flash19enable_sm80_to_sm89INS1_16FlashAttnFwdSm80INS1_25CollectiveMainloopFwdSm80ILi8ELi1ELb0EN4cute5tupleIJNS5_1CILi128EEENS7_ILi96EEENS7_ILi256EEEEEELi256ENS_10bfloat16_tEfNS_4arch4Sm80ELb0ELb0ELb0ELb0ELb0ELb0ELb1ELb0EEENS1_21CollectiveEpilogueFwdINS6_IJS8_SA_S9_EEENS6_IJNS7_ILi1EEESI_SI_EEESC_SE_Li256ELb0ELb1ELb0ELb0EEENS1_19SingleTileSchedulerILb0ELb0ELb1ELi128EEEEEEEEEvNT_6ParamsE)
        /*04ac*/ 	.word	0x00000000


	//----- nvinfo : EIATTR_MIN_STACK_SIZE
	.align		4
.L_210:
        /*04b0*/ 	.byte	0x04, 0x12
        /*04b2*/ 	.short	(.L_212 - .L_211)
	.align		4
.L_211:
        /*04b4*/ 	.word	index@(_ZN7cutlass13device_kernelIN5flash19enable_sm80_to_sm89INS1_16FlashAttnFwdSm80INS1_25CollectiveMainloopFwdSm80ILi8ELi1ELb0EN4cute5tupleIJNS5_1CILi128EEENS7_ILi96EEENS7_ILi256EEEEEELi256ENS_10bfloat16_tEfNS_4arch4Sm80ELb0ELb0ELb0ELb1ELb0ELb0ELb1ELb0EEENS1_21CollectiveEpilogueFwdINS6_IJS8_SA_S9_EEENS6_IJNS7_ILi1EEESI_SI_EEESC_SE_Li256ELb1ELb1ELb0ELb0EEENS1_19SingleTileSchedulerILb1ELb0ELb1ELi128EEEEEEEEEvNT_6ParamsE)
        /*04b8*/ 	.word	0x00000000


	//----- nvinfo : EIATTR_MIN_STACK_SIZE
	.align		4
.L_212:
        /*04bc*/ 	.byte	0x04, 0x12
        /*04be*/ 	.short	(.L_214 - .L_213)
	.align		4
.L_213:
        /*04c0*/ 	.word	index@(_ZN7cutlass13device_kernelIN5flash19enable_sm80_to_sm89INS1_16FlashAttnFwdSm80INS1_25CollectiveMainloopFwdSm80ILi8ELi1ELb0EN4cute5tupleIJNS5_1CILi128EEENS7_ILi48EEENS7_ILi256EEEEEELi256ENS_10bfloat16_tEfNS_4arch4Sm80ELb0ELb0ELb0ELb1ELb0ELb1ELb1ELb0EEENS1_21CollectiveEpilogueFwdINS6_IJS8_SA_S9_EEENS6_IJNS7_ILi1EEESI_SI_EEESC_SE_Li256ELb1ELb1ELb0ELb0EEENS1_19SingleTileSchedulerILb1ELb0ELb1ELi128EEEEEEEEEvNT_6ParamsE)
        /*04c4*/ 	.word	0x00000000


	//----- nvinfo : EIATTR_MIN_STACK_SIZE
	.align		4
.L_214:
        /*04c8*/ 	.byte	0x04, 0x12
        /*04ca*/ 	.short	(.L_216 - .L_215)
	.align		4
.L_215:
        /*04cc*/ 	.word	index@(_ZN7cutlass13device_kernelIN5flash19enable_sm80_to_sm89INS1_16FlashAttnFwdSm80INS1_25CollectiveMainloopFwdSm80ILi8ELi1ELb0EN4cute5tupleIJNS5_1CILi128EEENS7_ILi64EEENS7_ILi256EEEEEELi256ENS_10bfloat16_tEfNS_4arch4Sm80ELb0ELb1ELb0ELb0ELb0ELb0ELb1ELb0EEENS1_21CollectiveEpilogueFwdINS6_IJS8_SA_S9_EEENS6_IJNS7_ILi1EEESI_SI_EEESC_SE_Li256ELb0ELb1ELb0ELb0EEENS1_19SingleTileSchedulerILb0ELb0ELb1ELi128EEEEEEEEEvNT_6ParamsE)
        /*04d0*/ 	.word	0x00000000


	//----- nvinfo : EIATTR_MIN_STACK_SIZE
	.align		4
.L_216:
        /*04d4*/ 	.byte	0x04, 0x12
        /*04d6*/ 	.short	(.L_218 - .L_217)
	.align		4
.L_217:
        /*04d8*/ 	.word	index@(_ZN7cutlass13device_kernelIN5flash19enable_sm80_to_sm89INS1_16FlashAttnFwdSm80INS1_25CollectiveMainloopFwdSm80ILi8ELi1ELb0EN4cute5tupleIJNS5_1CILi128EEENS7_ILi64EEENS7_ILi256EEEEEELi256ENS_10bfloat16_tEfNS_4arch4Sm80ELb0ELb1ELb0ELb1ELb0ELb0ELb1ELb0EEENS1_21CollectiveEpilogueFwdINS6_IJS8_SA_S9_EEENS6_IJNS7_ILi1EEESI_SI_EEESC_SE_Li256ELb1ELb1ELb0ELb0EEENS1_19SingleTileSchedulerILb1ELb0ELb1ELi128EEEEEEEEEvNT_6ParamsE)
        /*04dc*/ 	.word	0x00000000


	//----- nvinfo : EIATTR_MIN_STACK_SIZE
	.align		4
.L_218:
        /*04e0*/ 	.byte	0x04, 0x12
        /*04e2*/ 	.short	(.L_220 - .L_219)
	.align		4
.L_219:
        /*04e4*/ 	.word	index@(_ZN7cutlass13device_kernelIN5flash19enable_sm80_to_sm89INS1_16FlashAttnFwdSm80INS1_25CollectiveMainloopFwdSm80ILi8ELi1ELb0EN4cute5tupleIJNS5_1CILi128EEENS7_ILi48EEENS7_ILi256EEEEEELi256ENS_10bfloat16_tEfNS_4arch4Sm80ELb0ELb1ELb0ELb1ELb0ELb1ELb1ELb0EEENS1_21CollectiveEpilogueFwdINS6_IJS8_SA_S9_EEENS6_IJNS7_ILi1EEESI_SI_EEESC_SE_Li256ELb1ELb1ELb0ELb0EEENS1_19SingleTileSchedulerILb1ELb0ELb1ELi128EEEEEEEEEvNT_6ParamsE)
        /*04e8*/ 	.word	0x00000000


	//----- nvinfo : EIATTR_MIN_STACK_SIZE
	.align		4
.L_220:
        /*04ec*/ 	.byte	0x04, 0x12
        /*04ee*/ 	.short	(.L_222 - .L_221)
	.align		4
.L_221:
        /*04f0*/ 	.word	index@(_ZN7cutlass13device_kernelIN5flash19enable_sm80_to_sm89INS1_16FlashAttnFwdSm80INS1_25CollectiveMainloopFwdSm80ILi8ELi1ELb0EN4cute5tupleIJNS5_1CILi128EEENS7_ILi96EEENS7_ILi256EEEEEELi256ENS_10bfloat16_tEfNS_4arch4Sm80ELb1ELb0ELb0ELb0ELb0ELb0ELb1ELb0EEENS1_21CollectiveEpilogueFwdINS6_IJS8_SA_S9_EEENS6_IJNS7_ILi1EEESI_SI_EEESC_SE_Li256ELb0ELb1ELb0ELb0EEENS1_30DynamicPersistentTileSchedulerILi256ELi256ELb0ELb1ELb0EEEEEEEEEvNT_6ParamsE)
        /*04f4*/ 	.word	0x00000000


	//----- nvinfo : EIATTR_MIN_STACK_SIZE
	.align		4
.L_222:
        /*04f8*/ 	.byte	0x04, 0x12
        /*04fa*/ 	.short	(.L_224 - .L_223)
	.align		4
.L_223:
        /*04fc*/ 	.word	index@(_ZN7cutlass13device_kernelIN5flash19enable_sm80_to_sm89INS1_16FlashAttnFwdSm80INS1_25CollectiveMainloopFwdSm80ILi8ELi1ELb0EN4cute5tupleIJNS5_1CILi128EEENS7_ILi96EEENS7_ILi256EEEEEELi256ENS_10bfloat16_tEfNS_4arch4Sm80ELb1ELb0ELb0ELb1ELb0ELb0ELb1ELb0EEENS1_21CollectiveEpilogueFwdINS6_IJS8_SA_S9_EEENS6_IJNS7_ILi1EEESI_SI_EEESC_SE_Li256ELb1ELb1ELb0ELb0EEENS1_19SingleTileSchedulerILb1ELb0ELb1ELi128EEEEEEEEEvNT_6ParamsE)
        /*0500*/ 	.word	0x00000000


	//----- nvinfo : EIATTR_MIN_STACK_SIZE
	.align		4
.L_224:
        /*0504*/ 	.byte	0x04, 0x12
        /*0506*/ 	.short	(.L_226 - .L_225)
	.align		4
.L_225:
        /*0508*/ 	.word	index@(_ZN7cutlass13device_kernelIN5flash19enable_sm80_to_sm89INS1_16FlashAttnFwdSm80INS1_25CollectiveMainloopFwdSm80ILi8ELi1ELb0EN4cute5tupleIJNS5_1CILi128EEENS7_ILi48EEENS7_ILi256EEEEEELi256ENS_10bfloat16_tEfNS_4arch4Sm80ELb1ELb0ELb0ELb1ELb0ELb1ELb1ELb0EEENS1_21CollectiveEpilogueFwdINS6_IJS8_SA_S9_EEENS6_IJNS7_ILi1EEESI_SI_EEESC_SE_Li256ELb1ELb1ELb0ELb0EEENS1_19SingleTileSchedulerILb1ELb0ELb1ELi128EEEEEEEEEvNT_6ParamsE)
        /*050c*/ 	.word	0x00000000
.L_226:


//--------------------- .nv.compat                --------------------------
	.section	.nv.compat,"",@"SHT_CUDA_COMPAT_INFO"
	.align	4
        /*0000*/ 	.byte	0x02, 0x09, 0x01, 0x00, 0x02, 0x02, 0x01, 0x00, 0x02, 0x05, 0x05, 0x00, 0x03, 0x07, 0x01, 0x01
        /*0010*/ 	.byte	0x02, 0x03, 0x00, 0x00, 0x02, 0x06, 0x01, 0x00, 0x04, 0x0b, 0x08, 0x00, 0x00, 0x00, 0x00, 0x00
        /*0020*/ 	.byte	0x00, 0x00, 0x00, 0x00


//--------------------- .nv.info._ZN7cutlass13device_kernelIN5flash19enable_sm80_to_sm89INS1_16FlashAttnFwdSm80INS1_25CollectiveMainloopFwdSm80ILi8ELi1ELb1EN4cute5tupleIJNS5_1CILi128EEENS7_ILi64EEENS7_ILi256EEEEEELi256ENS_10bfloat16_tEfNS_4arch4Sm80ELb0ELb0ELb1ELb0ELb0ELb0ELb1ELb0EEENS1_21CollectiveEpilogueFwdINS6_IJS8_SA_S9_EEENS6_IJNS7_ILi1EEESI_SI_EEESC_SE_Li256ELb0ELb1ELb0ELb0EEENS1_19SingleTileSchedulerILb0ELb0ELb1ELi128EEEEEEEEEvNT_6ParamsE --------------------------
	.section	.nv.info._ZN7cutlass13device_kernelIN5flash19enable_sm80_to_sm89INS1_16FlashAttnFwdSm80INS1_25CollectiveMainloopFwdSm80ILi8ELi1ELb1EN4cute5tupleIJNS5_1CILi128EEENS7_ILi64EEENS7_ILi256EEEEEELi256ENS_10bfloat16_tEfNS_4arch4Sm80ELb0ELb0ELb1ELb0ELb0ELb0ELb1ELb0EEENS1_21CollectiveEpilogueFwdINS6_IJS8_SA_S9_EEENS6_IJNS7_ILi1EEESI_SI_EEESC_SE_Li256ELb0ELb1ELb0ELb0EEENS1_19SingleTileSchedulerILb0ELb0ELb1ELi128EEEEEEEEEvNT_6ParamsE,"",@"SHT_CUDA_INFO"
	.sectionflags	@""
	.align	4


	//----- nvinfo : EIATTR_CUDA_API_VERSION
	.align		4
        /*0000*/ 	.byte	0x04, 0x37
        /*0002*/ 	.short	(.L_228 - .L_227)
.L_227:
        /*0004*/ 	.word	0x00000082


	//----- nvinfo : EIATTR_KPARAM_INFO
	.align		4
.L_228:
        /*0008*/ 	.byte	0x04, 0x17
        /*000a*/ 	.short	(.L_230 - .L_229)
.L_229:
        /*000c*/ 	.word	0x00000000
        /*0010*/ 	.short	0x0000
        /*0012*/ 	.short	0x0000
        /*0014*/ 	.byte	0x00, 0xf0, 0x61, 0x10


	//----- nvinfo : EIATTR_SPARSE_MMA_MASK
	.align		4
.L_230:
        /*0018*/ 	.byte	0x03, 0x50
        /*001a*/ 	.short	0x0000


	//----- nvinfo : EIATTR_MAXREG_COUNT
	.align		4
        /*001c*/ 	.byte	0x03, 0x1b
        /*001e*/ 	.short	0x00ff


	//----- nvinfo : EIATTR_MERCURY_ISA_VERSION
	.align		4
        /*0020*/ 	.byte	0x03, 0x5f
        /*0022*/ 	.short	0x0101


	//----- nvinfo : EIATTR_EXIT_INSTR_OFFSETS
	.align		4
        /*0024*/ 	.byte	0x04, 0x1c
        /*0026*/ 	.short	(.L_232 - .L_231)


	//   ....[0]....
.L_231:
        /*0028*/ 	.word	0x00000010


	//----- nvinfo : EIATTR_MAX_THREADS
	.align		4
.L_232:
        /*002c*/ 	.byte	0x04, 0x05
        /*002e*/ 	.short	(.L_234 - .L_233)
.L_233:
        /*0030*/ 	.word	0x00000100
        /*0034*/ 	.word	0x00000001
        /*0038*/ 	.word	0x00000001


	//----- nvinfo : EIATTR_CBANK_PARAM_SIZE
	.align		4
.L_234:
        /*003c*/ 	.byte	0x03, 0x19
        /*003e*/ 	.short	0x0418


	//----- nvinfo : EIATTR_PARAM_CBANK
	.align		4
        /*0040*/ 	.byte	0x04, 0x0a
        /*0042*/ 	.short	(.L_236 - .L_235)
	.align		4
.L_235:
        /*0044*/ 	.word	index@(.nv.constant0._ZN7cutlass13device_kernelIN5flash19enable_sm80_to_sm89INS1_16FlashAttnFwdSm80INS1_25CollectiveMainloopFwdSm80ILi8ELi1ELb1EN4cute5tupleIJNS5_1CILi128EEENS7_ILi64EEENS7_ILi256EEEEEELi256ENS_10bfloat16_tEfNS_4arch4Sm80ELb0ELb0ELb1ELb0ELb0ELb0ELb1ELb0EEENS1_21CollectiveEpilogueFwdINS6_IJS8_SA_S9_EEENS6_IJNS7_ILi1EEESI_SI_EEESC_SE_Li256ELb0ELb1ELb0ELb0EEENS1_19SingleTileSchedulerILb0ELb0ELb1ELi128EEEEEEEEEvNT_6ParamsE)
        /*0048*/ 	.short	0x0210
        /*004a*/ 	.short	0x0418


	//----- nvinfo : EIATTR_SW_WAR
	.align		4
.L_236:
        /*004c*/ 	.byte	0x04, 0x36
        /*004e*/ 	.short	(.L_238 - .L_237)
.L_237:
        /*0050*/ 	.word	0x00000008
.L_238:


//--------------------- .nv.info._ZN7cutlass13device_kernelIN5flash19enable_sm80_to_sm89INS1_16FlashAttnFwdSm80INS1_25CollectiveMainloopFwdSm80ILi8ELi1ELb1EN4cute5tupleIJNS5_1CILi128EEENS7_ILi64EEENS7_ILi256EEEEEELi256ENS_10bfloat16_tEfNS_4arch4Sm80ELb0ELb0ELb1ELb1ELb0ELb0ELb1ELb0EEENS1_21CollectiveEpilogueFwdINS6_IJS8_SA_S9_EEENS6_IJNS7_ILi1EEESI_SI_EEESC_SE_Li256ELb1ELb1ELb0ELb0EEENS1_19SingleTileSchedulerILb1ELb0ELb1ELi128EEEEEEEEEvNT_6ParamsE --------------------------
	.section	.nv.info._ZN7cutlass13device_kernelIN5flash19enable_sm80_to_sm89INS1_16FlashAttnFwdSm80INS1_25CollectiveMainloopFwdSm80ILi8ELi1ELb1EN4cute5tupleIJNS5_1CILi128EEENS7_ILi64EEENS7_ILi256EEEEEELi256ENS_10bfloat16_tEfNS_4arch4Sm80ELb0ELb0ELb1ELb1ELb0ELb0ELb1ELb0EEENS1_21CollectiveEpilogueFwdINS6_IJS8_SA_S9_EEENS6_IJNS7_ILi1EEESI_SI_EEESC_SE_Li256ELb1ELb1ELb0ELb0EEENS1_19SingleTileSchedulerILb1ELb0ELb1ELi128EEEEEEEEEvNT_6ParamsE,"",@"SHT_CUDA_INFO"
	.sectionflags	@""
	.align	4


	//----- nvinfo : EIATTR_CUDA_API_VERSION
	.align		4
        /*0000*/ 	.byte	0x04, 0x37
        /*0002*/ 	.short	(.L_240 - .L_239)
.L_239:
        /*0004*/ 	.word	0x00000082


	//----- nvinfo : EIATTR_KPARAM_INFO
	.align		4
.L_240:
        /*0008*/ 	.byte	0x04, 0x17
        /*000a*/ 	.short	(.L_242 - .L_241)
.L_241:
        /*000c*/ 	.word	0x00000000
        /*0010*/ 	.short	0x0000
        /*0012*/ 	.short	0x0000
        /*0014*/ 	.byte	0x00, 0xf0, 0x61, 0x10


	//----- nvinfo : EIATTR_SPARSE_MMA_MASK
	.align		4
.L_242:
        /*0018*/ 	.byte	0x03, 0x50
        /*001a*/ 	.short	0x0000


	//----- nvinfo : EIATTR_MAXREG_COUNT
	.align		4
        /*001c*/ 	.byte	0x03, 0x1b
        /*001e*/ 	.short	0x00ff


	//----- nvinfo : EIATTR_MERCURY_ISA_VERSION
	.align		4
        /*0020*/ 	.byte	0x03, 0x5f
        /*0022*/ 	.short	0x0101


	//----- nvinfo : EIATTR_EXIT_INSTR_OFFSETS
	.align		4
        /*0024*/ 	.byte	0x04, 0x1c
        /*0026*/ 	.short	(.L_244 - .L_243)


	//   ....[0]....
.L_243:
        /*0028*/ 	.word	0x00000010


	//----- nvinfo : EIATTR_MAX_THREADS
	.align		4
.L_244:
        /*002c*/ 	.byte	0x04, 0x05
        /*002e*/ 	.short	(.L_246 - .L_245)
.L_245:
        /*0030*/ 	.word	0x00000100
        /*0034*/ 	.word	0x00000001
        /*0038*/ 	.word	0x00000001


	//----- nvinfo : EIATTR_CBANK_PARAM_SIZE
	.align		4
.L_246:
        /*003c*/ 	.byte	0x03, 0x19
        /*003e*/ 	.short	0x0418


	//----- nvinfo : EIATTR_PARAM_CBANK
	.align		4
        /*0040*/ 	.byte	0x04, 0x0a
        /*0042*/ 	.short	(.L_248 - .L_247)
	.align		4
.L_247:
        /*0044*/ 	.word	index@(.nv.constant0._ZN7cutlass13device_kernelIN5flash19enable_sm80_to_sm89INS1_16FlashAttnFwdSm80INS1_25CollectiveMainloopFwdSm80ILi8ELi1ELb1EN4cute5tupleIJNS5_1CILi128EEENS7_ILi64EEENS7_ILi256EEEEEELi256ENS_10bfloat16_tEfNS_4arch4Sm80ELb0ELb0ELb1ELb1ELb0ELb0ELb1ELb0EEENS1_21CollectiveEpilogueFwdINS6_IJS8_SA_S9_EEENS6_IJNS7_ILi1EEESI_SI_EEESC_SE_Li256ELb1ELb1ELb0ELb0EEENS1_19SingleTileSchedulerILb1ELb0ELb1ELi128EEEEEEEEEvNT_6ParamsE)
        /*0048*/ 	.short	0x0210
        /*004a*/ 	.short	0x0418


	//----- nvinfo : EIATTR_SW_WAR
	.align		4
.L_248:
        /*004c*/ 	.byte	0x04, 0x36
        /*004e*/ 	.short	(.L_250 - .L_249)
.L_249:
        /*0050*/ 	.word	0x00000008
.L_250:


//--------------------- .nv.info._ZN7cutlass13device_kernelIN5flash19enable_sm80_to_sm89INS1_16FlashAttnFwdSm80INS1_25CollectiveMainloopFwdSm80ILi8ELi1ELb0EN4cute5tupleIJNS5_1CILi128EEENS7_ILi32EEENS7_ILi256EEEEEELi256ENS_10bfloat16_tEfNS_4arch4Sm80ELb0ELb0ELb1ELb1ELb0ELb1ELb1ELb0EEENS1_21CollectiveEpilogueFwdINS6_IJS8_SA_S9_EEENS6_IJNS7_ILi1EEESI_SI_EEESC_SE_Li256ELb1ELb1ELb0ELb0EEENS1_19SingleTileSchedulerILb1ELb0ELb1ELi128EEEEEEEEEvNT_6ParamsE --------------------------
	.section	.nv.info._ZN7cutlass13device_kernelIN5flash19enable_sm80_to_sm89INS1_16FlashAttnFwdSm80INS1_25CollectiveMainloopFwdSm80ILi8ELi1ELb0EN4cute5tupleIJNS5_1CILi128EEENS7_ILi32EEENS7_ILi256EEEEEELi256ENS_10bfloat16_tEfNS_4arch4Sm80ELb0ELb0ELb1ELb1ELb0ELb1ELb1ELb0EEENS1_21CollectiveEpilogueFwdINS6_IJS8_SA_S9_EEENS6_IJNS7_ILi1EEESI_SI_EEESC_SE_Li256ELb1ELb1ELb0ELb0EEENS1_19SingleTileSchedulerILb1ELb0ELb1ELi128EEEEEEEEEvNT_6ParamsE,"",@"SHT_CUDA_INFO"
	.sectionflags	@""
	.align	4


	//----- nvinfo : EIATTR_CUDA_API_VERSION
	.align		4
        /*0000*/ 	.byte	0x04, 0x37
        /*0002*/ 	.short	(.L_252 - .L_251)
.L_251:
        /*0004*/ 	.word	0x00000082


	//----- nvinfo : EIATTR_KPARAM_INFO
	.align		4
.L_252:
        /*0008*/ 	.byte	0x04, 0x17
        /*000a*/ 	.short	(.L_254 - .L_253)
.L_253:
        /*000c*/ 	.word	0x00000000
        /*0010*/ 	.short	0x0000
        /*0012*/ 	.short	0x0000
        /*0014*/ 	.byte	0x00, 0xf0, 0x61, 0x10


	//----- nvinfo : EIATTR_SPARSE_MMA_MASK
	.align		4
.L_254:
        /*0018*/ 	.byte	0x03, 0x50
        /*001a*/ 	.short	0x0000


	//----- nvinfo : EIATTR_MAXREG_COUNT
	.align		4
        /*001c*/ 	.byte	0x03, 0x1b
        /*001e*/ 	.short	0x00ff


	//----- nvinfo : EIATTR_MERCURY_ISA_VERSION
	.align		4
        /*0020*/ 	.byte	0x03, 0x5f
        /*0022*/ 	.short	0x0101


	//----- nvinfo : EIATTR_EXIT_INSTR_OFFSETS
	.align		4
        /*0024*/ 	.byte	0x04, 0x1c
        /*0026*/ 	.short	(.L_256 - .L_255)


	//   ....[0]....
.L_255:
        /*0028*/ 	.word	0x00000010


	//----- nvinfo : EIATTR_MAX_THREADS
	.align		4
.L_256:
        /*002c*/ 	.byte	0x04, 0x05
        /*002e*/ 	.short	(.L_258 - .L_257)
.L_257:
        /*0030*/ 	.word	0x00000100
        /*0034*/ 	.word	0x00000001
        /*0038*/ 	.word	0x00000001


	//----- nvinfo : EIATTR_CBANK_PARAM_SIZE
	.align		4
.L_258:
        /*003c*/ 	.byte	0x03, 0x19
        /*003e*/ 	.short	0x0418


	//----- nvinfo : EIATTR_PARAM_CBANK
	.align		4
        /*0040*/ 	.byte	0x04, 0x0a
        /*0042*/ 	.short	(.L_260 - .L_259)
	.align		4
.L_259:
        /*0044*/ 	.word	index@(.nv.constant0._ZN7cutlass13device_kernelIN5flash19enable_sm80_to_sm89INS1_16FlashAttnFwdSm80INS1_25CollectiveMainloopFwdSm80ILi8ELi1ELb0EN4cute5tupleIJNS5_1CILi128EEENS7_ILi32EEENS7_ILi256EEEEEELi256ENS_10bfloat16_tEfNS_4arch4Sm80ELb0ELb0ELb1ELb1ELb0ELb1ELb1ELb0EEENS1_21CollectiveEpilogueFwdINS6_IJS8_SA_S9_EEENS6_IJNS7_ILi1EEESI_SI_EEESC_SE_Li256ELb1ELb1ELb0ELb0EEENS1_19SingleTileSchedulerILb1ELb0ELb1ELi128EEEEEEEEEvNT_6ParamsE)
        /*0048*/ 	.short	0x0210
        /*004a*/ 	.short	0x0418


	//----- nvinfo : EIATTR_SW_WAR
	.align		4
.L_260:
        /*004c*/ 	.byte	0x04, 0x36
        /*004e*/ 	.short	(.L_262 - .L_261)
.L_261:
        /*0050*/ 	.word	0x00000008
.L_262:


//--------------------- .nv.info._ZN7cutlass13device_kernelIN5flash19enable_sm80_to_sm89INS1_16FlashAttnFwdSm80INS1_25CollectiveMainloopFwdSm80ILi8ELi1ELb1EN4cute5tupleIJNS5_1CILi128EEENS7_ILi48EEENS7_ILi256EEEEEELi256ENS_10bfloat16_tEfNS_4arch4Sm80ELb0ELb1ELb1ELb0ELb0ELb0ELb1ELb0EEENS1_21CollectiveEpilogueFwdINS6_IJS8_SA_S9_EEENS6_IJNS7_ILi1EEESI_SI_EEESC_SE_Li256ELb0ELb1ELb0ELb0EEENS1_19SingleTileSchedulerILb0ELb0ELb1ELi128EEEEEEEEEvNT_6ParamsE --------------------------
	.section	.nv.info._ZN7cutlass13device_kernelIN5flash19enable_sm80_to_sm89INS1_16FlashAttnFwdSm80INS1_25CollectiveMainloopFwdSm80ILi8ELi1ELb1EN4cute5tupleIJNS5_1CILi128EEENS7_ILi48EEENS7_ILi256EEEEEELi256ENS_10bfloat16_tEfNS_4arch4Sm80ELb0ELb1ELb1ELb0ELb0ELb0ELb1ELb0EEENS1_21CollectiveEpilogueFwdINS6_IJS8_SA_S9_EEENS6_IJNS7_ILi1EEESI_SI_EEESC_SE_Li256ELb0ELb1ELb0ELb0EEENS1_19SingleTileSchedulerILb0ELb0ELb1ELi128EEEEEEEEEvNT_6ParamsE,"",@"SHT_CUDA_INFO"
	.sectionflags	@""
	.align	4


	//----- nvinfo : EIATTR_CUDA_API_VERSION
	.align		4
        /*0000*/ 	.byte	0x04, 0x37
        /*0002*/ 	.short	(.L_264 - .L_263)
.L_263:
        /*0004*/ 	.word	0x00000082


	//----- nvinfo : EIATTR_KPARAM_INFO
	.align		4
.L_264:
        /*0008*/ 	.byte	0x04, 0x17
        /*000a*/ 	.short	(.L_266 - .L_265)
.L_265:
        /*000c*/ 	.word	0x00000000
        /*0010*/ 	.short	0x0000
        /*0012*/ 	.short	0x0000
        /*0014*/ 	.byte	0x00, 0xf0, 0x61, 0x10


	//----- nvinfo : EIATTR_SPARSE_MMA_MASK
	.align		4
.L_266:
        /*0018*/ 	.byte	0x03, 0x50
        /*001a*/ 	.short	0x0000


	//----- nvinfo : EIATTR_MAXREG_COUNT
	.align		4
        /*001c*/ 	.byte	0x03, 0x1b
        /*001e*/ 	.short	0x00ff


	//----- nvinfo : EIATTR_MERCURY_ISA_VERSION
	.align		4
        /*0020*/ 	.byte	0x03, 0x5f
        /*0022*/ 	.short	0x0101


	//----- nvinfo : EIATTR_EXIT_INSTR_OFFSETS
	.align		4
        /*0024*/ 	.byte	0x04, 0x1c
        /*0026*/ 	.short	(.L_268 - .L_267)


	//   ....[0]....
.L_267:
        /*0028*/ 	.word	0x00000010


	//----- nvinfo : EIATTR_MAX_THREADS
	.align		4
.L_268:
        /*002c*/ 	.byte	0x04, 0x05
        /*002e*/ 	.short	(.L_270 - .L_269)
.L_269:
        /*0030*/ 	.word	0x00000100
        /*0034*/ 	.word	0x00000001
        /*0038*/ 	.word	0x00000001


	//----- nvinfo : EIATTR_CBANK_PARAM_SIZE
	.align		4
.L_270:
        /*003c*/ 	.byte	0x03, 0x19
        /*003e*/ 	.short	0x0418


	//----- nvinfo : EIATTR_PARAM_CBANK
	.align		4
        /*0040*/ 	.byte	0x04, 0x0a
        /*0042*/ 	.short	(.L_272 - .L_271)
	.align		4
.L_271:
        /*0044*/ 	.word	index@(.nv.constant0._ZN7cutlass13device_kernelIN5flash19enable_sm80_to_sm89INS1_16FlashAttnFwdSm80INS1_25CollectiveMainloopFwdSm80ILi8ELi1ELb1EN4cute5tupleIJNS5_1CILi128EEENS7_ILi48EEENS7_ILi256EEEEEELi256ENS_10bfloat16_tEfNS_4arch4Sm80ELb0ELb1ELb1ELb0ELb0ELb0ELb1ELb0EEENS1_21CollectiveEpilogueFwdINS6_IJS8_SA_S9_EEENS6_IJNS7_ILi1EEESI_SI_EEESC_SE_Li256ELb0ELb1ELb0ELb0EEENS1_19SingleTileSchedulerILb0ELb0ELb1ELi128EEEEEEEEEvNT_6ParamsE)
        /*0048*/ 	.short	0x0210
        /*004a*/ 	.short	0x0418


	//----- nvinfo : EIATTR_SW_WAR
	.align		4
.L_272:
        /*004c*/ 	.byte	0x04, 0x36
        /*004e*/ 	.short	(.L_274 - .L_273)
.L_273:
        /*0050*/ 	.word	0x00000008
.L_274:


//--------------------- .nv.info._ZN7cutlass13device_kernelIN5flash19enable_sm80_to_sm89INS1_16FlashAttnFwdSm80INS1_25CollectiveMainloopFwdSm80ILi8ELi1ELb1EN4cute5tupleIJNS5_1CILi128EEENS7_ILi48EEENS7_ILi256EEEEEELi256ENS_10bfloat16_tEfNS_4arch4Sm80ELb0ELb1ELb1ELb1ELb0ELb0ELb1ELb0EEENS1_21CollectiveEpilogueFwdINS6_IJS8_SA_S9_EEENS6_IJNS7_ILi1EEESI_SI_EEESC_SE_Li256ELb1ELb1ELb0ELb0EEENS1_19SingleTileSchedulerILb1ELb0ELb1ELi128EEEEEEEEEvNT_6ParamsE --------------------------
	.section	.nv.info._ZN7cutlass13device_kernelIN5flash19enable_sm80_to_sm89INS1_16FlashAttnFwdSm80INS1_25CollectiveMainloopFwdSm80ILi8ELi1ELb1EN4cute5tupleIJNS5_1CILi128EEENS7_ILi48EEENS7_ILi256EEEEEELi256ENS_10bfloat16_tEfNS_4arch4Sm80ELb0ELb1ELb1ELb1ELb0ELb0ELb1ELb0EEENS1_21CollectiveEpilogueFwdINS6_IJS8_SA_S9_EEENS6_IJNS7_ILi1EEESI_SI_EEESC_SE_Li256ELb1ELb1ELb0ELb0EEENS1_19SingleTileSchedulerILb1ELb0ELb1ELi128EEEEEEEEEvNT_6ParamsE,"",@"SHT_CUDA_INFO"
	.sectionflags	@""
	.align	4


	//----- nvinfo : EIATTR_CUDA_API_VERSION
	.align		4
        /*0000*/ 	.byte	0x04, 0x37
        /*0002*/ 	.short	(.L_276 - .L_275)
.L_275:
        /*0004*/ 	.word	0x00000082


	//----- nvinfo : EIATTR_KPARAM_INFO
	.align		4
.L_276:
        /*0008*/ 	.byte	0x04, 0x17
        /*000a*/ 	.short	(.L_278 - .L_277)
.L_277:
        /*000c*/ 	.word	0x00000000
        /*0010*/ 	.short	0x0000
        /*0012*/ 	.short	0x0000
        /*0014*/ 	.byte	0x00, 0xf0, 0x61, 0x10


	//----- nvinfo : EIATTR_SPARSE_MMA_MASK
	.align		4
.L_278:
        /*0018*/ 	.byte	0x03, 0x50
        /*001a*/ 	.short	0x0000


	//----- nvinfo : EIATTR_MAXREG_COUNT
	.align		4
        /*001c*/ 	.byte	0x03, 0x1b
        /*001e*/ 	.short	0x00ff


	//----- nvinfo : EIATTR_MERCURY_ISA_VERSION
	.align		4
        /*0020*/ 	.byte	0x03, 0x5f
        /*0022*/ 	.short	0x0101


	//----- nvinfo : EIATTR_EXIT_INSTR_OFFSETS
	.align		4
        /*0024*/ 	.byte	0x04, 0x1c
        /*0026*/ 	.short	(.L_280 - .L_279)


	//   ....[0]....
.L_279:
        /*0028*/ 	.word	0x00000010


	//----- nvinfo : EIATTR_MAX_THREADS
	.align		4
.L_280:
        /*002c*/ 	.byte	0x04, 0x05
        /*002e*/ 	.short	(.L_282 - .L_281)
.L_281:
        /*0030*/ 	.word	0x00000100
        /*0034*/ 	.word	0x00000001
        /*0038*/ 	.word	0x00000001


	//----- nvinfo : EIATTR_CBANK_PARAM_SIZE
	.align		4
.L_282:
        /*003c*/ 	.byte	0x03, 0x19
        /*003e*/ 	.short	0x0418


	//----- nvinfo : EIATTR_PARAM_CBANK
	.align		4
        /*0040*/ 	.byte	0x04, 0x0a
        /*0042*/ 	.short	(.L_284 - .L_283)
	.align		4
.L_283:
        /*0044*/ 	.word	index@(.nv.constant0._ZN7cutlass13device_kernelIN5flash19enable_sm80_to_sm89INS1_16FlashAttnFwdSm80INS1_25CollectiveMainloopFwdSm80ILi8ELi1ELb1EN4cute5tupleIJNS5_1CILi128EEENS7_ILi48EEENS7_ILi256EEEEEELi256ENS_10bfloat16_tEfNS_4arch4Sm80ELb0ELb1ELb1ELb1ELb0ELb0ELb1ELb0EEENS1_21CollectiveEpilogueFwdINS6_IJS8_SA_S9_EEENS6_IJNS7_ILi1EEESI_SI_EEESC_SE_Li256ELb1ELb1ELb0ELb0EEENS1_19SingleTileSchedulerILb1ELb0ELb1ELi128EEEEEEEEEvNT_6ParamsE)
        /*0048*/ 	.short	0x0210
        /*004a*/ 	.short	0x0418


	//----- nvinfo : EIATTR_SW_WAR
	.align		4
.L_284:
        /*004c*/ 	.byte	0x04, 0x36
        /*004e*/ 	.short	(.L_286 - .L_285)
.L_285:
        /*0050*/ 	.word	0x00000008
.L_286:


//--------------------- .nv.info._ZN7cutlass13device_kernelIN5flash19enable_sm80_to_sm89INS1_16FlashAttnFwdSm80INS1_25CollectiveMainloopFwdSm80ILi8ELi1ELb0EN4cute5tupleIJNS5_1CILi128EEENS7_ILi32EEENS7_ILi256EEEEEELi256ENS_10bfloat16_tEfNS_4arch4Sm80ELb0ELb1ELb1ELb1ELb0ELb1ELb1ELb0EEENS1_21CollectiveEpilogueFwdINS6_IJS8_SA_S9_EEENS6_IJNS7_ILi1EEESI_SI_EEESC_SE_Li256ELb1ELb1ELb0ELb0EEENS1_19SingleTileSchedulerILb1ELb0ELb1ELi128EEEEEEEEEvNT_6ParamsE --------------------------
	.section	.nv.info._ZN7cutlass13device_kernelIN5flash19enable_sm80_to_sm89INS1_16FlashAttnFwdSm80INS1_25CollectiveMainloopFwdSm80ILi8ELi1ELb0EN4cute5tupleIJNS5_1CILi128EEENS7_ILi32EEENS7_ILi256EEEEEELi256ENS_10bfloat16_tEfNS_4arch4Sm80ELb0ELb1ELb1ELb1ELb0ELb1ELb1ELb0EEENS1_21CollectiveEpilogueFwdINS6_IJS8_SA_S9_EEENS6_IJNS7_ILi1EEESI_SI_EEESC_SE_Li256ELb1ELb1ELb0ELb0EEENS1_19SingleTileSchedulerILb1ELb0ELb1ELi128EEEEEEEEEvNT_6ParamsE,"",@"SHT_CUDA_INFO"
	.sectionflags	@""
	.align	4


	//----- nvinfo : EIATTR_CUDA_API_VERSION
	.align		4
        /*0000*/ 	.byte	0x04, 0x37
        /*0002*/ 	.short	(.L_288 - .L_287)
.L_287:
        /*0004*/ 	.word	0x00000082


	//----- nvinfo : EIATTR_KPARAM_INFO
	.align		4
.L_288:
        /*0008*/ 	.byte	0x04, 0x17
        /*000a*/ 	.short	(.L_290 - .L_289)
.L_289:
        /*000c*/ 	.word	0x00000000
        /*0010*/ 	.short	0x0000
        /*0012*/ 	.short	0x0000
        /*0014*/ 	.byte	0x00, 0xf0, 0x61, 0x10


	//----- nvinfo : EIATTR_SPARSE_MMA_MASK
	.align		4
.L_290:
        /*0018*/ 	.byte	0x03, 0x50
        /*001a*/ 	.short	0x0000


	//----- nvinfo : EIATTR_MAXREG_COUNT
	.align		4
        /*001c*/ 	.byte	0x03, 0x1b
        /*001e*/ 	.short	0x00ff


	//----- nvinfo : EIATTR_MERCURY_ISA_VERSION
	.align		4
        /*0020*/ 	.byte	0x03, 0x5f
        /*0022*/ 	.short	0x0101


	//----- nvinfo : EIATTR_EXIT_INSTR_OFFSETS
	.align		4
        /*0024*/ 	.byte	0x04, 0x1c
        /*0026*/ 	.short	(.L_292 - .L_291)


	//   ....[0]....
.L_291:
        /*0028*/ 	.word	0x00000010


	//----- nvinfo : EIATTR_MAX_THREADS
	.align		4
.L_292:
        /*002c*/ 	.byte	0x04, 0x05
        /*002e*/ 	.short	(.L_294 - .L_293)
.L_293:
        /*0030*/ 	.word	0x00000100
        /*0034*/ 	.word	0x00000001
        /*0038*/ 	.word	0x00000001


	//----- nvinfo : EIATTR_CBANK_PARAM_SIZE
	.align		4
.L_294:
        /*003c*/ 	.byte	0x03, 0x19
        /*003e*/ 	.short	0x0418


	//----- nvinfo : EIATTR_PARAM_CBANK
	.align		4
        /*0040*/ 	.byte	0x04, 0x0a
        /*0042*/ 	.short	(.L_296 - .L_295)
	.align		4
.L_295:
        /*0044*/ 	.word	index@(.nv.constant0._ZN7cutlass13device_kernelIN5flash19enable_sm80_to_sm89INS1_16FlashAttnFwdSm80INS1_25CollectiveMainloopFwdSm80ILi8ELi1ELb0EN4cute5tupleIJNS5_1CILi128EEENS7_ILi32EEENS7_ILi256EEEEEELi256ENS_10bfloat16_tEfNS_4arch4Sm80ELb0ELb1ELb1ELb1ELb0ELb1ELb1ELb0EEENS1_21CollectiveEpilogueFwdINS6_IJS8_SA_S9_EEENS6_IJNS7_ILi1EEESI_SI_EEESC_SE_Li256ELb1ELb1ELb0ELb0EEENS1_19SingleTileSchedulerILb1ELb0ELb1ELi128EEEEEEEEEvNT_6ParamsE)
        /*0048*/ 	.short	0x0210
        /*004a*/ 	.short	0x0418


	//----- nvinfo : EIATTR_SW_WAR
	.align		4
.L_296:
        /*004c*/ 	.byte	0x04, 0x36
        /*004e*/ 	.short	(.L_298 - .L_297)
.L_297:
        /*0050*/ 	.word	0x00000008
.L_298:


//--------------------- .nv.info._ZN7cutlass13device_kernelIN5flash19enable_sm80_to_sm89INS1_16FlashAttnFwdSm80INS1_25CollectiveMainloopFwdSm80ILi8ELi1ELb1EN4cute5tupleIJNS5_1CILi128EEENS7_ILi64EEENS7_ILi256EEEEEELi256ENS_10bfloat16_tEfNS_4arch4Sm80ELb1ELb0ELb1ELb0ELb0ELb0ELb1ELb0EEENS1_21CollectiveEpilogueFwdINS6_IJS8_SA_S9_EEENS6_IJNS7_ILi1EEESI_SI_EEESC_SE_Li256ELb0ELb1ELb0ELb0EEENS1_30DynamicPersistentTileSchedulerILi256ELi256ELb0ELb1ELb0EEEEEEEEEvNT_6ParamsE --------------------------
	.section	.nv.info._ZN7cutlass13device_kernelIN5flash19enable_sm80_to_sm89INS1_16FlashAttnFwdSm80INS1_25CollectiveMainloopFwdSm80ILi8ELi1ELb1EN4cute5tupleIJNS5_1CILi128EEENS7_ILi64EEENS7_ILi256EEEEEELi256ENS_10bfloat16_tEfNS_4arch4Sm80ELb1ELb0ELb1ELb0ELb0ELb0ELb1ELb0EEENS1_21CollectiveEpilogueFwdINS6_IJS8_SA_S9_EEENS6_IJNS7_ILi1EEESI_SI_EEESC_SE_Li256ELb0ELb1ELb0ELb0EEENS1_30DynamicPersistentTileSchedulerILi256ELi256ELb0ELb1ELb0EEEEEEEEEvNT_6ParamsE,"",@"SHT_CUDA_INFO"
	.sectionflags	@""
	.align	4


	//----- nvinfo : EIATTR_CUDA_API_VERSION
	.align		4
        /*0000*/ 	.byte	0x04, 0x37
        /*0002*/ 	.short	(.L_300 - .L_299)
.L_299:
        /*0004*/ 	.word	0x00000082


	//----- nvinfo : EIATTR_KPARAM_INFO
	.align		4
.L_300:
        /*0008*/ 	.byte	0x04, 0x17
        /*000a*/ 	.short	(.L_302 - .L_301)
.L_301:
        /*000c*/ 	.word	0x00000000
        /*0010*/ 	.short	0x0000
        /*0012*/ 	.short	0x0000
        /*0014*/ 	.byte	0x00, 0xf0, 0xa1, 0x10


	//----- nvinfo : EIATTR_SPARSE_MMA_MASK
	.align		4
.L_302:
        /*0018*/ 	.byte	0x03, 0x50
        /*001a*/ 	.short	0x0000


	//----- nvinfo : EIATTR_MAXREG_COUNT
	.align		4
        /*001c*/ 	.byte	0x03, 0x1b
        /*001e*/ 	.short	0x00ff


	//----- nvinfo : EIATTR_MERCURY_ISA_VERSION
	.align		4
        /*0020*/ 	.byte	0x03, 0x5f
        /*0022*/ 	.short	0x0101


	//----- nvinfo : EIATTR_EXIT_INSTR_OFFSETS
	.align		4
        /*0024*/ 	.byte	0x04, 0x1c
        /*0026*/ 	.short	(.L_304 - .L_303)


	//   ....[0]....
.L_303:
        /*0028*/ 	.word	0x00000010


	//----- nvinfo : EIATTR_MAX_THREADS
	.align		4
.L_304:
        /*002c*/ 	.byte	0x04, 0x05
        /*002e*/ 	.short	(.L_306 - .L_305)
.L_305:
        /*0030*/ 	.word	0x00000100
        /*0034*/ 	.word	0x00000001
        /*0038*/ 	.word	0x00000001


	//----- nvinfo : EIATTR_CBANK_PARAM_SIZE
	.align		4
.L_306:
        /*003c*/ 	.byte	0x03, 0x19
        /*003e*/ 	.short	0x0428


	//----- nvinfo : EIATTR_PARAM_CBANK
	.align		4
        /*0040*/ 	.byte	0x04, 0x0a
        /*0042*/ 	.short	(.L_308 - .L_307)
	.align		4
.L_307:
        /*0044*/ 	.word	index@(.nv.constant0._ZN7cutlass13device_kernelIN5flash19enable_sm80_to_sm89INS1_16FlashAttnFwdSm80INS1_25CollectiveMainloopFwdSm80ILi8ELi1ELb1EN4cute5tupleIJNS5_1CILi128EEENS7_ILi64EEENS7_ILi256EEEEEELi256ENS_10bfloat16_tEfNS_4arch4Sm80ELb1ELb0ELb1ELb0ELb0ELb0ELb1ELb0EEENS1_21CollectiveEpilogueFwdINS6_IJS8_SA_S9_EEENS6_IJNS7_ILi1EEESI_SI_EEESC_SE_Li256ELb0ELb1ELb0ELb0EEENS1_30DynamicPersistentTileSchedulerILi256ELi256ELb0ELb1ELb0EEEEEEEEEvNT_6ParamsE)
        /*0048*/ 	.short	0x0210
        /*004a*/ 	.short	0x0428


	//----- nvinfo : EIATTR_SW_WAR
	.align		4
.L_308:
        /*004c*/ 	.byte	0x04, 0x36
        /*004e*/ 	.short	(.L_310 - .L_309)
.L_309:
        /*0050*/ 	.word	0x00000008
.L_310:


//--------------------- .nv.info._ZN7cutlass13device_kernelIN5flash19enable_sm80_to_sm89INS1_16FlashAttnFwdSm80INS1_25CollectiveMainloopFwdSm80ILi8ELi1ELb1EN4cute5tupleIJNS5_1CILi128EEENS7_ILi64EEENS7_ILi256EEEEEELi256ENS_10bfloat16_tEfNS_4arch4Sm80ELb1ELb0ELb1ELb1ELb0ELb0ELb1ELb0EEENS1_21CollectiveEpilogueFwdINS6_IJS8_SA_S9_EEENS6_IJNS7_ILi1EEESI_SI_EEESC_SE_Li256ELb1ELb1ELb0ELb0EEENS1_19SingleTileSchedulerILb1ELb0ELb1ELi128EEEEEEEEEvNT_6ParamsE --------------------------
	.section	.nv.info._ZN7cutlass13device_kernelIN5flash19enable_sm80_to_sm89INS1_16FlashAttnFwdSm80INS1_25CollectiveMainloopFwdSm80ILi8ELi1ELb1EN4cute5tupleIJNS5_1CILi128EEENS7_ILi64EEENS7_ILi256EEEEEELi256ENS_10bfloat16_tEfNS_4arch4Sm80ELb1ELb0ELb1ELb1ELb0ELb0ELb1ELb0EEENS1_21CollectiveEpilogueFwdINS6_IJS8_SA_S9_EEENS6_IJNS7_ILi1EEESI_SI_EEESC_SE_Li256ELb1ELb1ELb0ELb0EEENS1_19SingleTileSchedulerILb1ELb0ELb1ELi128EEEEEEEEEvNT_6ParamsE,"",@"SHT_CUDA_INFO"
	.sectionflags	@""
	.align	4


	//----- nvinfo : EIATTR_CUDA_API_VERSION
	.align		4
        /*0000*/ 	.byte	0x04, 0x37
        /*0002*/ 	.short	(.L_312 - .L_311)
.L_311:
        /*0004*/ 	.word	0x00000082


	//----- nvinfo : EIATTR_KPARAM_INFO
	.align		4
.L_312:
        /*0008*/ 	.byte	0x04, 0x17
        /*000a*/ 	.short	(.L_314 - .L_313)
.L_313:
        /*000c*/ 	.word	0x00000000
        /*0010*/ 	.short	0x0000
        /*0012*/ 	.short	0x0000
        /*0014*/ 	.byte	0x00, 0xf0, 0x61, 0x10


	//----- nvinfo : EIATTR_SPARSE_MMA_MASK
	.align		4
.L_314:
        /*0018*/ 	.byte	0x03, 0x50
        /*001a*/ 	.short	0x0000


	//----- nvinfo : EIATTR_MAXREG_COUNT
	.align		4
        /*001c*/ 	.byte	0x03, 0x1b
        /*001e*/ 	.short	0x00ff


	//----- nvinfo : EIATTR_MERCURY_ISA_VERSION
	.align		4
        /*0020*/ 	.byte	0x03, 0x5f
        /*0022*/ 	.short	0x0101


	//----- nvinfo : EIATTR_EXIT_INSTR_OFFSETS
	.align		4
        /*0024*/ 	.byte	0x04, 0x1c
        /*0026*/ 	.short	(.L_316 - .L_315)


	//   ....[0]....
.L_315:
        /*0028*/ 	.word	0x00000010


	//----- nvinfo : EIATTR_MAX_THREADS
	.align		4
.L_316:
        /*002c*/ 	.byte	0x04, 0x05
        /*002e*/ 	.short	(.L_318 - .L_317)
.L_317:
        /*0030*/ 	.word	0x00000100
        /*0034*/ 	.word	0x00000001
        /*0038*/ 	.word	0x00000001


	//----- nvinfo : EIATTR_CBANK_PARAM_SIZE
	.align		4
.L_318:
        /*003c*/ 	.byte	0x03, 0x19
        /*003e*/ 	.short	0x0418


	//----- nvinfo : EIATTR_PARAM_CBANK
	.align		4
        /*0040*/ 	.byte	0x04, 0x0a
        /*0042*/ 	.short	(.L_320 - .L_319)
	.align		4
.L_319:
        /*0044*/ 	.word	index@(.nv.constant0._ZN7cutlass13device_kernelIN5flash19enable_sm80_to_sm89INS1_16FlashAttnFwdSm80INS1_25CollectiveMainloopFwdSm80ILi8ELi1ELb1EN4cute5tupleIJNS5_1CILi128EEENS7_ILi64EEENS7_ILi256EEEEEELi256ENS_10bfloat16_tEfNS_4arch4Sm80ELb1ELb0ELb1ELb1ELb0ELb0ELb1ELb0EEENS1_21CollectiveEpilogueFwdINS6_IJS8_SA_S9_EEENS6_IJNS7_ILi1EEESI_SI_EEESC_SE_Li256ELb1ELb1ELb0ELb0EEENS1_19SingleTileSchedulerILb1ELb0ELb1ELi128EEEEEEEEEvNT_6ParamsE)
        /*0048*/ 	.short	0x0210
        /*004a*/ 	.short	0x0418


	//----- nvinfo : EIATTR_SW_WAR
	.align		4
.L_320:
        /*004c*/ 	.byte	0x04, 0x36
        /*004e*/ 	.short	(.L_322 - .L_321)
.L_321:
        /*0050*/ 	.word	0x00000008
.L_322:


//--------------------- .nv.info._ZN7cutlass13device_kernelIN5flash19enable_sm80_to_sm89INS1_16FlashAttnFwdSm80INS1_25CollectiveMainloopFwdSm80ILi8ELi1ELb0EN4cute5tupleIJNS5_1CILi128EEENS7_ILi32EEENS7_ILi256EEEEEELi256ENS_10bfloat16_tEfNS_4arch4Sm80ELb1ELb0ELb1ELb1ELb0ELb1ELb1ELb0EEENS1_21CollectiveEpilogueFwdINS6_IJS8_SA_S9_EEENS6_IJNS7_ILi1EEESI_SI_EEESC_SE_Li256ELb1ELb1ELb0ELb0EEENS1_19SingleTileSchedulerILb1ELb0ELb1ELi128EEEEEEEEEvNT_6ParamsE --------------------------
	.section	.nv.info._ZN7cutlass13device_kernelIN5flash19enable_sm80_to_sm89INS1_16FlashAttnFwdSm80INS1_25CollectiveMainloopFwdSm80ILi8ELi1ELb0EN4cute5tupleIJNS5_1CILi128EEENS7_ILi32EEENS7_ILi256EEEEEELi256ENS_10bfloat16_tEfNS_4arch4Sm80ELb1ELb0ELb1ELb1ELb0ELb1ELb1ELb0EEENS1_21CollectiveEpilogueFwdINS6_IJS8_SA_S9_EEENS6_IJNS7_ILi1EEESI_SI_EEESC_SE_Li256ELb1ELb1ELb0ELb0EEENS1_19SingleTileSchedulerILb1ELb0ELb1ELi128EEEEEEEEEvNT_6ParamsE,"",@"SHT_CUDA_INFO"
	.sectionflags	@""
	.align	4


	//----- nvinfo : EIATTR_CUDA_API_VERSION
	.align		4
        /*0000*/ 	.byte	0x04, 0x37
        /*0002*/ 	.short	(.L_324 - .L_323)
.L_323:
        /*0004*/ 	.word	0x00000082


	//----- nvinfo : EIATTR_KPARAM_INFO
	.align		4
.L_324:
        /*0008*/ 	.byte	0x04, 0x17
        /*000a*/ 	.short	(.L_326 - .L_325)
.L_325:
        /*000c*/ 	.word	0x00000000
        /*0010*/ 	.short	0x0000
        /*0012*/ 	.short	0x0000
        /*0014*/ 	.byte	0x00, 0xf0, 0x61, 0x10


	//----- nvinfo : EIATTR_SPARSE_MMA_MASK
	.align		4
.L_326:
        /*0018*/ 	.byte	0x03, 0x50
        /*001a*/ 	.short	0x0000


	//----- nvinfo : EIATTR_MAXREG_COUNT
	.align		4
        /*001c*/ 	.byte	0x03, 0x1b
        /*001e*/ 	.short	0x00ff


	//----- nvinfo : EIATTR_MERCURY_ISA_VERSION
	.align		4
        /*0020*/ 	.byte	0x03, 0x5f
        /*0022*/ 	.short	0x0101


	//----- nvinfo : EIATTR_EXIT_INSTR_OFFSETS
	.align		4
        /*0024*/ 	.byte	0x04, 0x1c
        /*0026*/ 	.short	(.L_328 - .L_327)


	//   ....[0]....
.L_327:
        /*0028*/ 	.word	0x00000010


	//----- nvinfo : EIATTR_MAX_THREADS
	.align		4
.L_328:
        /*002c*/ 	.byte	0x04, 0x05
        /*002e*/ 	.short	(.L_330 - .L_329)
.L_329:
        /*0030*/ 	.word	0x00000100
        /*0034*/ 	.word	0x00000001
        /*0038*/ 	.word	0x00000001


	//----- nvinfo : EIATTR_CBANK_PARAM_SIZE
	.align		4
.L_330:
        /*003c*/ 	.byte	0x03, 0x19
        /*003e*/ 	.short	0x0418


	//----- nvinfo : EIATTR_PARAM_CBANK
	.align		4
        /*0040*/ 	.byte	0x04, 0x0a
        /*0042*/ 	.short	(.L_332 - .L_331)
	.align		4
.L_331:
        /*0044*/ 	.word	index@(.nv.constant0._ZN7cutlass13device_kernelIN5flash19enable_sm80_to_sm89INS1_16FlashAttnFwdSm80INS1_25CollectiveMainloopFwdSm80ILi8ELi1ELb0EN4cute5tupleIJNS5_1CILi128EEENS7_ILi32EEENS7_ILi256EEEEEELi256ENS_10bfloat16_tEfNS_4arch4Sm80ELb1ELb0ELb1ELb1ELb0ELb1ELb1ELb0EEENS1_21CollectiveEpilogueFwdINS6_IJS8_SA_S9_EEENS6_IJNS7_ILi1EEESI_SI_EEESC_SE_Li256ELb1ELb1ELb0ELb0EEENS1_19SingleTileSchedulerILb1ELb0ELb1ELi128EEEEEEEEEvNT_6ParamsE)
        /*0048*/ 	.short	0x0210
        /*004a*/ 	.short	0x0418


	//----- nvinfo : EIATTR_SW_WAR
	.align		4
.L_332:
        /*004c*/ 	.byte	0x04, 0x36
        /*004e*/ 	.short	(.L_334 - .L_333)
.L_333:
        /*0050*/ 	.word	0x00000008
.L_334:


//--------------------- .nv.info._ZN7cutlass13device_kernelIN5flash19enable_sm80_to_sm89INS1_16FlashAttnFwdSm80INS1_25CollectiveMainloopFwdSm80ILi8ELi1ELb0EN4cute5tupleIJNS5_1CILi128EEENS7_ILi96EEENS7_ILi256EEEEEELi256ENS_10bfloat16_tEfNS_4arch4Sm80ELb0ELb0ELb1ELb0ELb0ELb0ELb1ELb0EEENS1_21CollectiveEpilogueFwdINS6_IJS8_SA_S9_EEENS6_IJNS7_ILi1EEESI_SI_EEESC_SE_Li256ELb0ELb1ELb0ELb0EEENS1_19SingleTileSchedulerILb0ELb0ELb1ELi128EEEEEEEEEvNT_6ParamsE --------------------------
	.section	.nv.info._ZN7cutlass13device_kernelIN5flash19enable_sm80_to_sm89INS1_16FlashAttnFwdSm80INS1_25CollectiveMainloopFwdSm80ILi8ELi1ELb0EN4cute5tupleIJNS5_1CILi128EEENS7_ILi96EEENS7_ILi256EEEEEELi256ENS_10bfloat16_tEfNS_4arch4Sm80ELb0ELb0ELb1ELb0ELb0ELb0ELb1ELb0EEENS1_21CollectiveEpilogueFwdINS6_IJS8_SA_S9_EEENS6_IJNS7_ILi1EEESI_SI_EEESC_SE_Li256ELb0ELb1ELb0ELb0EEENS1_19SingleTileSchedulerILb0ELb0ELb1ELi128EEEEEEEEEvNT_6ParamsE,"",@"SHT_CUDA_INFO"
	.sectionflags	@""
	.align	4


	//----- nvinfo : EIATTR_CUDA_API_VERSION
	.align		4
        /*0000*/ 	.byte	0x04, 0x37
        /*0002*/ 	.short	(.L_336 - .L_335)
.L_335:
        /*0004*/ 	.word	0x00000082


	//----- nvinfo : EIATTR_KPARAM_INFO
	.align		4
.L_336:
        /*0008*/ 	.byte	0x04, 0x17
        /*000a*/ 	.short	(.L_338 - .L_337)
.L_337:
        /*000c*/ 	.word	0x00000000
        /*0010*/ 	.short	0x0000
        /*0012*/ 	.short	0x0000
        /*0014*/ 	.byte	0x00, 0xf0, 0x61, 0x10


	//----- nvinfo : EIATTR_SPARSE_MMA_MASK
	.align		4
.L_338:
        /*0018*/ 	.byte	0x03, 0x50
        /*001a*/ 	.short	0x0000


	//----- nvinfo : EIATTR_MAXREG_COUNT
	.align		4
        /*001c*/ 	.byte	0x03, 0x1b
        /*001e*/ 	.short	0x00ff


	//----- nvinfo : EIATTR_MERCURY_ISA_VERSION
	.align		4
        /*0020*/ 	.byte	0x03, 0x5f
        /*0022*/ 	.short	0x0101


	//----- nvinfo : EIATTR_EXIT_INSTR_OFFSETS
	.align		4
        /*0024*/ 	.byte	0x04, 0x1c
        /*0026*/ 	.short	(.L_340 - .L_339)


	//   ....[0]....
.L_339:
        /*0028*/ 	.word	0x00000010


	//----- nvinfo : EIATTR_MAX_THREADS
	.align		4
.L_340:
        /*002c*/ 	.byte	0x04, 0x05
        /*002e*/ 	.short	(.L_342 - .L_341)
.L_341:
        /*0030*/ 	.word	0x00000100
        /*0034*/ 	.word	0x00000001
        /*0038*/ 	.word	0x00000001


	//----- nvinfo : EIATTR_CBANK_PARAM_SIZE
	.align		4
.L_342:
        /*003c*/ 	.byte	0x03, 0x19
        /*003e*/ 	.short	0x0418


	//----- nvinfo : EIATTR_PARAM_CBANK
	.align		4
        /*0040*/ 	.byte	0x04, 0x0a
        /*0042*/ 	.short	(.L_344 - .L_343)
	.align		4
.L_343:
        /*0044*/ 	.word	index@(.nv.constant0._ZN7cutlass13device_kernelIN5flash19enable_sm80_to_sm89INS1_16FlashAttnFwdSm80INS1_25CollectiveMainloopFwdSm80ILi8ELi1ELb0EN4cute5tupleIJNS5_1CILi128EEENS7_ILi96EEENS7_ILi256EEEEEELi256ENS_10bfloat16_tEfNS_4arch4Sm80ELb0ELb0ELb1ELb0ELb0ELb0ELb1ELb0EEENS1_21CollectiveEpilogueFwdINS6_IJS8_SA_S9_EEENS6_IJNS7_ILi1EEESI_SI_EEESC_SE_Li256ELb0ELb1ELb0ELb0EEENS1_19SingleTileSchedulerILb0ELb0ELb1ELi128EEEEEEEEEvNT_6ParamsE)
        /*0048*/ 	.short	0x0210
        /*004a*/ 	.short	0x0418


	//----- nvinfo : EIATTR_SW_WAR
	.align		4
.L_344:
        /*004c*/ 	.byte	0x04, 0x36
        /*004e*/ 	.short	(.L_346 - .L_345)
.L_345:
        /*0050*/ 	.word	0x00000008
.L_346:


//--------------------- .nv.info._ZN7cutlass13device_kernelIN5flash19enable_sm80_to_sm89INS1_16FlashAttnFwdSm80INS1_25CollectiveMainloopFwdSm80ILi8ELi1ELb0EN4cute5tupleIJNS5_1CILi128EEENS7_ILi96EEENS7_ILi256EEEEEELi256ENS_10bfloat16_tEfNS_4arch4Sm80ELb0ELb0ELb1ELb1ELb0ELb0ELb1ELb0EEENS1_21CollectiveEpilogueFwdINS6_IJS8_SA_S9_EEENS6_IJNS7_ILi1EEESI_SI_EEESC_SE_Li256ELb1ELb1ELb0ELb0EEENS1_19SingleTileSchedulerILb1ELb0ELb1ELi128EEEEEEEEEvNT_6ParamsE --------------------------
	.section	.nv.info._ZN7cutlass13device_kernelIN5flash19enable_sm80_to_sm89INS1_16FlashAttnFwdSm80INS1_25CollectiveMainloopFwdSm80ILi8ELi1ELb0EN4cute5tupleIJNS5_1CILi128EEENS7_ILi96EEENS7_ILi256EEEEEELi256ENS_10bfloat16_tEfNS_4arch4Sm80ELb0ELb0ELb1ELb1ELb0ELb0ELb1ELb0EEENS1_21CollectiveEpilogueFwdINS6_IJS8_SA_S9_EEENS6_IJNS7_ILi1EEESI_SI_EEESC_SE_Li256ELb1ELb1ELb0ELb0EEENS1_19SingleTileSchedulerILb1ELb0ELb1ELi128EEEEEEEEEvNT_6ParamsE,"",@"SHT_CUDA_INFO"
	.sectionflags	@""
	.align	4


	//----- nvinfo : EIATTR_CUDA_API_VERSION
	.align		4
        /*0000*/ 	.byte	0x04, 0x37
        /*0002*/ 	.short	(.L_348 - .L_347)
.L_347:
        /*0004*/ 	.word	0x00000082


	//----- nvinfo : EIATTR_KPARAM_INFO
	.align		4
.L_348:
        /*0008*/ 	.byte	0x04, 0x17
        /*000a*/ 	.short	(.L_350 - .L_349)
.L_349:
        /*000c*/ 	.word	0x00000000
        /*0010*/ 	.short	0x0000
        /*0012*/ 	.short	0x0000
        /*0014*/ 	.byte	0x00, 0xf0, 0x61, 0x10


	//----- nvinfo : EIATTR_SPARSE_MMA_MASK
	.align		4
.L_350:
        /*0018*/ 	.byte	0x03, 0x50
        /*001a*/ 	.short	0x0000


	//----- nvinfo : EIATTR_MAXREG_COUNT
	.align		4
        /*001c*/ 	.byte	0x03, 0x1b
        /*001e*/ 	.short	0x00ff


	//----- nvinfo : EIATTR_MERCURY_ISA_VERSION
	.align		4
        /*0020*/ 	.byte	0x03, 0x5f
        /*0022*/ 	.short	0x0101


	//----- nvinfo : EIATTR_EXIT_INSTR_OFFSETS
	.align		4
        /*0024*/ 	.byte	0x04, 0x1c
        /*0026*/ 	.short	(.L_352 - .L_351)


	//   ....[0]....
.L_351:
        /*0028*/ 	.word	0x00000010


	//----- nvinfo : EIATTR_MAX_THREADS
	.align		4
.L_352:
        /*002c*/ 	.byte	0x04, 0x05
        /*002e*/ 	.short	(.L_354 - .L_353)
.L_353:
        /*0030*/ 	.word	0x00000100
        /*0034*/ 	.word	0x00000001
        /*0038*/ 	.word	0x00000001


	//----- nvinfo : EIATTR_CBANK_PARAM_SIZE
	.align		4
.L_354:
        /*003c*/ 	.byte	0x03, 0x19
        /*003e*/ 	.short	0x0418


	//----- nvinfo : EIATTR_PARAM_CBANK
	.align		4
        /*0040*/ 	.byte	0x04, 0x0a
        /*0042*/ 	.short	(.L_356 - .L_355)
	.align		4
.L_355:
        /*0044*/ 	.word	index@(.nv.constant0._ZN7cutlass13device_kernelIN5flash19enable_sm80_to_sm89INS1_16FlashAttnFwdSm80INS1_25CollectiveMainloopFwdSm80ILi8ELi1ELb0EN4cute5tupleIJNS5_1CILi128EEENS7_ILi96EEENS7_ILi256EEEEEELi256ENS_10bfloat16_tEfNS_4arch4Sm80ELb0ELb0ELb1ELb1ELb0ELb0ELb1ELb0EEENS1_21CollectiveEpilogueFwdINS6_IJS8_SA_S9_EEENS6_IJNS7_ILi1EEESI_SI_EEESC_SE_Li256ELb1ELb1ELb0ELb0EEENS1_19SingleTileSchedulerILb1ELb0ELb1ELi128EEEEEEEEEvNT_6ParamsE)
        /*0048*/ 	.short	0x0210
        /*004a*/ 	.short	0x0418


	//----- nvinfo : EIATTR_SW_WAR
	.align		4
.L_356:
        /*004c*/ 	.byte	0x04, 0x36
        /*004e*/ 	.short	(.L_358 - .L_357)
.L_357:
        /*0050*/ 	.word	0x00000008
.L_358:


//--------------------- .nv.info._ZN7cutlass13device_kernelIN5flash19enable_sm80_to_sm89INS1_16FlashAttnFwdSm80INS1_25CollectiveMainloopFwdSm80ILi8ELi1ELb0EN4cute5tupleIJNS5_1CILi128EEENS7_ILi48EEENS7_ILi256EEEEEELi256ENS_10bfloat16_tEfNS_4arch4Sm80ELb0ELb0ELb1ELb1ELb0ELb1ELb1ELb0EEENS1_21CollectiveEpilogueFwdINS6_IJS8_SA_S9_EEENS6_IJNS7_ILi1EEESI_SI_EEESC_SE_Li256ELb1ELb1ELb0ELb0EEENS1_19SingleTileSchedulerILb1ELb0ELb1ELi128EEEEEEEEEvNT_6ParamsE --------------------------
	.section	.nv.info._ZN7cutlass13device_kernelIN5flash19enable_sm80_to_sm89INS1_16FlashAttnFwdSm80INS1_25CollectiveMainloopFwdSm80ILi8ELi1ELb0EN4cute5tupleIJNS5_1CILi128EEENS7_ILi48EEENS7_ILi256EEEEEELi256ENS_10bfloat16_tEfNS_4arch4Sm80ELb0ELb0ELb1ELb1ELb0ELb1ELb1ELb0EEENS1_21CollectiveEpilogueFwdINS6_IJS8_SA_S9_EEENS6_IJNS7_ILi1EEESI_SI_EEESC_SE_Li256ELb1ELb1ELb0ELb0EEENS1_19SingleTileSchedulerILb1ELb0ELb1ELi128EEEEEEEEEvNT_6ParamsE,"",@"SHT_CUDA_INFO"
	.sectionflags	@""
	.align	4


	//----- nvinfo : EIATTR_CUDA_API_VERSION
	.align		4
        /*0000*/ 	.byte	0x04, 0x37
        /*0002*/ 	.short	(.L_360 - .L_359)
.L_359:
        /*0004*/ 	.word	0x00000082


	//----- nvinfo : EIATTR_KPARAM_INFO
	.align		4
.L_360:
        /*0008*/ 	.byte	0x04, 0x17
        /*000a*/ 	.short	(.L_362 - .L_361)
.L_361:
        /*000c*/ 	.word	0x00000000
        /*0010*/ 	.short	0x0000
        /*0012*/ 	.short	0x0000
        /*0014*/ 	.byte	0x00, 0xf0, 0x61, 0x10


	//----- nvinfo : EIATTR_SPARSE_MMA_MASK
	.align		4
.L_362:
        /*0018*/ 	.byte	0x03, 0x50
        /*001a*/ 	.short	0x0000


	//----- nvinfo : EIATTR_MAXREG_COUNT
	.align		4
        /*001c*/ 	.byte	0x03, 0x1b
        /*001e*/ 	.short	0x00ff


	//----- nvinfo : EIATTR_MERCURY_ISA_VERSION
	.align		4
        /*0020*/ 	.byte	0x03, 0x5f
        /*0022*/ 	.short	0x0101


	//----- nvinfo : EIATTR_EXIT_INSTR_OFFSETS
	.align		4
        /*0024*/ 	.byte	0x04, 0x1c
        /*0026*/ 	.short	(.L_364 - .L_363)


	//   ....[0]....
.L_363:
        /*0028*/ 	.word	0x00000010


	//----- nvinfo : EIATTR_MAX_THREADS
	.align		4
.L_364:
        /*002c*/ 	.byte	0x04, 0x05
        /*002e*/ 	.short	(.L_366 - .L_365)
.L_365:
        /*0030*/ 	.word	0x00000100
        /*0034*/ 	.word	0x00000001
        /*0038*/ 	.word	0x00000001


	//----- nvinfo : EIATTR_CBANK_PARAM_SIZE
	.align		4
.L_366:
        /*003c*/ 	.byte	0x03, 0x19
        /*003e*/ 	.short	0x0418


	//----- nvinfo : EIATTR_PARAM_CBANK
	.align		4
        /*0040*/ 	.byte	0x04, 0x0a
        /*0042*/ 	.short	(.L_368 - .L_367)
	.align		4
.L_367:
        /*0044*/ 	.word	index@(.nv.constant0._ZN7cutlass13device_kernelIN5flash19enable_sm80_to_sm89INS1_16FlashAttnFwdSm80INS1_25CollectiveMainloopFwdSm80ILi8ELi1ELb0EN4cute5tupleIJNS5_1CILi128EEENS7_ILi48EEENS7_ILi256EEEEEELi256ENS_10bfloat16_tEfNS_4arch4Sm80ELb0ELb0ELb1ELb1ELb0ELb1ELb1ELb0EEENS1_21CollectiveEpilogueFwdINS6_IJS8_SA_S9_EEENS6_IJNS7_ILi1EEESI_SI_EEESC_SE_Li256ELb1ELb1ELb0ELb0EEENS1_19SingleTileSchedulerILb1ELb0ELb1ELi128EEEEEEEEEvNT_6ParamsE)
        /*0048*/ 	.short	0x0210
        /*004a*/ 	.short	0x0418


	//----- nvinfo : EIATTR_SW_WAR
	.align		4
.L_368:
        /*004c*/ 	.byte	0x04, 0x36
        /*004e*/ 	.short	(.L_370 - .L_369)
.L_369:
        /*0050*/ 	.word	0x00000008
.L_370:


//--------------------- .nv.info._ZN7cutlass13device_kernelIN5flash19enable_sm80_to_sm89INS1_16FlashAttnFwdSm80INS1_25CollectiveMainloopFwdSm80ILi8ELi1ELb0EN4cute5tupleIJNS5_1CILi128EEENS7_ILi64EEENS7_ILi256EEEEEELi256ENS_10bfloat16_tEfNS_4arch4Sm80ELb0ELb1ELb1ELb0ELb0ELb0ELb1ELb0EEENS1_21CollectiveEpilogueFwdINS6_IJS8_SA_S9_EEENS6_IJNS7_ILi1EEESI_SI_EEESC_SE_Li256ELb0ELb1ELb0ELb0EEENS1_19SingleTileSchedulerILb0ELb0ELb1ELi128EEEEEEEEEvNT_6ParamsE --------------------------
	.section	.nv.info._ZN7cutlass13device_kernelIN5flash19enable_sm80_to_sm89INS1_16FlashAttnFwdSm80INS1_25CollectiveMainloopFwdSm80ILi8ELi1ELb0EN4cute5tupleIJNS5_1CILi128EEENS7_ILi64EEENS7_ILi256EEEEEELi256ENS_10bfloat16_tEfNS_4arch4Sm80ELb0ELb1ELb1ELb0ELb0ELb0ELb1ELb0EEENS1_21CollectiveEpilogueFwdINS6_IJS8_SA_S9_EEENS6_IJNS7_ILi1EEESI_SI_EEESC_SE_Li256ELb0ELb1ELb0ELb0EEENS1_19SingleTileSchedulerILb0ELb0ELb1ELi128EEEEEEEEEvNT_6ParamsE,"",@"SHT_CUDA_INFO"
	.sectionflags	@""
	.align	4


	//----- nvinfo : EIATTR_CUDA_API_VERSION
	.align		4
        /*0000*/ 	.byte	0x04, 0x37
        /*0002*/ 	.short	(.L_372 - .L_371)
.L_371:
        /*0004*/ 	.word	0x00000082


	//----- nvinfo : EIATTR_KPARAM_INFO
	.align		4
.L_372:
        /*0008*/ 	.byte	0x04, 0x17
        /*000a*/ 	.short	(.L_374 - .L_373)
.L_373:
        /*000c*/ 	.word	0x00000000
        /*0010*/ 	.short	0x0000
        /*0012*/ 	.short	0x0000
        /*0014*/ 	.byte	0x00, 0xf0, 0x61, 0x10


	//----- nvinfo : EIATTR_SPARSE_MMA_MASK
	.align		4
.L_374:
        /*0018*/ 	.byte	0x03, 0x50
        /*001a*/ 	.short	0x0000


	//----- nvinfo : EIATTR_MAXREG_COUNT
	.align		4
        /*001c*/ 	.byte	0x03, 0x1b
        /*001e*/ 	.short	0x00ff


	//----- nvinfo : EIATTR_MERCURY_ISA_VERSION
	.align		4
        /*0020*/ 	.byte	0x03, 0x5f
        /*0022*/ 	.short	0x0101


	//----- nvinfo : EIATTR_EXIT_INSTR_OFFSETS
	.align		4
        /*0024*/ 	.byte	0x04, 0x1c
        /*0026*/ 	.short	(.L_376 - .L_375)


	//   ....[0]....
.L_375:
        /*0028*/ 	.word	0x00000010


	//----- nvinfo : EIATTR_MAX_THREADS
	.align		4
.L_376:
        /*002c*/ 	.byte	0x04, 0x05
        /*002e*/ 	.short	(.L_378 - .L_377)
.L_377:
        /*0030*/ 	.word	0x00000100
        /*0034*/ 	.word	0x00000001
        /*0038*/ 	.word	0x00000001


	//----- nvinfo : EIATTR_CBANK_PARAM_SIZE
	.align		4
.L_378:
        /*003c*/ 	.byte	0x03, 0x19
        /*003e*/ 	.short	0x0418


	//----- nvinfo : EIATTR_PARAM_CBANK
	.align		4
        /*0040*/ 	.byte	0x04, 0x0a
        /*0042*/ 	.short	(.L_380 - .L_379)
	.align		4
.L_379:
        /*0044*/ 	.word	index@(.nv.constant0._ZN7cutlass13device_kernelIN5flash19enable_sm80_to_sm89INS1_16FlashAttnFwdSm80INS1_25CollectiveMainloopFwdSm80ILi8ELi1ELb0EN4cute5tupleIJNS5_1CILi128EEENS7_ILi64EEENS7_ILi256EEEEEELi256ENS_10bfloat16_tEfNS_4arch4Sm80ELb0ELb1ELb1ELb0ELb0ELb0ELb1ELb0EEENS1_21CollectiveEpilogueFwdINS6_IJS8_SA_S9_EEENS6_IJNS7_ILi1EEESI_SI_EEESC_SE_Li256ELb0ELb1ELb0ELb0EEENS1_19SingleTileSchedulerILb0ELb0ELb1ELi128EEEEEEEEEvNT_6ParamsE)
        /*0048*/ 	.short	0x0210
        /*004a*/ 	.short	0x0418


	//----- nvinfo : EIATTR_SW_WAR
	.align		4
.L_380:
        /*004c*/ 	.byte	0x04, 0x36
        /*004e*/ 	.short	(.L_382 - .L_381)
.L_381:
        /*0050*/ 	.word	0x00000008
.L_382:


//--------------------- .nv.info._ZN7cutlass13device_kernelIN5flash19enable_sm80_to_sm89INS1_16FlashAttnFwdSm80INS1_25CollectiveMainloopFwdSm80ILi8ELi1ELb0EN4cute5tupleIJNS5_1CILi128EEENS7_ILi64EEENS7_ILi256EEEEEELi256ENS_10bfloat16_tEfNS_4arch4Sm80ELb0ELb1ELb1ELb1ELb0ELb0ELb1ELb0EEENS1_21CollectiveEpilogueFwdINS6_IJS8_SA_S9_EEENS6_IJNS7_ILi1EEESI_SI_EEESC_SE_Li256ELb1ELb1ELb0ELb0EEENS1_19SingleTileSchedulerILb1ELb0ELb1ELi128EEEEEEEEEvNT_6ParamsE --------------------------
	.section	.nv.info._ZN7cutlass13device_kernelIN5flash19enable_sm80_to_sm89INS1_16FlashAttnFwdSm80INS1_25CollectiveMainloopFwdSm80ILi8ELi1ELb0EN4cute5tupleIJNS5_1CILi128EEENS7_ILi64EEENS7_ILi256EEEEEELi256ENS_10bfloat16_tEfNS_4arch4Sm80ELb0ELb1ELb1ELb1ELb0ELb0ELb1ELb0EEENS1_21CollectiveEpilogueFwdINS6_IJS8_SA_S9_EEENS6_IJNS7_ILi1EEESI_SI_EEESC_SE_Li256ELb1ELb1ELb0ELb0EEENS1_19SingleTileSchedulerILb1ELb0ELb1ELi128EEEEEEEEEvNT_6ParamsE,"",@"SHT_CUDA_INFO"
	.sectionflags	@""
	.align	4


	//----- nvinfo : EIATTR_CUDA_API_VERSION
	.align		4
        /*0000*/ 	.byte	0x04, 0x37
        /*0002*/ 	.short	(.L_384 - .L_383)
.L_383:
        /*0004*/ 	.word	0x00000082


	//----- nvinfo : EIATTR_KPARAM_INFO
	.align		4
.L_384:
        /*0008*/ 	.byte	0x04, 0x17
        /*000a*/ 	.short	(.L_386 - .L_385)
.L_385:
        /*000c*/ 	.word	0x00000000
        /*0010*/ 	.short	0x0000
        /*0012*/ 	.short	0x0000
        /*0014*/ 	.byte	0x00, 0xf0, 0x61, 0x10


	//----- nvinfo : EIATTR_SPARSE_MMA_MASK
	.align		4
.L_386:
        /*0018*/ 	.byte	0x03, 0x50
        /*001a*/ 	.short	0x0000


	//----- nvinfo : EIATTR_MAXREG_COUNT
	.align		4
        /*001c*/ 	.byte	0x03, 0x1b
        /*001e*/ 	.short	0x00ff


	//----- nvinfo : EIATTR_MERCURY_ISA_VERSION
	.align		4
        /*0020*/ 	.byte	0x03, 0x5f
        /*0022*/ 	.short	0x0101


	//----- nvinfo : EIATTR_EXIT_INSTR_OFFSETS
	.align		4
        /*0024*/ 	.byte	0x04, 0x1c
        /*0026*/ 	.short	(.L_388 - .L_387)


	//   ....[0]....
.L_387:
        /*0028*/ 	.word	0x00000010


	//----- nvinfo : EIATTR_MAX_THREADS
	.align		4
.L_388:
        /*002c*/ 	.byte	0x04, 0x05
        /*002e*/ 	.short	(.L_390 - .L_389)
.L_389:
        /*0030*/ 	.word	0x00000100
        /*0034*/ 	.word	0x00000001
        /*0038*/ 	.word	0x00000001


	//----- nvinfo : EIATTR_CBANK_PARAM_SIZE
	.align		4
.L_390:
        /*003c*/ 	.byte	0x03, 0x19
        /*003e*/ 	.short	0x0418


	//----- nvinfo : EIATTR_PARAM_CBANK
	.align		4
        /*0040*/ 	.byte	0x04, 0x0a
        /*0042*/ 	.short	(.L_392 - .L_391)
	.align		4
.L_391:
        /*0044*/ 	.word	index@(.nv.constant0._ZN7cutlass13device_kernelIN5flash19enable_sm80_to_sm89INS1_16FlashAttnFwdSm80INS1_25CollectiveMainloopFwdSm80ILi8ELi1ELb0EN4cute5tupleIJNS5_1CILi128EEENS7_ILi64EEENS7_ILi256EEEEEELi256ENS_10bfloat16_tEfNS_4arch4Sm80ELb0ELb1ELb1ELb1ELb0ELb0ELb1ELb0EEENS1_21CollectiveEpilogueFwdINS6_IJS8_SA_S9_EEENS6_IJNS7_ILi1EEESI_SI_EEESC_SE_Li256ELb1ELb1ELb0ELb0EEENS1_19SingleTileSchedulerILb1ELb0ELb1ELi128EEEEEEEEEvNT_6ParamsE)
        /*0048*/ 	.short	0x0210
        /*004a*/ 	.short	0x0418


	//----- nvinfo : EIATTR_SW_WAR
	.align		4
.L_392:
        /*004c*/ 	.byte	0x04, 0x36
        /*004e*/ 	.short	(.L_394 - .L_393)
.L_393:
        /*0050*/ 	.word	0x00000008
.L_394:


//--------------------- .nv.info._ZN7cutlass13device_kernelIN5flash19enable_sm80_to_sm89INS1_16FlashAttnFwdSm80INS1_25CollectiveMainloopFwdSm80ILi8ELi1ELb0EN4cute5tupleIJNS5_1CILi128EEENS7_ILi48EEENS7_ILi256EEEEEELi256ENS_10bfloat16_tEfNS_4arch4Sm80ELb0ELb1ELb1ELb1ELb0ELb1ELb1ELb0EEENS1_21CollectiveEpilogueFwdINS6_IJS8_SA_S9_EEENS6_IJNS7_ILi1EEESI_SI_EEESC_SE_Li256ELb1ELb1ELb0ELb0EEENS1_19SingleTileSchedulerILb1ELb0ELb1ELi128EEEEEEEEEvNT_6ParamsE --------------------------
	.section	.nv.info._ZN7cutlass13device_kernelIN5flash19enable_sm80_to_sm89INS1_16FlashAttnFwdSm80INS1_25CollectiveMainloopFwdSm80ILi8ELi1ELb0EN4cute5tupleIJNS5_1CILi128EEENS7_ILi48EEENS7_ILi256EEEEEELi256ENS_10bfloat16_tEfNS_4arch4Sm80ELb0ELb1ELb1ELb1ELb0ELb1ELb1ELb0EEENS1_21CollectiveEpilogueFwdINS6_IJS8_SA_S9_EEENS6_IJNS7_ILi1EEESI_SI_EEESC_SE_Li256ELb1ELb1ELb0ELb0EEENS1_19SingleTileSchedulerILb1ELb0ELb1ELi128EEEEEEEEEvNT_6ParamsE,"",@"SHT_CUDA_INFO"
	.sectionflags	@""
	.align	4


	//----- nvinfo : EIATTR_CUDA_API_VERSION
	.align		4
        /*0000*/ 	.byte	0x04, 0x37
        /*0002*/ 	.short	(.L_396 - .L_395)
.L_395:
        /*0004*/ 	.word	0x00000082


	//----- nvinfo : EIATTR_KPARAM_INFO
	.align		4
.L_396:
        /*0008*/ 	.byte	0x04, 0x17
        /*000a*/ 	.short	(.L_398 - .L_397)
.L_397:
        /*000c*/ 	.word	0x00000000
        /*0010*/ 	.short	0x0000
        /*0012*/ 	.short	0x0000
        /*0014*/ 	.byte	0x00, 0xf0, 0x61, 0x10


	//----- nvinfo : EIATTR_SPARSE_MMA_MASK
	.align		4
.L_398:
        /*0018*/ 	.byte	0x03, 0x50
        /*001a*/ 	.short	0x0000


	//----- nvinfo : EIATTR_MAXREG_COUNT
	.align		4
        /*001c*/ 	.byte	0x03, 0x1b
        /*001e*/ 	.short	0x00ff


	//----- nvinfo : EIATTR_MERCURY_ISA_VERSION
	.align		4
        /*0020*/ 	.byte	0x03, 0x5f
        /*0022*/ 	.short	0x0101


	//----- nvinfo : EIATTR_EXIT_INSTR_OFFSETS
	.align		4
        /*0024*/ 	.byte	0x04, 0x1c
        /*0026*/ 	.short	(.L_400 - .L_399)


	//   ....[0]....
.L_399:
        /*0028*/ 	.word	0x00000010


	//----- nvinfo : EIATTR_MAX_THREADS
	.align		4
.L_400:
        /*002c*/ 	.byte	0x04, 0x05
        /*002e*/ 	.short	(.L_402 - .L_401)
.L_401:
        /*0030*/ 	.word	0x00000100
        /*0034*/ 	.word	0x00000001
        /*0038*/ 	.word	0x00000001


	//----- nvinfo : EIATTR_CBANK_PARAM_SIZE
	.align		4
.L_402:
        /*003c*/ 	.byte	0x03, 0x19
        /*003e*/ 	.short	0x0418


	//----- nvinfo : EIATTR_PARAM_CBANK
	.align		4
        /*0040*/ 	.byte	0x04, 0x0a
        /*0042*/ 	.short	(.L_404 - .L_403)
	.align		4
.L_403:
        /*0044*/ 	.word	index@(.nv.constant0._ZN7cutlass13device_kernelIN5flash19enable_sm80_to_sm89INS1_16FlashAttnFwdSm80INS1_25CollectiveMainloopFwdSm80ILi8ELi1ELb0EN4cute5tupleIJNS5_1CILi128EEENS7_ILi48EEENS7_ILi256EEEEEELi256ENS_10bfloat16_tEfNS_4arch4Sm80ELb0ELb1ELb1ELb1ELb0ELb1ELb1ELb0EEENS1_21CollectiveEpilogueFwdINS6_IJS8_SA_S9_EEENS6_IJNS7_ILi1EEESI_SI_EEESC_SE_Li256ELb1ELb1ELb0ELb0EEENS1_19SingleTileSchedulerILb1ELb0ELb1ELi128EEEEEEEEEvNT_6ParamsE)
        /*0048*/ 	.short	0x0210
        /*004a*/ 	.short	0x0418


	//----- nvinfo : EIATTR_SW_WAR
	.align		4
.L_404:
        /*004c*/ 	.byte	0x04, 0x36
        /*004e*/ 	.short	(.L_406 - .L_405)
.L_405:
        /*0050*/ 	.word	0x00000008
.L_406:


//--------------------- .nv.info._ZN7cutlass13device_kernelIN5flash19enable_sm80_to_sm89INS1_16FlashAttnFwdSm80INS1_25CollectiveMainloopFwdSm80ILi8ELi1ELb0EN4cute5tupleIJNS5_1CILi128EEENS7_ILi96EEENS7_ILi256EEEEEELi256ENS_10bfloat16_tEfNS_4arch4Sm80ELb1ELb0ELb1ELb0ELb0ELb0ELb1ELb0EEENS1_21CollectiveEpilogueFwdINS6_IJS8_SA_S9_EEENS6_IJNS7_ILi1EEESI_SI_EEESC_SE_Li256ELb0ELb1ELb0ELb0EEENS1_30DynamicPersistentTileSchedulerILi256ELi256ELb0ELb1ELb0EEEEEEEEEvNT_6ParamsE --------------------------
	.section	.nv.info._ZN7cutlass13device_kernelIN5flash19enable_sm80_to_sm89INS1_16FlashAttnFwdSm80INS1_25CollectiveMainloopFwdSm80ILi8ELi1ELb0EN4cute5tupleIJNS5_1CILi128EEENS7_ILi96EEENS7_ILi256EEEEEELi256ENS_10bfloat16_tEfNS_4arch4Sm80ELb1ELb0ELb1ELb0ELb0ELb0ELb1ELb0EEENS1_21CollectiveEpilogueFwdINS6_IJS8_SA_S9_EEENS6_IJNS7_ILi1EEESI_SI_EEESC_SE_Li256ELb0ELb1ELb0ELb0EEENS1_30DynamicPersistentTileSchedulerILi256ELi256ELb0ELb1ELb0EEEEEEEEEvNT_6ParamsE,"",@"SHT_CUDA_INFO"
	.sectionflags	@""
	.align	4


	//----- nvinfo : EIATTR_CUDA_API_VERSION
	.align		4
        /*0000*/ 	.byte	0x04, 0x37
        /*0002*/ 	.short	(.L_408 - .L_407)
.L_407:
        /*0004*/ 	.word	0x00000082


	//----- nvinfo : EIATTR_KPARAM_INFO
	.align		4
.L_408:
        /*0008*/ 	.byte	0x04, 0x17
        /*000a*/ 	.short	(.L_410 - .L_409)
.L_409:
        /*000c*/ 	.word	0x00000000
        /*0010*/ 	.short	0x0000
        /*0012*/ 	.short	0x0000
        /*0014*/ 	.byte	0x00, 0xf0, 0xa1, 0x10


	//----- nvinfo : EIATTR_SPARSE_MMA_MASK
	.align		4
.L_410:
        /*0018*/ 	.byte	0x03, 0x50
        /*001a*/ 	.short	0x0000


	//----- nvinfo : EIATTR_MAXREG_COUNT
	.align		4
        /*001c*/ 	.byte	0x03, 0x1b
        /*001e*/ 	.short	0x00ff


	//----- nvinfo : EIATTR_MERCURY_ISA_VERSION
	.align		4
        /*0020*/ 	.byte	0x03, 0x5f
        /*0022*/ 	.short	0x0101


	//----- nvinfo : EIATTR_EXIT_INSTR_OFFSETS
	.align		4
        /*0024*/ 	.byte	0x04, 0x1c
        /*0026*/ 	.short	(.L_412 - .L_411)


	//   ....[0]....
.L_411:
        /*0028*/ 	.word	0x00000010


	//----- nvinfo : EIATTR_MAX_THREADS
	.align		4
.L_412:
        /*002c*/ 	.byte	0x04, 0x05
        /*002e*/ 	.short	(.L_414 - .L_413)
.L_413:
        /*0030*/ 	.word	0x00000100
        /*0034*/ 	.word	0x00000001
        /*0038*/ 	.word	0x00000001


	//----- nvinfo : EIATTR_CBANK_PARAM_SIZE
	.align		4
.L_414:
        /*003c*/ 	.byte	0x03, 0x19
        /*003e*/ 	.short	0x0428


	//----- nvinfo : EIATTR_PARAM_CBANK
	.align		4
        /*0040*/ 	.byte	0x04, 0x0a
        /*0042*/ 	.short	(.L_416 - .L_415)
	.align		4
.L_415:
        /*0044*/ 	.word	index@(.nv.constant0._ZN7cutlass13device_kernelIN5flash19enable_sm80_to_sm89INS1_16FlashAttnFwdSm80INS1_25CollectiveMainloopFwdSm80ILi8ELi1ELb0EN4cute5tupleIJNS5_1CILi128EEENS7_ILi96EEENS7_ILi256EEEEEELi256ENS_10bfloat16_tEfNS_4arch4Sm80ELb1ELb0ELb1ELb0ELb0ELb0ELb1ELb0EEENS1_21CollectiveEpilogueFwdINS6_IJS8_SA_S9_EEENS6_IJNS7_ILi1EEESI_SI_EEESC_SE_Li256ELb0ELb1ELb0ELb0EEENS1_30DynamicPersistentTileSchedulerILi256ELi256ELb0ELb1ELb0EEEEEEEEEvNT_6ParamsE)
        /*0048*/ 	.short	0x0210
        /*004a*/ 	.short	0x0428


	//----- nvinfo : EIATTR_SW_WAR
	.align		4
.L_416:
        /*004c*/ 	.byte	0x04, 0x36
        /*004e*/ 	.short	(.L_418 - .L_417)
.L_417:
        /*0050*/ 	.word	0x00000008
.L_418:


//--------------------- .nv.info._ZN7cutlass13device_kernelIN5flash19enable_sm80_to_sm89INS1_16FlashAttnFwdSm80INS1_25CollectiveMainloopFwdSm80ILi8ELi1ELb0EN4cute5tupleIJNS5_1CILi128EEENS7_ILi96EEENS7_ILi256EEEEEELi256ENS_10bfloat16_tEfNS_4arch4Sm80ELb1ELb0ELb1ELb1ELb0ELb0ELb1ELb0EEENS1_21CollectiveEpilogueFwdINS6_IJS8_SA_S9_EEENS6_IJNS7_ILi1EEESI_SI_EEESC_SE_Li256ELb1ELb1ELb0ELb0EEENS1_19SingleTileSchedulerILb1ELb0ELb1ELi128EEEEEEEEEvNT_6ParamsE --------------------------
	.section	.nv.info._ZN7cutlass13device_kernelIN5flash19enable_sm80_to_sm89INS1_16FlashAttnFwdSm80INS1_25CollectiveMainloopFwdSm80ILi8ELi1ELb0EN4cute5tupleIJNS5_1CILi128EEENS7_ILi96EEENS7_ILi256EEEEEELi256ENS_10bfloat16_tEfNS_4arch4Sm80ELb1ELb0ELb1ELb1ELb0ELb0ELb1ELb0EEENS1_21CollectiveEpilogueFwdINS6_IJS8_SA_S9_EEENS6_IJNS7_ILi1EEESI_SI_EEESC_SE_Li256ELb1ELb1ELb0ELb0EEENS1_19SingleTileSchedulerILb1ELb0ELb1ELi128EEEEEEEEEvNT_6ParamsE,"",@"SHT_CUDA_INFO"
	.sectionflags	@""
	.align	4


	//----- nvinfo : EIATTR_CUDA_API_VERSION
	.align		4
        /*0000*/ 	.byte	0x04, 0x37
        /*0002*/ 	.short	(.L_420 - .L_419)
.L_419:
        /*0004*/ 	.word	0x00000082


	//----- nvinfo : EIATTR_KPARAM_INFO
	.align		4
.L_420:
        /*0008*/ 	.byte	0x04, 0x17
        /*000a*/ 	.short	(.L_422 - .L_421)
.L_421:
        /*000c*/ 	.word	0x00000000
        /*0010*/ 	.short	0x0000
        /*0012*/ 	.short	0x0000
        /*0014*/ 	.byte	0x00, 0xf0, 0x61, 0x10


	//----- nvinfo : EIATTR_SPARSE_MMA_MASK
	.align		4
.L_422:
        /*0018*/ 	.byte	0x03, 0x50
        /*001a*/ 	.short	0x0000


	//----- nvinfo : EIATTR_MAXREG_COUNT
	.align		4
        /*001c*/ 	.byte	0x03, 0x1b
        /*001e*/ 	.short	0x00ff


	//----- nvinfo : EIATTR_MERCURY_ISA_VERSION
	.align		4
        /*0020*/ 	.byte	0x03, 0x5f
        /*0022*/ 	.short	0x0101


	//----- nvinfo : EIATTR_EXIT_INSTR_OFFSETS
	.align		4
        /*0024*/ 	.byte	0x04, 0x1c
        /*0026*/ 	.short	(.L_424 - .L_423)


	//   ....[0]....
.L_423:
        /*0028*/ 	.word	0x00000010


	//----- nvinfo : EIATTR_MAX_THREADS
	.align		4
.L_424:
        /*002c*/ 	.byte	0x04, 0x05
        /*002e*/ 	.short	(.L_426 - .L_425)
.L_425:
        /*0030*/ 	.word	0x00000100
        /*0034*/ 	.word	0x00000001
        /*0038*/ 	.word	0x00000001


	//----- nvinfo : EIATTR_CBANK_PARAM_SIZE
	.align		4
.L_426:
        /*003c*/ 	.byte	0x03, 0x19
        /*003e*/ 	.short	0x0418


	//----- nvinfo : EIATTR_PARAM_CBANK
	.align		4
        /*0040*/ 	.byte	0x04, 0x0a
        /*0042*/ 	.short	(.L_428 - .L_427)
	.align		4
.L_427:
        /*0044*/ 	.word	index@(.nv.constant0._ZN7cutlass13device_kernelIN5flash19enable_sm80_to_sm89INS1_16FlashAttnFwdSm80INS1_25CollectiveMainloopFwdSm80ILi8ELi1ELb0EN4cute5tupleIJNS5_1CILi128EEENS7_ILi96EEENS7_ILi256EEEEEELi256ENS_10bfloat16_tEfNS_4arch4Sm80ELb1ELb0ELb1ELb1ELb0ELb0ELb1ELb0EEENS1_21CollectiveEpilogueFwdINS6_IJS8_SA_S9_EEENS6_IJNS7_ILi1EEESI_SI_EEESC_SE_Li256ELb1ELb1ELb0ELb0EEENS1_19SingleTileSchedulerILb1ELb0ELb1ELi128EEEEEEEEEvNT_6ParamsE)
        /*0048*/ 	.short	0x0210
        /*004a*/ 	.short	0x0418


	//----- nvinfo : EIATTR_SW_WAR
	.align		4
.L_428:
        /*004c*/ 	.byte	0x04, 0x36
        /*004e*/ 	.short	(.L_430 - .L_429)
.L_429:
        /*0050*/ 	.word	0x00000008
.L_430:


//--------------------- .nv.info._ZN7cutlass13device_kernelIN5flash19enable_sm80_to_sm89INS1_16FlashAttnFwdSm80INS1_25CollectiveMainloopFwdSm80ILi8ELi1ELb0EN4cute5tupleIJNS5_1CILi128EEENS7_ILi48EEENS7_ILi256EEEEEELi256ENS_10bfloat16_tEfNS_4arch4Sm80ELb1ELb0ELb1ELb1ELb0ELb1ELb1ELb0EEENS1_21CollectiveEpilogueFwdINS6_IJS8_SA_S9_EEENS6_IJNS7_ILi1EEESI_SI_EEESC_SE_Li256ELb1ELb1ELb0ELb0EEENS1_19SingleTileSchedulerILb1ELb0ELb1ELi128EEEEEEEEEvNT_6ParamsE --------------------------
	.section	.nv.info._ZN7cutlass13device_kernelIN5flash19enable_sm80_to_sm89INS1_16FlashAttnFwdSm80INS1_25CollectiveMainloopFwdSm80ILi8ELi1ELb0EN4cute5tupleIJNS5_1CILi128EEENS7_ILi48EEENS7_ILi256EEEEEELi256ENS_10bfloat16_tEfNS_4arch4Sm80ELb1ELb0ELb1ELb1ELb0ELb1ELb1ELb0EEENS1_21CollectiveEpilogueFwdINS6_IJS8_SA_S9_EEENS6_IJNS7_ILi1EEESI_SI_EEESC_SE_Li256ELb1ELb1ELb0ELb0EEENS1_19SingleTileSchedulerILb1ELb0ELb1ELi128EEEEEEEEEvNT_6ParamsE,"",@"SHT_CUDA_INFO"
	.sectionflags	@""
	.align	4


	//----- nvinfo : EIATTR_CUDA_API_VERSION
	.align		4
        /*0000*/ 	.byte	0x04, 0x37
        /*0002*/ 	.short	(.L_432 - .L_431)
.L_431:
        /*0004*/ 	.word	0x00000082


	//----- nvinfo : EIATTR_KPARAM_INFO
	.align		4
.L_432:
        /*0008*/ 	.byte	0x04, 0x17
        /*000a*/ 	.short	(.L_434 - .L_433)
.L_433:
        /*000c*/ 	.word	0x00000000
        /*0010*/ 	.short	0x0000
        /*0012*/ 	.short	0x0000
        /*0014*/ 	.byte	0x00, 0xf0, 0x61, 0x10


	//----- nvinfo : EIATTR_SPARSE_MMA_MASK
	.align		4
.L_434:
        /*0018*/ 	.byte	0x03, 0x50
        /*001a*/ 	.short	0x0000


	//----- nvinfo : EIATTR_MAXREG_COUNT
	.align		4
        /*001c*/ 	.byte	0x03, 0x1b
        /*001e*/ 	.short	0x00ff


	//----- nvinfo : EIATTR_MERCURY_ISA_VERSION
	.align		4
        /*0020*/ 	.byte	0x03, 0x5f
        /*0022*/ 	.short	0x0101


	//----- nvinfo : EIATTR_EXIT_INSTR_OFFSETS
	.align		4
        /*0024*/ 	.byte	0x04, 0x1c
        /*0026*/ 	.short	(.L_436 - .L_435)


	//   ....[0]....
.L_435:
        /*0028*/ 	.word	0x00000010


	//----- nvinfo : EIATTR_MAX_THREADS
	.align		4
.L_436:
        /*002c*/ 	.byte	0x04, 0x05
        /*002e*/ 	.short	(.L_438 - .L_437)
.L_437:
        /*0030*/ 	.word	0x00000100
        /*0034*/ 	.word	0x00000001
        /*0038*/ 	.word	0x00000001


	//----- nvinfo : EIATTR_CBANK_PARAM_SIZE
	.align		4
.L_438:
        /*003c*/ 	.byte	0x03, 0x19
        /*003e*/ 	.short	0x0418


	//----- nvinfo : EIATTR_PARAM_CBANK
	.align		4
        /*0040*/ 	.byte	0x04, 0x0a
        /*0042*/ 	.short	(.L_440 - .L_439)
	.align		4
.L_439:
        /*0044*/ 	.word	index@(.nv.constant0._ZN7cutlass13device_kernelIN5flash19enable_sm80_to_sm89INS1_16FlashAttnFwdSm80INS1_25CollectiveMainloopFwdSm80ILi8ELi1ELb0EN4cute5tupleIJNS5_1CILi128EEENS7_ILi48EEENS7_ILi256EEEEEELi256ENS_10bfloat16_tEfNS_4arch4Sm80ELb1ELb0ELb1ELb1ELb0ELb1ELb1ELb0EEENS1_21CollectiveEpilogueFwdINS6_IJS8_SA_S9_EEENS6_IJNS7_ILi1EEESI_SI_EEESC_SE_Li256ELb1ELb1ELb0ELb0EEENS1_19SingleTileSchedulerILb1ELb0ELb1ELi128EEEEEEEEEvNT_6ParamsE)
        /*0048*/ 	.short	0x0210
        /*004a*/ 	.short	0x0418


	//----- nvinfo : EIATTR_SW_WAR
	.align		4
.L_440:
        /*004c*/ 	.byte	0x04, 0x36
        /*004e*/ 	.short	(.L_442 - .L_441)
.L_441:
        /*0050*/ 	.word	0x00000008
.L_442:


//--------------------- .nv.info._ZN7cutlass13device_kernelIN5flash19enable_sm80_to_sm89INS1_16FlashAttnFwdSm80INS1_25CollectiveMainloopFwdSm80ILi8ELi1ELb1EN4cute5tupleIJNS5_1CILi128EEENS7_ILi64EEENS7_ILi256EEEEEELi256ENS_10bfloat16_tEfNS_4arch4Sm80ELb0ELb0ELb0ELb0ELb0ELb0ELb1ELb0EEENS1_21CollectiveEpilogueFwdINS6_IJS8_SA_S9_EEENS6_IJNS7_ILi1EEESI_SI_EEESC_SE_Li256ELb0ELb1ELb0ELb0EEENS1_19SingleTileSchedulerILb0ELb0ELb1ELi128EEEEEEEEEvNT_6ParamsE --------------------------
	.section	.nv.info._ZN7cutlass13device_kernelIN5flash19enable_sm80_to_sm89INS1_16FlashAttnFwdSm80INS1_25CollectiveMainloopFwdSm80ILi8ELi1ELb1EN4cute5tupleIJNS5_1CILi128EEENS7_ILi64EEENS7_ILi256EEEEEELi256ENS_10bfloat16_tEfNS_4arch4Sm80ELb0ELb0ELb0ELb0ELb0ELb0ELb1ELb0EEENS1_21CollectiveEpilogueFwdINS6_IJS8_SA_S9_EEENS6_IJNS7_ILi1EEESI_SI_EEESC_SE_Li256ELb0ELb1ELb0ELb0EEENS1_19SingleTileSchedulerILb0ELb0ELb1ELi128EEEEEEEEEvNT_6ParamsE,"",@"SHT_CUDA_INFO"
	.sectionflags	@""
	.align	4


	//----- nvinfo : EIATTR_CUDA_API_VERSION
	.align		4
        /*0000*/ 	.byte	0x04, 0x37
        /*0002*/ 	.short	(.L_444 - .L_443)
.L_443:
        /*0004*/ 	.word	0x00000082


	//----- nvinfo : EIATTR_KPARAM_INFO
	.align		4
.L_444:
        /*0008*/ 	.byte	0x04, 0x17
        /*000a*/ 	.short	(.L_446 - .L_445)
.L_445:
        /*000c*/ 	.word	0x00000000
        /*0010*/ 	.short	0x0000
        /*0012*/ 	.short	0x0000
        /*0014*/ 	.byte	0x00, 0xf0, 0x61, 0x10


	//----- nvinfo : EIATTR_SPARSE_MMA_MASK
	.align		4
.L_446:
        /*0018*/ 	.byte	0x03, 0x50
        /*001a*/ 	.short	0x0000


	//----- nvinfo : EIATTR_MAXREG_COUNT
	.align		4
        /*001c*/ 	.byte	0x03, 0x1b
        /*001e*/ 	.short	0x00ff


	//----- nvinfo : EIATTR_MERCURY_ISA_VERSION
	.align		4
        /*0020*/ 	.byte	0x03, 0x5f
        /*0022*/ 	.short	0x0101


	//----- nvinfo : EIATTR_EXIT_INSTR_OFFSETS
	.align		4
        /*0024*/ 	.byte	0x04, 0x1c
        /*0026*/ 	.short	(.L_448 - .L_447)


	//   ....[0]....
.L_447:
        /*0028*/ 	.word	0x00000010


	//----- nvinfo : EIATTR_MAX_THREADS
	.align		4
.L_448:
        /*002c*/ 	.byte	0x04, 0x05
        /*002e*/ 	.short	(.L_450 - .L_449)
.L_449:
        /*0030*/ 	.word	0x00000100
        /*0034*/ 	.word	0x00000001
        /*0038*/ 	.word	0x00000001


	//----- nvinfo : EIATTR_CBANK_PARAM_SIZE
	.align		4
.L_450:
        /*003c*/ 	.byte	0x03, 0x19
        /*003e*/ 	.short	0x0418


	//----- nvinfo : EIATTR_PARAM_CBANK
	.align		4
        /*0040*/ 	.byte	0x04, 0x0a
        /*0042*/ 	.short	(.L_452 - .L_451)
	.align		4
.L_451:
        /*0044*/ 	.word	index@(.nv.constant0._ZN7cutlass13device_kernelIN5flash19enable_sm80_to_sm89INS1_16FlashAttnFwdSm80INS1_25CollectiveMainloopFwdSm80ILi8ELi1ELb1EN4cute5tupleIJNS5_1CILi128EEENS7_ILi64EEENS7_ILi256EEEEEELi256ENS_10bfloat16_tEfNS_4arch4Sm80ELb0ELb0ELb0ELb0ELb0ELb0ELb1ELb0EEENS1_21CollectiveEpilogueFwdINS6_IJS8_SA_S9_EEENS6_IJNS7_ILi1EEESI_SI_EEESC_SE_Li256ELb0ELb1ELb0ELb0EEENS1_19SingleTileSchedulerILb0ELb0ELb1ELi128EEEEEEEEEvNT_6ParamsE)
        /*0048*/ 	.short	0x0210
        /*004a*/ 	.short	0x0418


	//----- nvinfo : EIATTR_SW_WAR
	.align		4
.L_452:
        /*004c*/ 	.byte	0x04, 0x36
        /*004e*/ 	.short	(.L_454 - .L_453)
.L_453:
        /*0050*/ 	.word	0x00000008
.L_454:


//--------------------- .nv.info._ZN7cutlass13device_kernelIN5flash19enable_sm80_to_sm89INS1_16FlashAttnFwdSm80INS1_25CollectiveMainloopFwdSm80ILi8ELi1ELb1EN4cute5tupleIJNS5_1CILi128EEENS7_ILi64EEENS7_ILi256EEEEEELi256ENS_10bfloat16_tEfNS_4arch4Sm80ELb0ELb0ELb0ELb1ELb0ELb0ELb1ELb0EEENS1_21CollectiveEpilogueFwdINS6_IJS8_SA_S9_EEENS6_IJNS7_ILi1EEESI_SI_EEESC_SE_Li256ELb1ELb1ELb0ELb0EEENS1_19SingleTileSchedulerILb1ELb0ELb1ELi128EEEEEEEEEvNT_6ParamsE --------------------------
	.section	.nv.info._ZN7cutlass13device_kernelIN5flash19enable_sm80_to_sm89INS1_16FlashAttnFwdSm80INS1_25CollectiveMainloopFwdSm80ILi8ELi1ELb1EN4cute5tupleIJNS5_1CILi128EEENS7_ILi64EEENS7_ILi256EEEEEELi256ENS_10bfloat16_tEfNS_4arch4Sm80ELb0ELb0ELb0ELb1ELb0ELb0ELb1ELb0EEENS1_21CollectiveEpilogueFwdINS6_IJS8_SA_S9_EEENS6_IJNS7_ILi1EEESI_SI_EEESC_SE_Li256ELb1ELb1ELb0ELb0EEENS1_19SingleTileSchedulerILb1ELb0ELb1ELi128EEEEEEEEEvNT_6ParamsE,"",@"SHT_CUDA_INFO"
	.sectionflags	@""
	.align	4


	//----- nvinfo : EIATTR_CUDA_API_VERSION
	.align		4
        /*0000*/ 	.byte	0x04, 0x37
        /*0002*/ 	.short	(.L_456 - .L_455)
.L_455:
        /*0004*/ 	.word	0x00000082


	//----- nvinfo : EIATTR_KPARAM_INFO
	.align		4
.L_456:
        /*0008*/ 	.byte	0x04, 0x17
        /*000a*/ 	.short	(.L_458 - .L_457)
.L_457:
        /*000c*/ 	.word	0x00000000
        /*0010*/ 	.short	0x0000
        /*0012*/ 	.short	0x0000
        /*0014*/ 	.byte	0x00, 0xf0, 0x61, 0x10


	//----- nvinfo : EIATTR_SPARSE_MMA_MASK
	.align		4
.L_458:
        /*0018*/ 	.byte	0x03, 0x50
        /*001a*/ 	.short	0x0000


	//----- nvinfo : EIATTR_MAXREG_COUNT
	.align		4
        /*001c*/ 	.byte	0x03, 0x1b
        /*001e*/ 	.short	0x00ff


	//----- nvinfo : EIATTR_MERCURY_ISA_VERSION
	.align		4
        /*0020*/ 	.byte	0x03, 0x5f
        /*0022*/ 	.short	0x0101


	//----- nvinfo : EIATTR_EXIT_INSTR_OFFSETS
	.align		4
        /*0024*/ 	.byte	0x04, 0x1c
        /*0026*/ 	.short	(.L_460 - .L_459)


	//   ....[0]....
.L_459:
        /*0028*/ 	.word	0x00000010


	//----- nvinfo : EIATTR_MAX_THREADS
	.align		4
.L_460:
        /*002c*/ 	.byte	0x04, 0x05
        /*002e*/ 	.short	(.L_462 - .L_461)
.L_461:
        /*0030*/ 	.word	0x00000100
        /*0034*/ 	.word	0x00000001
        /*0038*/ 	.word	0x00000001


	//----- nvinfo : EIATTR_CBANK_PARAM_SIZE
	.align		4
.L_462:
        /*003c*/ 	.byte	0x03, 0x19
        /*003e*/ 	.short	0x0418


	//----- nvinfo : EIATTR_PARAM_CBANK
	.align		4
        /*0040*/ 	.byte	0x04, 0x0a
        /*0042*/ 	.short	(.L_464 - .L_463)
	.align		4
.L_463:
        /*0044*/ 	.word	index@(.nv.constant0._ZN7cutlass13device_kernelIN5flash19enable_sm80_to_sm89INS1_16FlashAttnFwdSm80INS1_25CollectiveMainloopFwdSm80ILi8ELi1ELb1EN4cute5tupleIJNS5_1CILi128EEENS7_ILi64EEENS7_ILi256EEEEEELi256ENS_10bfloat16_tEfNS_4arch4Sm80ELb0ELb0ELb0ELb1ELb0ELb0ELb1ELb0EEENS1_21CollectiveEpilogueFwdINS6_IJS8_SA_S9_EEENS6_IJNS7_ILi1EEESI_SI_EEESC_SE_Li256ELb1ELb1ELb0ELb0EEENS1_19SingleTileSchedulerILb1ELb0ELb1ELi128EEEEEEEEEvNT_6ParamsE)
        /*0048*/ 	.short	0x0210
        /*004a*/ 	.short	0x0418


	//----- nvinfo : EIATTR_SW_WAR
	.align		4
.L_464:
        /*004c*/ 	.byte	0x04, 0x36
        /*004e*/ 	.short	(.L_466 - .L_465)
.L_465:
        /*0050*/ 	.word	0x00000008
.L_466:


//--------------------- .nv.info._ZN7cutlass13device_kernelIN5flash19enable_sm80_to_sm89INS1_16FlashAttnFwdSm80INS1_25CollectiveMainloopFwdSm80ILi8ELi1ELb0EN4cute5tupleIJNS5_1CILi128EEENS7_ILi32EEENS7_ILi256EEEEEELi256ENS_10bfloat16_tEfNS_4arch4Sm80ELb0ELb0ELb0ELb1ELb0ELb1ELb1ELb0EEENS1_21CollectiveEpilogueFwdINS6_IJS8_SA_S9_EEENS6_IJNS7_ILi1EEESI_SI_EEESC_SE_Li256ELb1ELb1ELb0ELb0EEENS1_19SingleTileSchedulerILb1ELb0ELb1ELi128EEEEEEEEEvNT_6ParamsE --------------------------
	.section	.nv.info._ZN7cutlass13device_kernelIN5flash19enable_sm80_to_sm89INS1_16FlashAttnFwdSm80INS1_25CollectiveMainloopFwdSm80ILi8ELi1ELb0EN4cute5tupleIJNS5_1CILi128EEENS7_ILi32EEENS7_ILi256EEEEEELi256ENS_10bfloat16_tEfNS_4arch4Sm80ELb0ELb0ELb0ELb1ELb0ELb1ELb1ELb0EEENS1_21CollectiveEpilogueFwdINS6_IJS8_SA_S9_EEENS6_IJNS7_ILi1EEESI_SI_EEESC_SE_Li256ELb1ELb1ELb0ELb0EEENS1_19SingleTileSchedulerILb1ELb0ELb1ELi128EEEEEEEEEvNT_6ParamsE,"",@"SHT_CUDA_INFO"
	.sectionflags	@""
	.align	4


	//----- nvinfo : EIATTR_CUDA_API_VERSION
	.align		4
        /*0000*/ 	.byte	0x04, 0x37
        /*0002*/ 	.short	(.L_468 - .L_467)
.L_467:
        /*0004*/ 	.word	0x00000082


	//----- nvinfo : EIATTR_KPARAM_INFO
	.align		4
.L_468:
        /*0008*/ 	.byte	0x04, 0x17
        /*000a*/ 	.short	(.L_470 - .L_469)
.L_469:
        /*000c*/ 	.word	0x00000000
        /*0010*/ 	.short	0x0000
        /*0012*/ 	.short	0x0000
        /*0014*/ 	.byte	0x00, 0xf0, 0x61, 0x10


	//----- nvinfo : EIATTR_SPARSE_MMA_MASK
	.align		4
.L_470:
        /*0018*/ 	.byte	0x03, 0x50
        /*001a*/ 	.short	0x0000


	//----- nvinfo : EIATTR_MAXREG_COUNT
	.align		4
        /*001c*/ 	.byte	0x03, 0x1b
        /*001e*/ 	.short	0x00ff


	//----- nvinfo : EIATTR_MERCURY_ISA_VERSION
	.align		4
        /*0020*/ 	.byte	0x03, 0x5f
        /*0022*/ 	.short	0x0101


	//----- nvinfo : EIATTR_EXIT_INSTR_OFFSETS
	.align		4
        /*0024*/ 	.byte	0x04, 0x1c
        /*0026*/ 	.short	(.L_472 - .L_471)


	//   ....[0]....
.L_471:
        /*0028*/ 	.word	0x00000010


	//----- nvinfo : EIATTR_MAX_THREADS
	.align		4
.L_472:
        /*002c*/ 	.byte	0x04, 0x05
        /*002e*/ 	.short	(.L_474 - .L_473)
.L_473:
        /*0030*/ 	.word	0x00000100
        /*0034*/ 	.word	0x00000001
        /*0038*/ 	.word	0x00000001


	//----- nvinfo : EIATTR_CBANK_PARAM_SIZE
	.align		4
.L_474:
        /*003c*/ 	.byte	0x03, 0x19
        /*003e*/ 	.short	0x0418


	//----- nvinfo : EIATTR_PARAM_CBANK
	.align		4
        /*0040*/ 	.byte	0x04, 0x0a
        /*0042*/ 	.short	(.L_476 - .L_475)
	.align		4
.L_475:
        /*0044*/ 	.word	index@(.nv.constant0._ZN7cutlass13device_kernelIN5flash19enable_sm80_to_sm89INS1_16FlashAttnFwdSm80INS1_25CollectiveMainloopFwdSm80ILi8ELi1ELb0EN4cute5tupleIJNS5_1CILi128EEENS7_ILi32EEENS7_ILi256EEEEEELi256ENS_10bfloat16_tEfNS_4arch4Sm80ELb0ELb0ELb0ELb1ELb0ELb1ELb1ELb0EEENS1_21CollectiveEpilogueFwdINS6_IJS8_SA_S9_EEENS6_IJNS7_ILi1EEESI_SI_EEESC_SE_Li256ELb1ELb1ELb0ELb0EEENS1_19SingleTileSchedulerILb1ELb0ELb1ELi128EEEEEEEEEvNT_6ParamsE)
        /*0048*/ 	.short	0x0210
        /*004a*/ 	.short	0x0418


	//----- nvinfo : EIATTR_SW_WAR
	.align		4
.L_476:
        /*004c*/ 	.byte	0x04, 0x36
        /*004e*/ 	.short	(.L_478 - .L_477)
.L_477:
        /*0050*/ 	.word	0x00000008
.L_478:


//--------------------- .nv.info._ZN7cutlass13device_kernelIN5flash19enable_sm80_to_sm89INS1_16FlashAttnFwdSm80INS1_25CollectiveMainloopFwdSm80ILi8ELi1ELb1EN4cute5tupleIJNS5_1CILi128EEENS7_ILi48EEENS7_ILi256EEEEEELi256ENS_10bfloat16_tEfNS_4arch4Sm80ELb0ELb1ELb0ELb0ELb0ELb0ELb1ELb0EEENS1_21CollectiveEpilogueFwdINS6_IJS8_SA_S9_EEENS6_IJNS7_ILi1EEESI_SI_EEESC_SE_Li256ELb0ELb1ELb0ELb0EEENS1_19SingleTileSchedulerILb0ELb0ELb1ELi128EEEEEEEEEvNT_6ParamsE --------------------------
	.section	.nv.info._ZN7cutlass13device_kernelIN5flash19enable_sm80_to_sm89INS1_16FlashAttnFwdSm80INS1_25CollectiveMainloopFwdSm80ILi8ELi1ELb1EN4cute5tupleIJNS5_1CILi128EEENS7_ILi48EEENS7_ILi256EEEEEELi256ENS_10bfloat16_tEfNS_4arch4Sm80ELb0ELb1ELb0ELb0ELb0ELb0ELb1ELb0EEENS1_21CollectiveEpilogueFwdINS6_IJS8_SA_S9_EEENS6_IJNS7_ILi1EEESI_SI_EEESC_SE_Li256ELb0ELb1ELb0ELb0EEENS1_19SingleTileSchedulerILb0ELb0ELb1ELi128EEEEEEEEEvNT_6ParamsE,"",@"SHT_CUDA_INFO"
	.sectionflags	@""
	.align	4


	//----- nvinfo : EIATTR_CUDA_API_VERSION
	.align		4
        /*0000*/ 	.byte	0x04, 0x37
        /*0002*/ 	.short	(.L_480 - .L_479)
.L_479:
        /*0004*/ 	.word	0x00000082


	//----- nvinfo : EIATTR_KPARAM_INFO
	.align		4
.L_480:
        /*0008*/ 	.byte	0x04, 0x17
        /*000a*/ 	.short	(.L_482 - .L_481)
.L_481:
        /*000c*/ 	.word	0x00000000
        /*0010*/ 	.short	0x0000
        /*0012*/ 	.short	0x0000
        /*0014*/ 	.byte	0x00, 0xf0, 0x61, 0x10


	//----- nvinfo : EIATTR_SPARSE_MMA_MASK
	.align		4
.L_482:
        /*0018*/ 	.byte	0x03, 0x50
        /*001a*/ 	.short	0x0000


	//----- nvinfo : EIATTR_MAXREG_COUNT
	.align		4
        /*001c*/ 	.byte	0x03, 0x1b
        /*001e*/ 	.short	0x00ff


	//----- nvinfo : EIATTR_MERCURY_ISA_VERSION
	.align		4
        /*0020*/ 	.byte	0x03, 0x5f
        /*0022*/ 	.short	0x0101


	//----- nvinfo : EIATTR_EXIT_INSTR_OFFSETS
	.align		4
        /*0024*/ 	.byte	0x04, 0x1c
        /*0026*/ 	.short	(.L_484 - .L_483)


	//   ....[0]....
.L_483:
        /*0028*/ 	.word	0x00000010


	//----- nvinfo : EIATTR_MAX_THREADS
	.align		4
.L_484:
        /*002c*/ 	.byte	0x04, 0x05
        /*002e*/ 	.short	(.L_486 - .L_485)
.L_485:
        /*0030*/ 	.word	0x00000100
        /*0034*/ 	.word	0x00000001
        /*0038*/ 	.word	0x00000001


	//----- nvinfo : EIATTR_CBANK_PARAM_SIZE
	.align		4
.L_486:
        /*003c*/ 	.byte	0x03, 0x19
        /*003e*/ 	.short	0x0418


	//----- nvinfo : EIATTR_PARAM_CBANK
	.align		4
        /*0040*/ 	.byte	0x04, 0x0a
        /*0042*/ 	.short	(.L_488 - .L_487)
	.align		4
.L_487:
        /*0044*/ 	.word	index@(.nv.constant0._ZN7cutlass13device_kernelIN5flash19enable_sm80_to_sm89INS1_16FlashAttnFwdSm80INS1_25CollectiveMainloopFwdSm80ILi8ELi1ELb1EN4cute5tupleIJNS5_1CILi128EEENS7_ILi48EEENS7_ILi256EEEEEELi256ENS_10bfloat16_tEfNS_4arch4Sm80ELb0ELb1ELb0ELb0ELb0ELb0ELb1ELb0EEENS1_21CollectiveEpilogueFwdINS6_IJS8_SA_S9_EEENS6_IJNS7_ILi1EEESI_SI_EEESC_SE_Li256ELb0ELb1ELb0ELb0EEENS1_19SingleTileSchedulerILb0ELb0ELb1ELi128EEEEEEEEEvNT_6ParamsE)
        /*0048*/ 	.short	0x0210
        /*004a*/ 	.short	0x0418


	//----- nvinfo : EIATTR_SW_WAR
	.align		4
.L_488:
        /*004c*/ 	.byte	0x04, 0x36
        /*004e*/ 	.short	(.L_490 - .L_489)
.L_489:
        /*0050*/ 	.word	0x00000008
.L_490:


//--------------------- .nv.info._ZN7cutlass13device_kernelIN5flash19enable_sm80_to_sm89INS1_16FlashAttnFwdSm80INS1_25CollectiveMainloopFwdSm80ILi8ELi1ELb1EN4cute5tupleIJNS5_1CILi128EEENS7_ILi48EEENS7_ILi256EEEEEELi256ENS_10bfloat16_tEfNS_4arch4Sm80ELb0ELb1ELb0ELb1ELb0ELb0ELb1ELb0EEENS1_21CollectiveEpilogueFwdINS6_IJS8_SA_S9_EEENS6_IJNS7_ILi1EEESI_SI_EEESC_SE_Li256ELb1ELb1ELb0ELb0EEENS1_19SingleTileSchedulerILb1ELb0ELb1ELi128EEEEEEEEEvNT_6ParamsE --------------------------
	.section	.nv.info._ZN7cutlass13device_kernelIN5flash19enable_sm80_to_sm89INS1_16FlashAttnFwdSm80INS1_25CollectiveMainloopFwdSm80ILi8ELi1ELb1EN4cute5tupleIJNS5_1CILi128EEENS7_ILi48EEENS7_ILi256EEEEEELi256ENS_10bfloat16_tEfNS_4arch4Sm80ELb0ELb1ELb0ELb1ELb0ELb0ELb1ELb0EEENS1_21CollectiveEpilogueFwdINS6_IJS8_SA_S9_EEENS6_IJNS7_ILi1EEESI_SI_EEESC_SE_Li256ELb1ELb1ELb0ELb0EEENS1_19SingleTileSchedulerILb1ELb0ELb1ELi128EEEEEEEEEvNT_6ParamsE,"",@"SHT_CUDA_INFO"
	.sectionflags	@""
	.align	4


	//----- nvinfo : EIATTR_CUDA_API_VERSION
	.align		4
        /*0000*/ 	.byte	0x04, 0x37
        /*0002*/ 	.short	(.L_492 - .L_491)
.L_491:
        /*0004*/ 	.word	0x00000082


	//----- nvinfo : EIATTR_KPARAM_INFO
	.align		4
.L_492:
        /*0008*/ 	.byte	0x04, 0x17
        /*000a*/ 	.short	(.L_494 - .L_493)
.L_493:
        /*000c*/ 	.word	0x00000000
        /*0010*/ 	.short	0x0000
        /*0012*/ 	.short	0x0000
        /*0014*/ 	.byte	0x00, 0xf0, 0x61, 0x10


	//----- nvinfo : EIATTR_SPARSE_MMA_MASK
	.align		4
.L_494:
        /*0018*/ 	.byte	0x03, 0x50
        /*001a*/ 	.short	0x0000


	//----- nvinfo : EIATTR_MAXREG_COUNT
	.align		4
        /*001c*/ 	.byte	0x03, 0x1b
        /*001e*/ 	.short	0x00ff


	//----- nvinfo : EIATTR_MERCURY_ISA_VERSION
	.align		4
        /*0020*/ 	.byte	0x03, 0x5f
        /*0022*/ 	.short	0x0101


	//----- nvinfo : EIATTR_EXIT_INSTR_OFFSETS
	.align		4
        /*0024*/ 	.byte	0x04, 0x1c
        /*0026*/ 	.short	(.L_496 - .L_495)


	//   ....[0]....
.L_495:
        /*0028*/ 	.word	0x00000010


	//----- nvinfo : EIATTR_MAX_THREADS
	.align		4
.L_496:
        /*002c*/ 	.byte	0x04, 0x05
        /*002e*/ 	.short	(.L_498 - .L_497)
.L_497:
        /*0030*/ 	.word	0x00000100
        /*0034*/ 	.word	0x00000001
        /*0038*/ 	.word	0x00000001


	//----- nvinfo : EIATTR_CBANK_PARAM_SIZE
	.align		4
.L_498:
        /*003c*/ 	.byte	0x03, 0x19
        /*003e*/ 	.short	0x0418


	//----- nvinfo : EIATTR_PARAM_CBANK
	.align		4
        /*0040*/ 	.byte	0x04, 0x0a
        /*0042*/ 	.short	(.L_500 - .L_499)
	.align		4
.L_499:
        /*0044*/ 	.word	index@(.nv.constant0._ZN7cutlass13device_kernelIN5flash19enable_sm80_to_sm89INS1_16FlashAttnFwdSm80INS1_25CollectiveMainloopFwdSm80ILi8ELi1ELb1EN4cute5tupleIJNS5_1CILi128EEENS7_ILi48EEENS7_ILi256EEEEEELi256ENS_10bfloat16_tEfNS_4arch4Sm80ELb0ELb1ELb0ELb1ELb0ELb0ELb1ELb0EEENS1_21CollectiveEpilogueFwdINS6_IJS8_SA_S9_EEENS6_IJNS7_ILi1EEESI_SI_EEESC_SE_Li256ELb1ELb1ELb0ELb0EEENS1_19SingleTileSchedulerILb1ELb0ELb1ELi128EEEEEEEEEvNT_6ParamsE)
        /*0048*/ 	.short	0x0210
        /*004a*/ 	.short	0x0418


	//----- nvinfo : EIATTR_SW_WAR
	.align		4
.L_500:
        /*004c*/ 	.byte	0x04, 0x36
        /*004e*/ 	.short	(.L_502 - .L_501)
.L_501:
        /*0050*/ 	.word	0x00000008
.L_502:


//--------------------- .nv.info._ZN7cutlass13device_kernelIN5flash19enable_sm80_to_sm89INS1_16FlashAttnFwdSm80INS1_25CollectiveMainloopFwdSm80ILi8ELi1ELb0EN4cute5tupleIJNS5_1CILi128EEENS7_ILi32EEENS7_ILi256EEEEEELi256ENS_10bfloat16_tEfNS_4arch4Sm80ELb0ELb1ELb0ELb1ELb0ELb1ELb1ELb0EEENS1_21CollectiveEpilogueFwdINS6_IJS8_SA_S9_EEENS6_IJNS7_ILi1EEESI_SI_EEESC_SE_Li256ELb1ELb1ELb0ELb0EEENS1_19SingleTileSchedulerILb1ELb0ELb1ELi128EEEEEEEEEvNT_6ParamsE --------------------------
	.section	.nv.info._ZN7cutlass13device_kernelIN5flash19enable_sm80_to_sm89INS1_16FlashAttnFwdSm80INS1_25CollectiveMainloopFwdSm80ILi8ELi1ELb0EN4cute5tupleIJNS5_1CILi128EEENS7_ILi32EEENS7_ILi256EEEEEELi256ENS_10bfloat16_tEfNS_4arch4Sm80ELb0ELb1ELb0ELb1ELb0ELb1ELb1ELb0EEENS1_21CollectiveEpilogueFwdINS6_IJS8_SA_S9_EEENS6_IJNS7_ILi1EEESI_SI_EEESC_SE_Li256ELb1ELb1ELb0ELb0EEENS1_19SingleTileSchedulerILb1ELb0ELb1ELi128EEEEEEEEEvNT_6ParamsE,"",@"SHT_CUDA_INFO"
	.sectionflags	@""
	.align	4


	//----- nvinfo : EIATTR_CUDA_API_VERSION
	.align		4
        /*0000*/ 	.byte	0x04, 0x37
        /*0002*/ 	.short	(.L_504 - .L_503)
.L_503:
        /*0004*/ 	.word	0x00000082


	//----- nvinfo : EIATTR_KPARAM_INFO
	.align		4
.L_504:
        /*0008*/ 	.byte	0x04, 0x17
        /*000a*/ 	.short	(.L_506 - .L_505)
.L_505:
        /*000c*/ 	.word	0x00000000
        /*0010*/ 	.short	0x0000
        /*0012*/ 	.short	0x0000
        /*0014*/ 	.byte	0x00, 0xf0, 0x61, 0x10


	//----- nvinfo : EIATTR_SPARSE_MMA_MASK
	.align		4
.L_506:
        /*0018*/ 	.byte	0x03, 0x50
        /*001a*/ 	.short	0x0000


	//----- nvinfo : EIATTR_MAXREG_COUNT
	.align		4
        /*001c*/ 	.byte	0x03, 0x1b
        /*001e*/ 	.short	0x00ff


	//----- nvinfo : EIATTR_MERCURY_ISA_VERSION
	.align		4
        /*0020*/ 	.byte	0x03, 0x5f
        /*0022*/ 	.short	0x0101


	//----- nvinfo : EIATTR_EXIT_INSTR_OFFSETS
	.align		4
        /*0024*/ 	.byte	0x04, 0x1c
        /*0026*/ 	.short	(.L_508 - .L_507)


	//   ....[0]....
.L_507:
        /*0028*/ 	.word	0x00000010


	//----- nvinfo : EIATTR_MAX_THREADS
	.align		4
.L_508:
        /*002c*/ 	.byte	0x04, 0x05
        /*002e*/ 	.short	(.L_510 - .L_509)
.L_509:
        /*0030*/ 	.word	0x00000100
        /*0034*/ 	.word	0x00000001
        /*0038*/ 	.word	0x00000001


	//----- nvinfo : EIATTR_CBANK_PARAM_SIZE
	.align		4
.L_510:
        /*003c*/ 	.byte	0x03, 0x19
        /*003e*/ 	.short	0x0418


	//----- nvinfo : EIATTR_PARAM_CBANK
	.align		4
        /*0040*/ 	.byte	0x04, 0x0a
        /*0042*/ 	.short	(.L_512 - .L_511)
	.align		4
.L_511:
        /*0044*/ 	.word	index@(.nv.constant0._ZN7cutlass13device_kernelIN5flash19enable_sm80_to_sm89INS1_16FlashAttnFwdSm80INS1_25CollectiveMainloopFwdSm80ILi8ELi1ELb0EN4cute5tupleIJNS5_1CILi128EEENS7_ILi32EEENS7_ILi256EEEEEELi256ENS_10bfloat16_tEfNS_4arch4Sm80ELb0ELb1ELb0ELb1ELb0ELb1ELb1ELb0EEENS1_21CollectiveEpilogueFwdINS6_IJS8_SA_S9_EEENS6_IJNS7_ILi1EEESI_SI_EEESC_SE_Li256ELb1ELb1ELb0ELb0EEENS1_19SingleTileSchedulerILb1ELb0ELb1ELi128EEEEEEEEEvNT_6ParamsE)
        /*0048*/ 	.short	0x0210
        /*004a*/ 	.short	0x0418


	//----- nvinfo : EIATTR_SW_WAR
	.align		4
.L_512:
        /*004c*/ 	.byte	0x04, 0x36
        /*004e*/ 	.short	(.L_514 - .L_513)
.L_513:
        /*0050*/ 	.word	0x00000008
.L_514:


//--------------------- .nv.info._ZN7cutlass13device_kernelIN5flash19enable_sm80_to_sm89INS1_16FlashAttnFwdSm80INS1_25CollectiveMainloopFwdSm80ILi8ELi1ELb1EN4cute5tupleIJNS5_1CILi128EEENS7_ILi64EEENS7_ILi256EEEEEELi256ENS_10bfloat16_tEfNS_4arch4Sm80ELb1ELb0ELb0ELb0ELb0ELb0ELb1ELb0EEENS1_21CollectiveEpilogueFwdINS6_IJS8_SA_S9_EEENS6_IJNS7_ILi1EEESI_SI_EEESC_SE_Li256ELb0ELb1ELb0ELb0EEENS1_30DynamicPersistentTileSchedulerILi256ELi256ELb0ELb1ELb0EEEEEEEEEvNT_6ParamsE --------------------------
	.section	.nv.info._ZN7cutlass13device_kernelIN5flash19enable_sm80_to_sm89INS1_16FlashAttnFwdSm80INS1_25CollectiveMainloopFwdSm80ILi8ELi1ELb1EN4cute5tupleIJNS5_1CILi128EEENS7_ILi64EEENS7_ILi256EEEEEELi256ENS_10bfloat16_tEfNS_4arch4Sm80ELb1ELb0ELb0ELb0ELb0ELb0ELb1ELb0EEENS1_21CollectiveEpilogueFwdINS6_IJS8_SA_S9_EEENS6_IJNS7_ILi1EEESI_SI_EEESC_SE_Li256ELb0ELb1ELb0ELb0EEENS1_30DynamicPersistentTileSchedulerILi256ELi256ELb0ELb1ELb0EEEEEEEEEvNT_6ParamsE,"",@"SHT_CUDA_INFO"
	.sectionflags	@""
	.align	4


	//----- nvinfo : EIATTR_CUDA_API_VERSION
	.align		4
        /*0000*/ 	.byte	0x04, 0x37
        /*0002*/ 	.short	(.L_516 - .L_515)
.L_515:
        /*0004*/ 	.word	0x00000082


	//----- nvinfo : EIATTR_KPARAM_INFO
	.align		4
.L_516:
        /*0008*/ 	.byte	0x04, 0x17
        /*000a*/ 	.short	(.L_518 - .L_517)
.L_517:
        /*000c*/ 	.word	0x00000000
        /*0010*/ 	.short	0x0000
        /*0012*/ 	.short	0x0000
        /*0014*/ 	.byte	0x00, 0xf0, 0xa1, 0x10


	//----- nvinfo : EIATTR_SPARSE_MMA_MASK
	.align		4
.L_518:
        /*0018*/ 	.byte	0x03, 0x50
        /*001a*/ 	.short	0x0000


	//----- nvinfo : EIATTR_MAXREG_COUNT
	.align		4
        /*001c*/ 	.byte	0x03, 0x1b
        /*001e*/ 	.short	0x00ff


	//----- nvinfo : EIATTR_MERCURY_ISA_VERSION
	.align		4
        /*0020*/ 	.byte	0x03, 0x5f
        /*0022*/ 	.short	0x0101


	//----- nvinfo : EIATTR_EXIT_INSTR_OFFSETS
	.align		4
        /*0024*/ 	.byte	0x04, 0x1c
        /*0026*/ 	.short	(.L_520 - .L_519)


	//   ....[0]....
.L_519:
        /*0028*/ 	.word	0x00000010


	//----- nvinfo : EIATTR_MAX_THREADS
	.align		4
.L_520:
        /*002c*/ 	.byte	0x04, 0x05
        /*002e*/ 	.short	(.L_522 - .L_521)
.L_521:
        /*0030*/ 	.word	0x00000100
        /*0034*/ 	.word	0x00000001
        /*0038*/ 	.word	0x00000001


	//----- nvinfo : EIATTR_CBANK_PARAM_SIZE
	.align		4
.L_522:
        /*003c*/ 	.byte	0x03, 0x19
        /*003e*/ 	.short	0x0428


	//----- nvinfo : EIATTR_PARAM_CBANK
	.align		4
        /*0040*/ 	.byte	0x04, 0x0a
        /*0042*/ 	.short	(.L_524 - .L_523)
	.align		4
.L_523:
        /*0044*/ 	.word	index@(.nv.constant0._ZN7cutlass13device_kernelIN5flash19enable_sm80_to_sm89INS1_16FlashAttnFwdSm80INS1_25CollectiveMainloopFwdSm80ILi8ELi1ELb1EN4cute5tupleIJNS5_1CILi128EEENS7_ILi64EEENS7_ILi256EEEEEELi256ENS_10bfloat16_tEfNS_4arch4Sm80ELb1ELb0ELb0ELb0ELb0ELb0ELb1ELb0EEENS1_21CollectiveEpilogueFwdINS6_IJS8_SA_S9_EEENS6_IJNS7_ILi1EEESI_SI_EEESC_SE_Li256ELb0ELb1ELb0ELb0EEENS1_30DynamicPersistentTileSchedulerILi256ELi256ELb0ELb1ELb0EEEEEEEEEvNT_6ParamsE)
        /*0048*/ 	.short	0x0210
        /*004a*/ 	.short	0x0428


	//----- nvinfo : EIATTR_SW_WAR
	.align		4
.L_524:
        /*004c*/ 	.byte	0x04, 0x36
        /*004e*/ 	.short	(.L_526 - .L_525)
.L_525:
        /*0050*/ 	.word	0x00000008
.L_526:


//--------------------- .nv.info._ZN7cutlass13device_kernelIN5flash19enable_sm80_to_sm89INS1_16FlashAttnFwdSm80INS1_25CollectiveMainloopFwdSm80ILi8ELi1ELb1EN4cute5tupleIJNS5_1CILi128EEENS7_ILi64EEENS7_ILi256EEEEEELi256ENS_10bfloat16_tEfNS_4arch4Sm80ELb1ELb0ELb0ELb1ELb0ELb0ELb1ELb0EEENS1_21CollectiveEpilogueFwdINS6_IJS8_SA_S9_EEENS6_IJNS7_ILi1EEESI_SI_EEESC_SE_Li256ELb1ELb1ELb0ELb0EEENS1_19SingleTileSchedulerILb1ELb0ELb1ELi128EEEEEEEEEvNT_6ParamsE --------------------------
	.section	.nv.info._ZN7cutlass13device_kernelIN5flash19enable_sm80_to_sm89INS1_16FlashAttnFwdSm80INS1_25CollectiveMainloopFwdSm80ILi8ELi1ELb1EN4cute5tupleIJNS5_1CILi128EEENS7_ILi64EEENS7_ILi256EEEEEELi256ENS_10bfloat16_tEfNS_4arch4Sm80ELb1ELb0ELb0ELb1ELb0ELb0ELb1ELb0EEENS1_21CollectiveEpilogueFwdINS6_IJS8_SA_S9_EEENS6_IJNS7_ILi1EEESI_SI_EEESC_SE_Li256ELb1ELb1ELb0ELb0EEENS1_19SingleTileSchedulerILb1ELb0ELb1ELi128EEEEEEEEEvNT_6ParamsE,"",@"SHT_CUDA_INFO"
	.sectionflags	@""
	.align	4


	//----- nvinfo : EIATTR_CUDA_API_VERSION
	.align		4
        /*0000*/ 	.byte	0x04, 0x37
        /*0002*/ 	.short	(.L_528 - .L_527)
.L_527:
        /*0004*/ 	.word	0x00000082


	//----- nvinfo : EIATTR_KPARAM_INFO
	.align		4
.L_528:
        /*0008*/ 	.byte	0x04, 0x17
        /*000a*/ 	.short	(.L_530 - .L_529)
.L_529:
        /*000c*/ 	.word	0x00000000
        /*0010*/ 	.short	0x0000
        /*0012*/ 	.short	0x0000
        /*0014*/ 	.byte	0x00, 0xf0, 0x61, 0x10


	//----- nvinfo : EIATTR_SPARSE_MMA_MASK
	.align		4
.L_530:
        /*0018*/ 	.byte	0x03, 0x50
        /*001a*/ 	.short	0x0000


	//----- nvinfo : EIATTR_MAXREG_COUNT
	.align		4
        /*001c*/ 	.byte	0x03, 0x1b
        /*001e*/ 	.short	0x00ff


	//----- nvinfo : EIATTR_MERCURY_ISA_VERSION
	.align		4
        /*0020*/ 	.byte	0x03, 0x5f
        /*0022*/ 	.short	0x0101


	//----- nvinfo : EIATTR_EXIT_INSTR_OFFSETS
	.align		4
        /*0024*/ 	.byte	0x04, 0x1c
        /*0026*/ 	.short	(.L_532 - .L_531)


	//   ....[0]....
.L_531:
        /*0028*/ 	.word	0x00000010


	//----- nvinfo : EIATTR_MAX_THREADS
	.align		4
.L_532:
        /*002c*/ 	.byte	0x04, 0x05
        /*002e*/ 	.short	(.L_534 - .L_533)
.L_533:
        /*0030*/ 	.word	0x00000100
        /*0034*/ 	.word	0x00000001
        /*0038*/ 	.word	0x00000001


	//----- nvinfo : EIATTR_CBANK_PARAM_SIZE
	.align		4
.L_534:
        /*003c*/ 	.byte	0x03, 0x19
        /*003e*/ 	.short	0x0418


	//----- nvinfo : EIATTR_PARAM_CBANK
	.align		4
        /*0040*/ 	.byte	0x04, 0x0a
        /*0042*/ 	.short	(.L_536 - .L_535)
	.align		4
.L_535:
        /*0044*/ 	.word	index@(.nv.constant0._ZN7cutlass13device_kernelIN5flash19enable_sm80_to_sm89INS1_16FlashAttnFwdSm80INS1_25CollectiveMainloopFwdSm80ILi8ELi1ELb1EN4cute5tupleIJNS5_1CILi128EEENS7_ILi64EEENS7_ILi256EEEEEELi256ENS_10bfloat16_tEfNS_4arch4Sm80ELb1ELb0ELb0ELb1ELb0ELb0ELb1ELb0EEENS1_21CollectiveEpilogueFwdINS6_IJS8_SA_S9_EEENS6_IJNS7_ILi1EEESI_SI_EEESC_SE_Li256ELb1ELb1ELb0ELb0EEENS1_19SingleTileSchedulerILb1ELb0ELb1ELi128EEEEEEEEEvNT_6ParamsE)
        /*0048*/ 	.short	0x0210
        /*004a*/ 	.short	0x0418


	//----- nvinfo : EIATTR_SW_WAR
	.align		4
.L_536:
        /*004c*/ 	.byte	0x04, 0x36
        /*004e*/ 	.short	(.L_538 - .L_537)
.L_537:
        /*0050*/ 	.word	0x00000008
.L_538:


//--------------------- .nv.info._ZN7cutlass13device_kernelIN5flash19enable_sm80_to_sm89INS1_16FlashAttnFwdSm80INS1_25CollectiveMainloopFwdSm80ILi8ELi1ELb0EN4cute5tupleIJNS5_1CILi128EEENS7_ILi32EEENS7_ILi256EEEEEELi256ENS_10bfloat16_tEfNS_4arch4Sm80ELb1ELb0ELb0ELb1ELb0ELb1ELb1ELb0EEENS1_21CollectiveEpilogueFwdINS6_IJS8_SA_S9_EEENS6_IJNS7_ILi1EEESI_SI_EEESC_SE_Li256ELb1ELb1ELb0ELb0EEENS1_19SingleTileSchedulerILb1ELb0ELb1ELi128EEEEEEEEEvNT_6ParamsE --------------------------
	.section	.nv.info._ZN7cutlass13device_kernelIN5flash19enable_sm80_to_sm89INS1_16FlashAttnFwdSm80INS1_25CollectiveMainloopFwdSm80ILi8ELi1ELb0EN4cute5tupleIJNS5_1CILi128EEENS7_ILi32EEENS7_ILi256EEEEEELi256ENS_10bfloat16_tEfNS_4arch4Sm80ELb1ELb0ELb0ELb1ELb0ELb1ELb1ELb0EEENS1_21CollectiveEpilogueFwdINS6_IJS8_SA_S9_EEENS6_IJNS7_ILi1EEESI_SI_EEESC_SE_Li256ELb1ELb1ELb0ELb0EEENS1_19SingleTileSchedulerILb1ELb0ELb1ELi128EEEEEEEEEvNT_6ParamsE,"",@"SHT_CUDA_INFO"
	.sectionflags	@""
	.align	4


	//----- nvinfo : EIATTR_CUDA_API_VERSION
	.align		4
        /*0000*/ 	.byte	0x04, 0x37
        /*0002*/ 	.short	(.L_540 - .L_539)
.L_539:
        /*0004*/ 	.word	0x00000082


	//----- nvinfo : EIATTR_KPARAM_INFO
	.align		4
.L_540:
        /*0008*/ 	.byte	0x04, 0x17
        /*000a*/ 	.short	(.L_542 - .L_541)
.L_541:
        /*000c*/ 	.word	0x00000000
        /*0010*/ 	.short	0x0000
        /*0012*/ 	.short	0x0000
        /*0014*/ 	.byte	0x00, 0xf0, 0x61, 0x10


	//----- nvinfo : EIATTR_SPARSE_MMA_MASK
	.align		4
.L_542:
        /*0018*/ 	.byte	0x03, 0x50
        /*001a*/ 	.short	0x0000


	//----- nvinfo : EIATTR_MAXREG_COUNT
	.align		4
        /*001c*/ 	.byte	0x03, 0x1b
        /*001e*/ 	.short	0x00ff


	//----- nvinfo : EIATTR_MERCURY_ISA_VERSION
	.align		4
        /*0020*/ 	.byte	0x03, 0x5f
        /*0022*/ 	.short	0x0101


	//----- nvinfo : EIATTR_EXIT_INSTR_OFFSETS
	.align		4
        /*0024*/ 	.byte	0x04, 0x1c
        /*0026*/ 	.short	(.L_544 - .L_543)


	//   ....[0]....
.L_543:
        /*0028*/ 	.word	0x00000010


	//----- nvinfo : EIATTR_MAX_THREADS
	.align		4
.L_544:
        /*002c*/ 	.byte	0x04, 0x05
        /*002e*/ 	.short	(.L_546 - .L_545)
.L_545:
        /*0030*/ 	.word	0x00000100
        /*0034*/ 	.word	0x00000001
        /*0038*/ 	.word	0x00000001


	//----- nvinfo : EIATTR_CBANK_PARAM_SIZE
	.align		4
.L_546:
        /*003c*/ 	.byte	0x03, 0x19
        /*003e*/ 	.short	0x0418


	//----- nvinfo : EIATTR_PARAM_CBANK
	.align		4
        /*0040*/ 	.byte	0x04, 0x0a
        /*0042*/ 	.short	(.L_548 - .L_547)
	.align		4
.L_547:
        /*0044*/ 	.word	index@(.nv.constant0._ZN7cutlass13device_kernelIN5flash19enable_sm80_to_sm89INS1_16FlashAttnFwdSm80INS1_25CollectiveMainloopFwdSm80ILi8ELi1ELb0EN4cute5tupleIJNS5_1CILi128EEENS7_ILi32EEENS7_ILi256EEEEEELi256ENS_10bfloat16_tEfNS_4arch4Sm80ELb1ELb0ELb0ELb1ELb0ELb1ELb1ELb0EEENS1_21CollectiveEpilogueFwdINS6_IJS8_SA_S9_EEENS6_IJNS7_ILi1EEESI_SI_EEESC_SE_Li256ELb1ELb1ELb0ELb0EEENS1_19SingleTileSchedulerILb1ELb0ELb1ELi128EEEEEEEEEvNT_6ParamsE)
        /*0048*/ 	.short	0x0210
        /*004a*/ 	.short	0x0418


	//----- nvinfo : EIATTR_SW_WAR
	.align		4
.L_548:
        /*004c*/ 	.byte	0x04, 0x36
        /*004e*/ 	.short	(.L_550 - .L_549)
.L_549:
        /*0050*/ 	.word	0x00000008
.L_550:


//--------------------- .nv.info._ZN7cutlass13device_kernelIN5flash19enable_sm80_to_sm89INS1_16FlashAttnFwdSm80INS1_25CollectiveMainloopFwdSm80ILi8ELi1ELb0EN4cute5tupleIJNS5_1CILi128EEENS7_ILi96EEENS7_ILi256EEEEEELi256ENS_10bfloat16_tEfNS_4arch4Sm80ELb0ELb0ELb0ELb0ELb0ELb0ELb1ELb0EEENS1_21CollectiveEpilogueFwdINS6_IJS8_SA_S9_EEENS6_IJNS7_ILi1EEESI_SI_EEESC_SE_Li256ELb0ELb1ELb0ELb0EEENS1_19SingleTileSchedulerILb0ELb0ELb1ELi128EEEEEEEEEvNT_6ParamsE --------------------------
	.section	.nv.info._ZN7cutlass13device_kernelIN5flash19enable_sm80_to_sm89INS1_16FlashAttnFwdSm80INS1_25CollectiveMainloopFwdSm80ILi8ELi1ELb0EN4cute5tupleIJNS5_1CILi128EEENS7_ILi96EEENS7_ILi256EEEEEELi256ENS_10bfloat16_tEfNS_4arch4Sm80ELb0ELb0ELb0ELb0ELb0ELb0ELb1ELb0EEENS1_21CollectiveEpilogueFwdINS6_IJS8_SA_S9_EEENS6_IJNS7_ILi1EEESI_SI_EEESC_SE_Li256ELb0ELb1ELb0ELb0EEENS1_19SingleTileSchedulerILb0ELb0ELb1ELi128EEEEEEEEEvNT_6ParamsE,"",@"SHT_CUDA_INFO"
	.sectionflags	@""
	.align	4


	//----- nvinfo : EIATTR_CUDA_API_VERSION
	.align		4
        /*0000*/ 	.byte	0x04, 0x37
        /*0002*/ 	.short	(.L_552 - .L_551)
.L_551:
        /*0004*/ 	.word	0x00000082


	//----- nvinfo : EIATTR_KPARAM_INFO
	.align		4
.L_552:
        /*0008*/ 	.byte	0x04, 0x17
        /*000a*/ 	.short	(.L_554 - .L_553)
.L_553:
        /*000c*/ 	.word	0x00000000
        /*0010*/ 	.short	0x0000
        /*0012*/ 	.short	0x0000
        /*0014*/ 	.byte	0x00, 0xf0, 0x61, 0x10


	//----- nvinfo : EIATTR_SPARSE_MMA_MASK
	.align		4
.L_554:
        /*0018*/ 	.byte	0x03, 0x50
        /*001a*/ 	.short	0x0000


	//----- nvinfo : EIATTR_MAXREG_COUNT
	.align		4
        /*001c*/ 	.byte	0x03, 0x1b
        /*001e*/ 	.short	0x00ff


	//----- nvinfo : EIATTR_MERCURY_ISA_VERSION
	.align		4
        /*0020*/ 	.byte	0x03, 0x5f
        /*0022*/ 	.short	0x0101


	//----- nvinfo : EIATTR_EXIT_INSTR_OFFSETS
	.align		4
        /*0024*/ 	.byte	0x04, 0x1c
        /*0026*/ 	.short	(.L_556 - .L_555)


	//   ....[0]....
.L_555:
        /*0028*/ 	.word	0x00000010


	//----- nvinfo : EIATTR_MAX_THREADS
	.align		4
.L_556:
        /*002c*/ 	.byte	0x04, 0x05
        /*002e*/ 	.short	(.L_558 - .L_557)
.L_557:
        /*0030*/ 	.word	0x00000100
        /*0034*/ 	.word	0x00000001
        /*0038*/ 	.word	0x00000001


	//----- nvinfo : EIATTR_CBANK_PARAM_SIZE
	.align		4
.L_558:
        /*003c*/ 	.byte	0x03, 0x19
        /*003e*/ 	.short	0x0418


	//----- nvinfo : EIATTR_PARAM_CBANK
	.align		4
        /*0040*/ 	.byte	0x04, 0x0a
        /*0042*/ 	.short	(.L_560 - .L_559)
	.align		4
.L_559:
        /*0044*/ 	.word	index@(.nv.constant0._ZN7cutlass13device_kernelIN5flash19enable_sm80_to_sm89INS1_16FlashAttnFwdSm80INS1_25CollectiveMainloopFwdSm80ILi8ELi1ELb0EN4cute5tupleIJNS5_1CILi128EEENS7_ILi96EEENS7_ILi256EEEEEELi256ENS_10bfloat16_tEfNS_4arch4Sm80ELb0ELb0ELb0ELb0ELb0ELb0ELb1ELb0EEENS1_21CollectiveEpilogueFwdINS6_IJS8_SA_S9_EEENS6_IJNS7_ILi1EEESI_SI_EEESC_SE_Li256ELb0ELb1ELb0ELb0EEENS1_19SingleTileSchedulerILb0ELb0ELb1ELi128EEEEEEEEEvNT_6ParamsE)
        /*0048*/ 	.short	0x0210
        /*004a*/ 	.short	0x0418


	//----- nvinfo : EIATTR_SW_WAR
	.align		4
.L_560:
        /*004c*/ 	.byte	0x04, 0x36
        /*004e*/ 	.short	(.L_562 - .L_561)
.L_561:
        /*0050*/ 	.word	0x00000008
.L_562:


//--------------------- .nv.info._ZN7cutlass13device_kernelIN5flash19enable_sm80_to_sm89INS1_16FlashAttnFwdSm80INS1_25CollectiveMainloopFwdSm80ILi8ELi1ELb0EN4cute5tupleIJNS5_1CILi128EEENS7_ILi96EEENS7_ILi256EEEEEELi256ENS_10bfloat16_tEfNS_4arch4Sm80ELb0ELb0ELb0ELb1ELb0ELb0ELb1ELb0EEENS1_21CollectiveEpilogueFwdINS6_IJS8_SA_S9_EEENS6_IJNS7_ILi1EEESI_SI_EEESC_SE_Li256ELb1ELb1ELb0ELb0EEENS1_19SingleTileSchedulerILb1ELb0ELb1ELi128EEEEEEEEEvNT_6ParamsE --------------------------
	.section	.nv.info._ZN7cutlass13device_kernelIN5flash19enable_sm80_to_sm89INS1_16FlashAttnFwdSm80INS1_25CollectiveMainloopFwdSm80ILi8ELi1ELb0EN4cute5tupleIJNS5_1CILi128EEENS7_ILi96EEENS7_ILi256EEEEEELi256ENS_10bfloat16_tEfNS_4arch4Sm80ELb0ELb0ELb0ELb1ELb0ELb0ELb1ELb0EEENS1_21CollectiveEpilogueFwdINS6_IJS8_SA_S9_EEENS6_IJNS7_ILi1EEESI_SI_EEESC_SE_Li256ELb1ELb1ELb0ELb0EEENS1_19SingleTileSchedulerILb1ELb0ELb1ELi128EEEEEEEEEvNT_6ParamsE,"",@"SHT_CUDA_INFO"
	.sectionflags	@""
	.align	4


	//----- nvinfo : EIATTR_CUDA_API_VERSION
	.align		4
        /*0000*/ 	.byte	0x04, 0x37
        /*0002*/ 	.short	(.L_564 - .L_563)
.L_563:
        /*0004*/ 	.word	0x00000082


	//----- nvinfo : EIATTR_KPARAM_INFO
	.align		4
.L_564:
        /*0008*/ 	.byte	0x04, 0x17
        /*000a*/ 	.short	(.L_566 - .L_565)
.L_565:
        /*000c*/ 	.word	0x00000000
        /*0010*/ 	.short	0x0000
        /*0012*/ 	.short	0x0000
        /*0014*/ 	.byte	0x00, 0xf0, 0x61, 0x10


	//----- nvinfo : EIATTR_SPARSE_MMA_MASK
	.align		4
.L_566:
        /*0018*/ 	.byte	0x03, 0x50
        /*001a*/ 	.short	0x0000


	//----- nvinfo : EIATTR_MAXREG_COUNT
	.align		4
        /*001c*/ 	.byte	0x03, 0x1b
        /*001e*/ 	.short	0x00ff


	//----- nvinfo : EIATTR_MERCURY_ISA_VERSION
	.align		4
        /*0020*/ 	.byte	0x03, 0x5f
        /*0022*/ 	.short	0x0101


	//----- nvinfo : EIATTR_EXIT_INSTR_OFFSETS
	.align		4
        /*0024*/ 	.byte	0x04, 0x1c
        /*0026*/ 	.short	(.L_568 - .L_567)


	//   ....[0]....
.L_567:
        /*0028*/ 	.word	0x00000010


	//----- nvinfo : EIATTR_MAX_THREADS
	.align		4
.L_568:
        /*002c*/ 	.byte	0x04, 0x05
        /*002e*/ 	.short	(.L_570 - .L_569)
.L_569:
        /*0030*/ 	.word	0x00000100
        /*0034*/ 	.word	0x00000001
        /*0038*/ 	.word	0x00000001


	//----- nvinfo : EIATTR_CBANK_PARAM_SIZE
	.align		4
.L_570:
        /*003c*/ 	.byte	0x03, 0x19
        /*003e*/ 	.short	0x0418


	//----- nvinfo : EIATTR_PARAM_CBANK
	.align		4
        /*0040*/ 	.byte	0x04, 0x0a
        /*0042*/ 	.short	(.L_572 - .L_571)
	.align		4
.L_571:
        /*0044*/ 	.word	index@(.nv.constant0._ZN7cutlass13device_kernelIN5flash19enable_sm80_to_sm89INS1_16FlashAttnFwdSm80INS1_25CollectiveMainloopFwdSm80ILi8ELi1ELb0EN4cute5tupleIJNS5_1CILi128EEENS7_ILi96EEENS7_ILi256EEEEEELi256ENS_10bfloat16_tEfNS_4arch4Sm80ELb0ELb0ELb0ELb1ELb0ELb0ELb1ELb0EEENS1_21CollectiveEpilogueFwdINS6_IJS8_SA_S9_EEENS6_IJNS7_ILi1EEESI_SI_EEESC_SE_Li256ELb1ELb1ELb0ELb0EEENS1_19SingleTileSchedulerILb1ELb0ELb1ELi128EEEEEEEEEvNT_6ParamsE)
        /*0048*/ 	.short	0x0210
        /*004a*/ 	.short	0x0418


	//----- nvinfo : EIATTR_SW_WAR
	.align		4
.L_572:
        /*004c*/ 	.byte	0x04, 0x36
        /*004e*/ 	.short	(.L_574 - .L_573)
.L_573:
        /*0050*/ 	.word	0x00000008
.L_574:


//--------------------- .nv.info._ZN7cutlass13device_kernelIN5flash19enable_sm80_to_sm89INS1_16FlashAttnFwdSm80INS1_25CollectiveMainloopFwdSm80ILi8ELi1ELb0EN4cute5tupleIJNS5_1CILi128EEENS7_ILi48EEENS7_ILi256EEEEEELi256ENS_10bfloat16_tEfNS_4arch4Sm80ELb0ELb0ELb0ELb1ELb0ELb1ELb1ELb0EEENS1_21CollectiveEpilogueFwdINS6_IJS8_SA_S9_EEENS6_IJNS7_ILi1EEESI_SI_EEESC_SE_Li256ELb1ELb1ELb0ELb0EEENS1_19SingleTileSchedulerILb1ELb0ELb1ELi128EEEEEEEEEvNT_6ParamsE --------------------------
	.section	.nv.info._ZN7cutlass13device_kernelIN5flash19enable_sm80_to_sm89INS1_16FlashAttnFwdSm80INS1_25CollectiveMainloopFwdSm80ILi8ELi1ELb0EN4cute5tupleIJNS5_1CILi128EEENS7_ILi48EEENS7_ILi256EEEEEELi256ENS_10bfloat16_tEfNS_4arch4Sm80ELb0ELb0ELb0ELb1ELb0ELb1ELb1ELb0EEENS1_21CollectiveEpilogueFwdINS6_IJS8_SA_S9_EEENS6_IJNS7_ILi1EEESI_SI_EEESC_SE_Li256ELb1ELb1ELb0ELb0EEENS1_19SingleTileSchedulerILb1ELb0ELb1ELi128EEEEEEEEEvNT_6ParamsE,"",@"SHT_CUDA_INFO"
	.sectionflags	@""
	.align	4


	//----- nvinfo : EIATTR_CUDA_API_VERSION
	.align		4
        /*0000*/ 	.byte	0x04, 0x37
        /*0002*/ 	.short	(.L_576 - .L_575)
.L_575:
        /*0004*/ 	.word	0x00000082


	//----- nvinfo : EIATTR_KPARAM_INFO
	.align		4
.L_576:
        /*0008*/ 	.byte	0x04, 0x17
        /*000a*/ 	.short	(.L_578 - .L_577)
.L_577:
        /*000c*/ 	.word	0x00000000
        /*0010*/ 	.short	0x0000
        /*0012*/ 	.short	0x0000
        /*0014*/ 	.byte	0x00, 0xf0, 0x61, 0x10


	//----- nvinfo : EIATTR_SPARSE_MMA_MASK
	.align		4
.L_578:
        /*0018*/ 	.byte	0x03, 0x50
        /*001a*/ 	.short	0x0000


	//----- nvinfo : EIATTR_MAXREG_COUNT
	.align		4
        /*001c*/ 	.byte	0x03, 0x1b
        /*001e*/ 	.short	0x00ff


	//----- nvinfo : EIATTR_MERCURY_ISA_VERSION
	.align		4
        /*0020*/ 	.byte	0x03, 0x5f
        /*0022*/ 	.short	0x0101


	//----- nvinfo : EIATTR_EXIT_INSTR_OFFSETS
	.align		4
        /*0024*/ 	.byte	0x04, 0x1c
        /*0026*/ 	.short	(.L_580 - .L_579)


	//   ....[0]....
.L_579:
        /*0028*/ 	.word	0x00000010


	//----- nvinfo : EIATTR_MAX_THREADS
	.align		4
.L_580:
        /*002c*/ 	.byte	0x04, 0x05
        /*002e*/ 	.short	(.L_582 - .L_581)
.L_581:
        /*0030*/ 	.word	0x00000100
        /*0034*/ 	.word	0x00000001
        /*0038*/ 	.word	0x00000001


	//----- nvinfo : EIATTR_CBANK_PARAM_SIZE
	.align		4
.L_582:
        /*003c*/ 	.byte	0x03, 0x19
        /*003e*/ 	.short	0x0418


	//----- nvinfo : EIATTR_PARAM_CBANK
	.align		4
        /*0040*/ 	.byte	0x04, 0x0a
        /*0042*/ 	.short	(.L_584 - .L_583)
	.align		4
.L_583:
        /*0044*/ 	.word	index@(.nv.constant0._ZN7cutlass13device_kernelIN5flash19enable_sm80_to_sm89INS1_16FlashAttnFwdSm80INS1_25CollectiveMainloopFwdSm80ILi8ELi1ELb0EN4cute5tupleIJNS5_1CILi128EEENS7_ILi48EEENS7_ILi256EEEEEELi256ENS_10bfloat16_tEfNS_4arch4Sm80ELb0ELb0ELb0ELb1ELb0ELb1ELb1ELb0EEENS1_21CollectiveEpilogueFwdINS6_IJS8_SA_S9_EEENS6_IJNS7_ILi1EEESI_SI_EEESC_SE_Li256ELb1ELb1ELb0ELb0EEENS1_19SingleTileSchedulerILb1ELb0ELb1ELi128EEEEEEEEEvNT_6ParamsE)
        /*0048*/ 	.short	0x0210
        /*004a*/ 	.short	0x0418


	//----- nvinfo : EIATTR_SW_WAR
	.align		4
.L_584:
        /*004c*/ 	.byte	0x04, 0x36
        /*004e*/ 	.short	(.L_586 - .L_585)
.L_585:
        /*0050*/ 	.word	0x00000008
.L_586:


//--------------------- .nv.info._ZN7cutlass13device_kernelIN5flash19enable_sm80_to_sm89INS1_16FlashAttnFwdSm80INS1_25CollectiveMainloopFwdSm80ILi8ELi1ELb0EN4cute5tupleIJNS5_1CILi128EEENS7_ILi64EEENS7_ILi256EEEEEELi256ENS_10bfloat16_tEfNS_4arch4Sm80ELb0ELb1ELb0ELb0ELb0ELb0ELb1ELb0EEENS1_21CollectiveEpilogueFwdINS6_IJS8_SA_S9_EEENS6_IJNS7_ILi1EEESI_SI_EEESC_SE_Li256ELb0ELb1ELb0ELb0EEENS1_19SingleTileSchedulerILb0ELb0ELb1ELi128EEEEEEEEEvNT_6ParamsE --------------------------
	.section	.nv.info._ZN7cutlass13device_kernelIN5flash19enable_sm80_to_sm89INS1_16FlashAttnFwdSm80INS1_25CollectiveMainloopFwdSm80ILi8ELi1ELb0EN4cute5tupleIJNS5_1CILi128EEENS7_ILi64EEENS7_ILi256EEEEEELi256ENS_10bfloat16_tEfNS_4arch4Sm80ELb0ELb1ELb0ELb0ELb0ELb0ELb1ELb0EEENS1_21CollectiveEpilogueFwdINS6_IJS8_SA_S9_EEENS6_IJNS7_ILi1EEESI_SI_EEESC_SE_Li256ELb0ELb1ELb0ELb0EEENS1_19SingleTileSchedulerILb0ELb0ELb1ELi128EEEEEEEEEvNT_6ParamsE,"",@"SHT_CUDA_INFO"
	.sectionflags	@""
	.align	4


	//----- nvinfo : EIATTR_CUDA_API_VERSION
	.align		4
        /*0000*/ 	.byte	0x04, 0x37
        /*0002*/ 	.short	(.L_588 - .L_587)
.L_587:
        /*0004*/ 	.word	0x00000082


	//----- nvinfo : EIATTR_KPARAM_INFO
	.align		4
.L_588:
        /*0008*/ 	.byte	0x04, 0x17
        /*000a*/ 	.short	(.L_590 - .L_589)
.L_589:
        /*000c*/ 	.word	0x00000000
        /*0010*/ 	.short	0x0000
        /*0012*/ 	.short	0x0000
        /*0014*/ 	.byte	0x00, 0xf0, 0x61, 0x10


	//----- nvinfo : EIATTR_SPARSE_MMA_MASK
	.align		4
.L_590:
        /*0018*/ 	.byte	0x03, 0x50
        /*001a*/ 	.short	0x0000


	//----- nvinfo : EIATTR_MAXREG_COUNT
	.align		4
        /*001c*/ 	.byte	0x03, 0x1b
        /*001e*/ 	.short	0x00ff


	//----- nvinfo : EIATTR_MERCURY_ISA_VERSION
	.align		4
        /*0020*/ 	.byte	0x03, 0x5f
        /*0022*/ 	.short	0x0101


	//----- nvinfo : EIATTR_EXIT_INSTR_OFFSETS
	.align		4
        /*0024*/ 	.byte	0x04, 0x1c
        /*0026*/ 	.short	(.L_592 - .L_591)


	//   ....[0]....
.L_591:
        /*0028*/ 	.word	0x00000010


	//----- nvinfo : EIATTR_MAX_THREADS
	.align		4
.L_592:
        /*002c*/ 	.byte	0x04, 0x05
        /*002e*/ 	.short	(.L_594 - .L_593)
.L_593:
        /*0030*/ 	.word	0x00000100
        /*0034*/ 	.word	0x00000001
        /*0038*/ 	.word	0x00000001


	//----- nvinfo : EIATTR_CBANK_PARAM_SIZE
	.align		4
.L_594:
        /*003c*/ 	.byte	0x03, 0x19
        /*003e*/ 	.short	0x0418


	//----- nvinfo : EIATTR_PARAM_CBANK
	.align		4
        /*0040*/ 	.byte	0x04, 0x0a
        /*0042*/ 	.short	(.L_596 - .L_595)
	.align		4
.L_595:
        /*0044*/ 	.word	index@(.nv.constant0._ZN7cutlass13device_kernelIN5flash19enable_sm80_to_sm89INS1_16FlashAttnFwdSm80INS1_25CollectiveMainloopFwdSm80ILi8ELi1ELb0EN4cute5tupleIJNS5_1CILi128EEENS7_ILi64EEENS7_ILi256EEEEEELi256ENS_10bfloat16_tEfNS_4arch4Sm80ELb0ELb1ELb0ELb0ELb0ELb0ELb1ELb0EEENS1_21CollectiveEpilogueFwdINS6_IJS8_SA_S9_EEENS6_IJNS7_ILi1EEESI_SI_EEESC_SE_Li256ELb0ELb1ELb0ELb0EEENS1_19SingleTileSchedulerILb0ELb0ELb1ELi128EEEEEEEEEvNT_6ParamsE)
        /*0048*/ 	.short	0x0210
        /*004a*/ 	.short	0x0418


	//----- nvinfo : EIATTR_SW_WAR
	.align		4
.L_596:
        /*004c*/ 	.byte	0x04, 0x36
        /*004e*/ 	.short	(.L_598 - .L_597)
.L_597:
        /*0050*/ 	.word	0x00000008
.L_598:


//--------------------- .nv.info._ZN7cutlass13device_kernelIN5flash19enable_sm80_to_sm89INS1_16FlashAttnFwdSm80INS1_25CollectiveMainloopFwdSm80ILi8ELi1ELb0EN4cute5tupleIJNS5_1CILi128EEENS7_ILi64EEENS7_ILi256EEEEEELi256ENS_10bfloat16_tEfNS_4arch4Sm80ELb0ELb1ELb0ELb1ELb0ELb0ELb1ELb0EEENS1_21CollectiveEpilogueFwdINS6_IJS8_SA_S9_EEENS6_IJNS7_ILi1EEESI_SI_EEESC_SE_Li256ELb1ELb1ELb0ELb0EEENS1_19SingleTileSchedulerILb1ELb0ELb1ELi128EEEEEEEEEvNT_6ParamsE --------------------------
	.section	.nv.info._ZN7cutlass13device_kernelIN5flash19enable_sm80_to_sm89INS1_16FlashAttnFwdSm80INS1_25CollectiveMainloopFwdSm80ILi8ELi1ELb0EN4cute5tupleIJNS5_1CILi128EEENS7_ILi64EEENS7_ILi256EEEEEELi256ENS_10bfloat16_tEfNS_4arch4Sm80ELb0ELb1ELb0ELb1ELb0ELb0ELb1ELb0EEENS1_21CollectiveEpilogueFwdINS6_IJS8_SA_S9_EEENS6_IJNS7_ILi1EEESI_SI_EEESC_SE_Li256ELb1ELb1ELb0ELb0EEENS1_19SingleTileSchedulerILb1ELb0ELb1ELi128EEEEEEEEEvNT_6ParamsE,"",@"SHT_CUDA_INFO"
	.sectionflags	@""
	.align	4


	//----- nvinfo : EIATTR_CUDA_API_VERSION
	.align		4
        /*0000*/ 	.byte	0x04, 0x37
        /*0002*/ 	.short	(.L_600 - .L_599)
.L_599:
        /*0004*/ 	.word	0x00000082


	//----- nvinfo : EIATTR_KPARAM_INFO
	.align		4
.L_600:
        /*0008*/ 	.byte	0x04, 0x17
        /*000a*/ 	.short	(.L_602 - .L_601)
.L_601:
        /*000c*/ 	.word	0x00000000
        /*0010*/ 	.short	0x0000
        /*0012*/ 	.short	0x0000
        /*0014*/ 	.byte	0x00, 0xf0, 0x61, 0x10


	//----- nvinfo : EIATTR_SPARSE_MMA_MASK
	.align		4
.L_602:
        /*0018*/ 	.byte	0x03, 0x50
        /*001a*/ 	.short	0x0000


	//----- nvinfo : EIATTR_MAXREG_COUNT
	.align		4
        /*001c*/ 	.byte	0x03, 0x1b
        /*001e*/ 	.short	0x00ff


	//----- nvinfo : EIATTR_MERCURY_ISA_VERSION
	.align		4
        /*0020*/ 	.byte	0x03, 0x5f
        /*0022*/ 	.short	0x0101


	//----- nvinfo : EIATTR_EXIT_INSTR_OFFSETS
	.align		4
        /*0024*/ 	.byte	0x04, 0x1c
        /*0026*/ 	.short	(.L_604 - .L_603)


	//   ....[0]....
.L_603:
        /*0028*/ 	.word	0x00000010


	//----- nvinfo : EIATTR_MAX_THREADS
	.align		4
.L_604:
        /*002c*/ 	.byte	0x04, 0x05
        /*002e*/ 	.short	(.L_606 - .L_605)
.L_605:
        /*0030*/ 	.word	0x00000100
        /*0034*/ 	.word	0x00000001
        /*0038*/ 	.word	0x00000001


	//----- nvinfo : EIATTR_CBANK_PARAM_SIZE
	.align		4
.L_606:
        /*003c*/ 	.byte	0x03, 0x19
        /*003e*/ 	.short	0x0418


	//----- nvinfo : EIATTR_PARAM_CBANK
	.align		4
        /*0040*/ 	.byte	0x04, 0x0a
        /*0042*/ 	.short	(.L_608 - .L_607)
	.align		4
.L_607:
        /*0044*/ 	.word	index@(.nv.constant0._ZN7cutlass13device_kernelIN5flash19enable_sm80_to_sm89INS1_16FlashAttnFwdSm80INS1_25CollectiveMainloopFwdSm80ILi8ELi1ELb0EN4cute5tupleIJNS5_1CILi128EEENS7_ILi64EEENS7_ILi256EEEEEELi256ENS_10bfloat16_tEfNS_4arch4Sm80ELb0ELb1ELb0ELb1ELb0ELb0ELb1ELb0EEENS1_21CollectiveEpilogueFwdINS6_IJS8_SA_S9_EEENS6_IJNS7_ILi1EEESI_SI_EEESC_SE_Li256ELb1ELb1ELb0ELb0EEENS1_19SingleTileSchedulerILb1ELb0ELb1ELi128EEEEEEEEEvNT_6ParamsE)
        /*0048*/ 	.short	0x0210
        /*004a*/ 	.short	0x0418


	//----- nvinfo : EIATTR_SW_WAR
	.align		4
.L_608:
        /*004c*/ 	.byte	0x04, 0x36
        /*004e*/ 	.short	(.L_610 - .L_609)
.L_609:
        /*0050*/ 	.word	0x00000008
.L_610:


//--------------------- .nv.info._ZN7cutlass13device_kernelIN5flash19enable_sm80_to_sm89INS1_16FlashAttnFwdSm80INS1_25CollectiveMainloopFwdSm80ILi8ELi1ELb0EN4cute5tupleIJNS5_1CILi128EEENS7_ILi48EEENS7_ILi256EEEEEELi256ENS_10bfloat16_tEfNS_4arch4Sm80ELb0ELb1ELb0ELb1ELb0ELb1ELb1ELb0EEENS1_21CollectiveEpilogueFwdINS6_IJS8_SA_S9_EEENS6_IJNS7_ILi1EEESI_SI_EEESC_SE_Li256ELb1ELb1ELb0ELb0EEENS1_19SingleTileSchedulerILb1ELb0ELb1ELi128EEEEEEEEEvNT_6ParamsE --------------------------
	.section	.nv.info._ZN7cutlass13device_kernelIN5flash19enable_sm80_to_sm89INS1_16FlashAttnFwdSm80INS1_25CollectiveMainloopFwdSm80ILi8ELi1ELb0EN4cute5tupleIJNS5_1CILi128EEENS7_ILi48EEENS7_ILi256EEEEEELi256ENS_10bfloat16_tEfNS_4arch4Sm80ELb0ELb1ELb0ELb1ELb0ELb1ELb1ELb0EEENS1_21CollectiveEpilogueFwdINS6_IJS8_SA_S9_EEENS6_IJNS7_ILi1EEESI_SI_EEESC_SE_Li256ELb1ELb1ELb0ELb0EEENS1_19SingleTileSchedulerILb1ELb0ELb1ELi128EEEEEEEEEvNT_6ParamsE,"",@"SHT_CUDA_INFO"
	.sectionflags	@""
	.align	4


	//----- nvinfo : EIATTR_CUDA_API_VERSION
	.align		4
        /*0000*/ 	.byte	0x04, 0x37
        /*0002*/ 	.short	(.L_612 - .L_611)
.L_611:
        /*0004*/ 	.word	0x00000082


	//----- nvinfo : EIATTR_KPARAM_INFO
	.align		4
.L_612:
        /*0008*/ 	.byte	0x04, 0x17
        /*000a*/ 	.short	(.L_614 - .L_613)
.L_613:
        /*000c*/ 	.word	0x00000000
        /*0010*/ 	.short	0x0000
        /*0012*/ 	.short	0x0000
        /*0014*/ 	.byte	0x00, 0xf0, 0x61, 0x10


	//----- nvinfo : EIATTR_SPARSE_MMA_MASK
	.align		4
.L_614:
        /*0018*/ 	.byte	0x03, 0x50
        /*001a*/ 	.short	0x0000


	//----- nvinfo : EIATTR_MAXREG_COUNT
	.align		4
        /*001c*/ 	.byte	0x03, 0x1b
        /*001e*/ 	.short	0x00ff


	//----- nvinfo : EIATTR_MERCURY_ISA_VERSION
	.align		4
        /*0020*/ 	.byte	0x03, 0x5f
        /*0022*/ 	.short	0x0101


	//----- nvinfo : EIATTR_EXIT_INSTR_OFFSETS
	.align		4
        /*0024*/ 	.byte	0x04, 0x1c
        /*0026*/ 	.short	(.L_616 - .L_615)


	//   ....[0]....
.L_615:
        /*0028*/ 	.word	0x00000010


	//----- nvinfo : EIATTR_MAX_THREADS
	.align		4
.L_616:
        /*002c*/ 	.byte	0x04, 0x05
        /*002e*/ 	.short	(.L_618 - .L_617)
.L_617:
        /*0030*/ 	.word	0x00000100
        /*0034*/ 	.word	0x00000001
        /*0038*/ 	.word	0x00000001


	//----- nvinfo : EIATTR_CBANK_PARAM_SIZE
	.align		4
.L_618:
        /*003c*/ 	.byte	0x03, 0x19
        /*003e*/ 	.short	0x0418


	//----- nvinfo : EIATTR_PARAM_CBANK
	.align		4
        /*0040*/ 	.byte	0x04, 0x0a
        /*0042*/ 	.short	(.L_620 - .L_619)
	.align		4
.L_619:
        /*0044*/ 	.word	index@(.nv.constant0._ZN7cutlass13device_kernelIN5flash19enable_sm80_to_sm89INS1_16FlashAttnFwdSm80INS1_25CollectiveMainloopFwdSm80ILi8ELi1ELb0EN4cute5tupleIJNS5_1CILi128EEENS7_ILi48EEENS7_ILi256EEEEEELi256ENS_10bfloat16_tEfNS_4arch4Sm80ELb0ELb1ELb0ELb1ELb0ELb1ELb1ELb0EEENS1_21CollectiveEpilogueFwdINS6_IJS8_SA_S9_EEENS6_IJNS7_ILi1EEESI_SI_EEESC_SE_Li256ELb1ELb1ELb0ELb0EEENS1_19SingleTileSchedulerILb1ELb0ELb1ELi128EEEEEEEEEvNT_6ParamsE)
        /*0048*/ 	.short	0x0210
        /*004a*/ 	.short	0x0418


	//----- nvinfo : EIATTR_SW_WAR
	.align		4
.L_620:
        /*004c*/ 	.byte	0x04, 0x36
        /*004e*/ 	.short	(.L_622 - .L_621)
.L_621:
        /*0050*/ 	.word	0x00000008
.L_622:


//--------------------- .nv.info._ZN7cutlass13device_kernelIN5flash19enable_sm80_to_sm89INS1_16FlashAttnFwdSm80INS1_25CollectiveMainloopFwdSm80ILi8ELi1ELb0EN4cute5tupleIJNS5_1CILi128EEENS7_ILi96EEENS7_ILi256EEEEEELi256ENS_10bfloat16_tEfNS_4arch4Sm80ELb1ELb0ELb0ELb0ELb0ELb0ELb1ELb0EEENS1_21CollectiveEpilogueFwdINS6_IJS8_SA_S9_EEENS6_IJNS7_ILi1EEESI_SI_EEESC_SE_Li256ELb0ELb1ELb0ELb0EEENS1_30DynamicPersistentTileSchedulerILi256ELi256ELb0ELb1ELb0EEEEEEEEEvNT_6ParamsE --------------------------
	.section	.nv.info._ZN7cutlass13device_kernelIN5flash19enable_sm80_to_sm89INS1_16FlashAttnFwdSm80INS1_25CollectiveMainloopFwdSm80ILi8ELi1ELb0EN4cute5tupleIJNS5_1CILi128EEENS7_ILi96EEENS7_ILi256EEEEEELi256ENS_10bfloat16_tEfNS_4arch4Sm80ELb1ELb0ELb0ELb0ELb0ELb0ELb1ELb0EEENS1_21CollectiveEpilogueFwdINS6_IJS8_SA_S9_EEENS6_IJNS7_ILi1EEESI_SI_EEESC_SE_Li256ELb0ELb1ELb0ELb0EEENS1_30DynamicPersistentTileSchedulerILi256ELi256ELb0ELb1ELb0EEEEEEEEEvNT_6ParamsE,"",@"SHT_CUDA_INFO"
	.sectionflags	@""
	.align	4


	//----- nvinfo : EIATTR_CUDA_API_VERSION
	.align		4
        /*0000*/ 	.byte	0x04, 0x37
        /*0002*/ 	.short	(.L_624 - .L_623)
.L_623:
        /*0004*/ 	.word	0x00000082


	//----- nvinfo : EIATTR_KPARAM_INFO
	.align		4
.L_624:
        /*0008*/ 	.byte	0x04, 0x17
        /*000a*/ 	.short	(.L_626 - .L_625)
.L_625:
        /*000c*/ 	.word	0x00000000
        /*0010*/ 	.short	0x0000
        /*0012*/ 	.short	0x0000
        /*0014*/ 	.byte	0x00, 0xf0, 0xa1, 0x10


	//----- nvinfo : EIATTR_SPARSE_MMA_MASK
	.align		4
.L_626:
        /*0018*/ 	.byte	0x03, 0x50
        /*001a*/ 	.short	0x0000


	//----- nvinfo : EIATTR_MAXREG_COUNT
	.align		4
        /*001c*/ 	.byte	0x03, 0x1b
        /*001e*/ 	.short	0x00ff


	//----- nvinfo : EIATTR_MERCURY_ISA_VERSION
	.align		4
        /*0020*/ 	.byte	0x03, 0x5f
        /*0022*/ 	.short	0x0101


	//----- nvinfo : EIATTR_EXIT_INSTR_OFFSETS
	.align		4
        /*0024*/ 	.byte	0x04, 0x1c
        /*0026*/ 	.short	(.L_628 - .L_627)


	//   ....[0]....
.L_627:
        /*0028*/ 	.word	0x00000010


	//----- nvinfo : EIATTR_MAX_THREADS
	.align		4
.L_628:
        /*002c*/ 	.byte	0x04, 0x05
        /*002e*/ 	.short	(.L_630 - .L_629)
.L_629:
        /*0030*/ 	.word	0x00000100
        /*0034*/ 	.word	0x00000001
        /*0038*/ 	.word	0x00000001


	//----- nvinfo : EIATTR_CBANK_PARAM_SIZE
	.align		4
.L_630:
        /*003c*/ 	.byte	0x03, 0x19
        /*003e*/ 	.short	0x0428


	//----- nvinfo : EIATTR_PARAM_CBANK
	.align		4
        /*0040*/ 	.byte	0x04, 0x0a
        /*0042*/ 	.short	(.L_632 - .L_631)
	.align		4
.L_631:
        /*0044*/ 	.word	index@(.nv.constant0._ZN7cutlass13device_kernelIN5flash19enable_sm80_to_sm89INS1_16FlashAttnFwdSm80INS1_25CollectiveMainloopFwdSm80ILi8ELi1ELb0EN4cute5tupleIJNS5_1CILi128EEENS7_ILi96EEENS7_ILi256EEEEEELi256ENS_10bfloat16_tEfNS_4arch4Sm80ELb1ELb0ELb0ELb0ELb0ELb0ELb1ELb0EEENS1_21CollectiveEpilogueFwdINS6_IJS8_SA_S9_EEENS6_IJNS7_ILi1EEESI_SI_EEESC_SE_Li256ELb0ELb1ELb0ELb0EEENS1_30DynamicPersistentTileSchedulerILi256ELi256ELb0ELb1ELb0EEEEEEEEEvNT_6ParamsE)
        /*0048*/ 	.short	0x0210
        /*004a*/ 	.short	0x0428


	//----- nvinfo : EIATTR_SW_WAR
	.align		4
.L_632:
        /*004c*/ 	.byte	0x04, 0x36
        /*004e*/ 	.short	(.L_634 - .L_633)
.L_633:
        /*0050*/ 	.word	0x00000008
.L_634:


//--------------------- .nv.info._ZN7cutlass13device_kernelIN5flash19enable_sm80_to_sm89INS1_16FlashAttnFwdSm80INS1_25CollectiveMainloopFwdSm80ILi8ELi1ELb0EN4cute5tupleIJNS5_1CILi128EEENS7_ILi96EEENS7_ILi256EEEEEELi256ENS_10bfloat16_tEfNS_4arch4Sm80ELb1ELb0ELb0ELb1ELb0ELb0ELb1ELb0EEENS1_21CollectiveEpilogueFwdINS6_IJS8_SA_S9_EEENS6_IJNS7_ILi1EEESI_SI_EEESC_SE_Li256ELb1ELb1ELb0ELb0EEENS1_19SingleTileSchedulerILb1ELb0ELb1ELi128EEEEEEEEEvNT_6ParamsE --------------------------
	.section	.nv.info._ZN7cutlass13device_kernelIN5flash19enable_sm80_to_sm89INS1_16FlashAttnFwdSm80INS1_25CollectiveMainloopFwdSm80ILi8ELi1ELb0EN4cute5tupleIJNS5_1CILi128EEENS7_ILi96EEENS7_ILi256EEEEEELi256ENS_10bfloat16_tEfNS_4arch4Sm80ELb1ELb0ELb0ELb1ELb0ELb0ELb1ELb0EEENS1_21CollectiveEpilogueFwdINS6_IJS8_SA_S9_EEENS6_IJNS7_ILi1EEESI_SI_EEESC_SE_Li256ELb1ELb1ELb0ELb0EEENS1_19SingleTileSchedulerILb1ELb0ELb1ELi128EEEEEEEEEvNT_6ParamsE,"",@"SHT_CUDA_INFO"
	.sectionflags	@""
	.align	4


	//----- nvinfo : EIATTR_CUDA_API_VERSION
	.align		4
        /*0000*/ 	.byte	0x04, 0x37
        /*0002*/ 	.short	(.L_636 - .L_635)
.L_635:
        /*0004*/ 	.word	0x00000082


	//----- nvinfo : EIATTR_KPARAM_INFO
	.align		4
.L_636:
        /*0008*/ 	.byte	0x04, 0x17
        /*000a*/ 	.short	(.L_638 - .L_637)
.L_637:
        /*000c*/ 	.word	0x00000000
        /*0010*/ 	.short	0x0000
        /*0012*/ 	.short	0x0000
        /*0014*/ 	.byte	0x00, 0xf0, 0x61, 0x10


	//----- nvinfo : EIATTR_SPARSE_MMA_MASK
	.align		4
.L_638:
        /*0018*/ 	.byte	0x03, 0x50
        /*001a*/ 	.short	0x0000


	//----- nvinfo : EIATTR_MAXREG_COUNT
	.align		4
        /*001c*/ 	.byte	0x03, 0x1b
        /*001e*/ 	.short	0x00ff


	//----- nvinfo : EIATTR_MERCURY_ISA_VERSION
	.align		4
        /*0020*/ 	.byte	0x03, 0x5f
        /*0022*/ 	.short	0x0101


	//----- nvinfo : EIATTR_EXIT_INSTR_OFFSETS
	.align		4
        /*0024*/ 	.byte	0x04, 0x1c
        /*0026*/ 	.short	(.L_640 - .L_639)


	//   ....[0]....
.L_639:
        /*0028*/ 	.word	0x00000010


	//----- nvinfo : EIATTR_MAX_THREADS
	.align		4
.L_640:
        /*002c*/ 	.byte	0x04, 0x05
        /*002e*/ 	.short	(.L_642 - .L_641)
.L_641:
        /*0030*/ 	.word	0x00000100
        /*0034*/ 	.word	0x00000001
        /*0038*/ 	.word	0x00000001


	//----- nvinfo : EIATTR_CBANK_PARAM_SIZE
	.align		4
.L_642:
        /*003c*/ 	.byte	0x03, 0x19
        /*003e*/ 	.short	0x0418


	//----- nvinfo : EIATTR_PARAM_CBANK
	.align		4
        /*0040*/ 	.byte	0x04, 0x0a
        /*0042*/ 	.short	(.L_644 - .L_643)
	.align		4
.L_643:
        /*0044*/ 	.word	index@(.nv.constant0._ZN7cutlass13device_kernelIN5flash19enable_sm80_to_sm89INS1_16FlashAttnFwdSm80INS1_25CollectiveMainloopFwdSm80ILi8ELi1ELb0EN4cute5tupleIJNS5_1CILi128EEENS7_ILi96EEENS7_ILi256EEEEEELi256ENS_10bfloat16_tEfNS_4arch4Sm80ELb1ELb0ELb0ELb1ELb0ELb0ELb1ELb0EEENS1_21CollectiveEpilogueFwdINS6_IJS8_SA_S9_EEENS6_IJNS7_ILi1EEESI_SI_EEESC_SE_Li256ELb1ELb1ELb0ELb0EEENS1_19SingleTileSchedulerILb1ELb0ELb1ELi128EEEEEEEEEvNT_6ParamsE)
        /*0048*/ 	.short	0x0210
        /*004a*/ 	.short	0x0418


	//----- nvinfo : EIATTR_SW_WAR
	.align		4
.L_644:
        /*004c*/ 	.byte	0x04, 0x36
        /*004e*/ 	.short	(.L_646 - .L_645)
.L_645:
        /*0050*/ 	.word	0x00000008
.L_646:


//--------------------- .nv.info._ZN7cutlass13device_kernelIN5flash19enable_sm80_to_sm89INS1_16FlashAttnFwdSm80INS1_25CollectiveMainloopFwdSm80ILi8ELi1ELb0EN4cute5tupleIJNS5_1CILi128EEENS7_ILi48EEENS7_ILi256EEEEEELi256ENS_10bfloat16_tEfNS_4arch4Sm80ELb1ELb0ELb0ELb1ELb0ELb1ELb1ELb0EEENS1_21CollectiveEpilogueFwdINS6_IJS8_SA_S9_EEENS6_IJNS7_ILi1EEESI_SI_EEESC_SE_Li256ELb1ELb1ELb0ELb0EEENS1_19SingleTileSchedulerILb1ELb0ELb1ELi128EEEEEEEEEvNT_6ParamsE --------------------------
	.section	.nv.info._ZN7cutlass13device_kernelIN5flash19enable_sm80_to_sm89INS1_16FlashAttnFwdSm80INS1_25CollectiveMainloopFwdSm80ILi8ELi1ELb0EN4cute5tupleIJNS5_1CILi128EEENS7_ILi48EEENS7_ILi256EEEEEELi256ENS_10bfloat16_tEfNS_4arch4Sm80ELb1ELb0ELb0ELb1ELb0ELb1ELb1ELb0EEENS1_21CollectiveEpilogueFwdINS6_IJS8_SA_S9_EEENS6_IJNS7_ILi1EEESI_SI_EEESC_SE_Li256ELb1ELb1ELb0ELb0EEENS1_19SingleTileSchedulerILb1ELb0ELb1ELi128EEEEEEEEEvNT_6ParamsE,"",@"SHT_CUDA_INFO"
	.sectionflags	@""
	.align	4


	//----- nvinfo : EIATTR_CUDA_API_VERSION
	.align		4
        /*0000*/ 	.byte	0x04, 0x37
        /*0002*/ 	.short	(.L_648 - .L_647)
.L_647:
        /*0004*/ 	.word	0x00000082


	//----- nvinfo : EIATTR_KPARAM_INFO
	.align		4
.L_648:
        /*0008*/ 	.byte	0x04, 0x17
        /*000a*/ 	.short	(.L_650 - .L_649)
.L_649:
        /*000c*/ 	.word	0x00000000
        /*0010*/ 	.short	0x0000
        /*0012*/ 	.short	0x0000
        /*0014*/ 	.byte	0x00, 0xf0, 0x61, 0x10


	//----- nvinfo : EIATTR_SPARSE_MMA_MASK
	.align		4
.L_650:
        /*0018*/ 	.byte	0x03, 0x50
        /*001a*/ 	.short	0x0000


	//----- nvinfo : EIATTR_MAXREG_COUNT
	.align		4
        /*001c*/ 	.byte	0x03, 0x1b
        /*001e*/ 	.short	0x00ff


	//----- nvinfo : EIATTR_MERCURY_ISA_VERSION
	.align		4
        /*0020*/ 	.byte	0x03, 0x5f
        /*0022*/ 	.short	0x0101


	//----- nvinfo : EIATTR_EXIT_INSTR_OFFSETS
	.align		4
        /*0024*/ 	.byte	0x04, 0x1c
        /*0026*/ 	.short	(.L_652 - .L_651)


	//   ....[0]....
.L_651:
        /*0028*/ 	.word	0x00000010


	//----- nvinfo : EIATTR_MAX_THREADS
	.align		4
.L_652:
        /*002c*/ 	.byte	0x04, 0x05
        /*002e*/ 	.short	(.L_654 - .L_653)
.L_653:
        /*0030*/ 	.word	0x00000100
        /*0034*/ 	.word	0x00000001
        /*0038*/ 	.word	0x00000001


	//----- nvinfo : EIATTR_CBANK_PARAM_SIZE
	.align		4
.L_654:
        /*003c*/ 	.byte	0x03, 0x19
        /*003e*/ 	.short	0x0418


	//----- nvinfo : EIATTR_PARAM_CBANK
	.align		4
        /*0040*/ 	.byte	0x04, 0x0a
        /*0042*/ 	.short	(.L_656 - .L_655)
	.align		4
.L_655:
        /*0044*/ 	.word	index@(.nv.constant0._ZN7cutlass13device_kernelIN5flash19enable_sm80_to_sm89INS1_16FlashAttnFwdSm80INS1_25CollectiveMainloopFwdSm80ILi8ELi1ELb0EN4cute5tupleIJNS5_1CILi128EEENS7_ILi48EEENS7_ILi256EEEEEELi256ENS_10bfloat16_tEfNS_4arch4Sm80ELb1ELb0ELb0ELb1ELb0ELb1ELb1ELb0EEENS1_21CollectiveEpilogueFwdINS6_IJS8_SA_S9_EEENS6_IJNS7_ILi1EEESI_SI_EEESC_SE_Li256ELb1ELb1ELb0ELb0EEENS1_19SingleTileSchedulerILb1ELb0ELb1ELi128EEEEEEEEEvNT_6ParamsE)
        /*0048*/ 	.short	0x0210
        /*004a*/ 	.short	0x0418


	//----- nvinfo : EIATTR_SW_WAR
	.align		4
.L_656:
        /*004c*/ 	.byte	0x04, 0x36
        /*004e*/ 	.short	(.L_658 - .L_657)
.L_657:
        /*0050*/ 	.word	0x00000008
.L_658:


//--------------------- .nv.callgraph             --------------------------
	.section	.nv.callgraph,"",@"SHT_CUDA_CALLGRAPH"
	.align	4
	.sectionentsize	8
	.align		4
        /*0000*/ 	.word	0x00000000
	.align		4
        /*0004*/ 	.word	0xffffffff
	.align		4
        /*0008*/ 	.word	0x00000000
	.align		4
        /*000c*/ 	.word	0xfffffffe
	.align		4
        /*0010*/ 	.word	0x00000000
	.align		4
        /*0014*/ 	.word	0xfffffffd
	.align		4
        /*0018*/ 	.word	0x00000000
	.align		4
        /*001c*/ 	.word	0xfffffffc


//--------------------- .nv.constant4             --------------------------
	.section	.nv.constant4,"a",@progbits
	.align	8
	.align		8
.nv.constant4:
        /*0000*/ 	.dword	_ZN77_INTERNAL_6e8fd411_41_flash_fwd_hdim256_bf16_softcapall_sm80_cu_9949e2e8_45114cuda3std3__45__cpo5beginE
	.align		8
        /*0008*/ 	.dword	_ZN77_INTERNAL_6e8fd411_41_flash_fwd_hdim256_bf16_softcapall_sm80_cu_9949e2e8_45114cuda3std3__45__cpo3endE
	.align		8
        /*0010*/ 	.dword	_ZN77_INTERNAL_6e8fd411_41_flash_fwd_hdim256_bf16_softcapall_sm80_cu_9949e2e8_45114cuda3std3__45__cpo6cbeginE
	.align		8
        /*0018*/ 	.dword	_ZN77_INTERNAL_6e8fd411_41_flash_fwd_hdim256_bf16_softcapall_sm80_cu_9949e2e8_45114cuda3std3__45__cpo4cendE
	.align		8
        /*0020*/ 	.dword	_ZN77_INTERNAL_6e8fd411_41_flash_fwd_hdim256_bf16_softcapall_sm80_cu_9949e2e8_45114cuda3std3__479_GLOBAL__N__6e8fd411_41_flash_fwd_hdim256_bf16_softcapall_sm80_cu_9949e2e8_45116ignoreE
	.align		8
        /*0028*/ 	.dword	_ZN77_INTERNAL_6e8fd411_41_flash_fwd_hdim256_bf16_softcapall_sm80_cu_9949e2e8_45114cuda3std3__419piecewise_constructE
	.align		8
        /*0030*/ 	.dword	_ZN77_INTERNAL_6e8fd411_41_flash_fwd_hdim256_bf16_softcapall_sm80_cu_9949e2e8_45114cuda3std3__48in_placeE
	.align		8
        /*0038*/ 	.dword	_ZN77_INTERNAL_6e8fd411_41_flash_fwd_hdim256_bf16_softcapall_sm80_cu_9949e2e8_45114cuda3std6ranges3__45__cpo4swapE
	.align		8
        /*0040*/ 	.dword	_ZN77_INTERNAL_6e8fd411_41_flash_fwd_hdim256_bf16_softcapall_sm80_cu_9949e2e8_45114cuda3std6ranges3__45__cpo9iter_moveE
	.align		8
        /*0048*/ 	.dword	_ZN77_INTERNAL_6e8fd411_41_flash_fwd_hdim256_bf16_softcapall_sm80_cu_9949e2e8_45114cute7productE
	.align		8
        /*0050*/ 	.dword	_ZN77_INTERNAL_6e8fd411_41_flash_fwd_hdim256_bf16_softcapall_sm80_cu_9949e2e8_45114cute1_E


//--------------------- .text._ZN7cutlass13device_kernelIN5flash19enable_sm80_to_sm89INS1_16FlashAttnFwdSm80INS1_25CollectiveMainloopFwdSm80ILi8ELi1ELb1EN4cute5tupleIJNS5_1CILi128EEENS7_ILi64EEENS7_ILi256EEEEEELi256ENS_10bfloat16_tEfNS_4arch4Sm80ELb0ELb0ELb1ELb0ELb0ELb0ELb1ELb0EEENS1_21CollectiveEpilogueFwdINS6_IJS8_SA_S9_EEENS6_IJNS7_ILi1EEESI_SI_EEESC_SE_Li256ELb0ELb1ELb0ELb0EEENS1_19SingleTileSchedulerILb0ELb0ELb1ELi128EEEEEEEEEvNT_6ParamsE --------------------------
	.section	.text._ZN7cutlass13device_kernelIN5flash19enable_sm80_to_sm89INS1_16FlashAttnFwdSm80INS1_25CollectiveMainloopFwdSm80ILi8ELi1ELb1EN4cute5tupleIJNS5_1CILi128EEENS7_ILi64EEENS7_ILi256EEEEEELi256ENS_10bfloat16_tEfNS_4arch4Sm80ELb0ELb0ELb1ELb0ELb0ELb0ELb1ELb0EEENS1_21CollectiveEpilogueFwdINS6_IJS8_SA_S9_EEENS6_IJNS7_ILi1EEESI_SI_EEESC_SE_Li256ELb0ELb1ELb0ELb0EEENS1_19SingleTileSchedulerILb0ELb0ELb1ELi128EEEEEEEEEvNT_6ParamsE,"ax",@progbits
	.align	128
.text._ZN7cutlass13device_kernelIN5flash19enable_sm80_to_sm89INS1_16FlashAttnFwdSm80INS1_25CollectiveMainloopFwdSm80ILi8ELi1ELb1EN4cute5tupleIJNS5_1CILi128EEENS7_ILi64EEENS7_ILi256EEEEEELi256ENS_10bfloat16_tEfNS_4arch4Sm80ELb0ELb0ELb1ELb0ELb0ELb0ELb1ELb0EEENS1_21CollectiveEpilogueFwdINS6_IJS8_SA_S9_EEENS6_IJNS7_ILi1EEESI_SI_EEESC_SE_Li256ELb0ELb1ELb0ELb0EEENS1_19SingleTileSchedulerILb0ELb0ELb1ELi128EEEEEEEEEvNT_6ParamsE:
        .type           _ZN7cutlass13device_kernelIN5flash19enable_sm80_to_sm89INS1_16FlashAttnFwdSm80INS1_25CollectiveMainloopFwdSm80ILi8ELi1ELb1EN4cute5tupleIJNS5_1CILi128EEENS7_ILi64EEENS7_ILi256EEEEEELi256ENS_10bfloat16_tEfNS_4arch4Sm80ELb0ELb0ELb1ELb0ELb0ELb0ELb1ELb0EEENS1_21CollectiveEpilogueFwdINS6_IJS8_SA_S9_EEENS6_IJNS7_ILi1EEESI_SI_EEESC_SE_Li256ELb0ELb1ELb0ELb0EEENS1_19SingleTileSchedulerILb0ELb0ELb1ELi128EEEEEEEEEvNT_6ParamsE,@function
        .size           _ZN7cutlass13device_kernelIN5flash19enable_sm80_to_sm89INS1_16FlashAttnFwdSm80INS1_25CollectiveMainloopFwdSm80ILi8ELi1ELb1EN4cute5tupleIJNS5_1CILi128EEENS7_ILi64EEENS7_ILi256EEEEEELi256ENS_10bfloat16_tEfNS_4arch4Sm80ELb0ELb0ELb1ELb0ELb0ELb0ELb1ELb0EEENS1_21CollectiveEpilogueFwdINS6_IJS8_SA_S9_EEENS6_IJNS7_ILi1EEESI_SI_EEESC_SE_Li256ELb0ELb1ELb0ELb0EEENS1_19SingleTileSchedulerILb0ELb0ELb1ELi128EEEEEEEEEvNT_6ParamsE,(.L_x_36 - _ZN7cutlass13device_kernelIN5flash19enable_sm80_to_sm89INS1_16FlashAttnFwdSm80INS1_25CollectiveMainloopFwdSm80ILi8ELi1ELb1EN4cute5tupleIJNS5_1CILi128EEENS7_ILi64EEENS7_ILi256EEEEEELi256ENS_10bfloat16_tEfNS_4arch4Sm80ELb0ELb0ELb1ELb0ELb0ELb0ELb1ELb0EEENS1_21CollectiveEpilogueFwdINS6_IJS8_SA_S9_EEENS6_IJNS7_ILi1EEESI_SI_EEESC_SE_Li256ELb0ELb1ELb0ELb0EEENS1_19SingleTileSchedulerILb0ELb0ELb1ELi128EEEEEEEEEvNT_6ParamsE)
        .other          _ZN7cutlass13device_kernelIN5flash19enable_sm80_to_sm89INS1_16FlashAttnFwdSm80INS1_25CollectiveMainloopFwdSm80ILi8ELi1ELb1EN4cute5tupleIJNS5_1CILi128EEENS7_ILi64EEENS7_ILi256EEEEEELi256ENS_10bfloat16_tEfNS_4arch4Sm80ELb0ELb0ELb1ELb0ELb0ELb0ELb1ELb0EEENS1_21CollectiveEpilogueFwdINS6_IJS8_SA_S9_EEENS6_IJNS7_ILi1EEESI_SI_EEESC_SE_Li256ELb0ELb1ELb0ELb0EEENS1_19SingleTileSchedulerILb0ELb0ELb1ELi128EEEEEEEEEvNT_6ParamsE,@"STO_CUDA_ENTRY STV_DEFAULT"
_ZN7cutlass13device_kernelIN5flash19enable_sm80_to_sm89INS1_16FlashAttnFwdSm80INS1_25CollectiveMainloopFwdSm80ILi8ELi1ELb1EN4cute5tupleIJNS5_1CILi128EEENS7_ILi64EEENS7_ILi256EEEEEELi256ENS_10bfloat16_tEfNS_4arch4Sm80ELb0ELb0ELb1ELb0ELb0ELb0ELb1ELb0EEENS1_21CollectiveEpilogueFwdINS6_IJS8_SA_S9_EEENS6_IJNS7_ILi1EEESI_SI_EEESC_SE_Li256ELb0ELb1ELb0ELb0EEENS1_19SingleTileSchedulerILb0ELb0ELb1ELi128EEEEEEEEEvNT_6ParamsE:
[----:B------:R-:W-:Y:S01]  /*0000*/  LDC R1, c[0x0][0x28] ;  /* 0x00000a00ff017b82 */ /* 0x000fe20000000800 */
[----:B------:R-:W-:Y:S05]  /*0010*/  EXIT ;  /* 0x000000000000794d */ /* 0x000fea0003800000 */
.L_x_0:
[----:B------:R-:W-:-:S00]  /*0020*/  BRA `(.L_x_0) ;  /* 0xfffffffc00fc7947 */ /* 0x000fc0000383ffff */
[----:B------:R-:W-:-:S00]  /*0030*/  NOP ;  /* 0x0000000000007918 */ /* 0x000fc00000000000 */
        /* <DEDUP_REMOVED lines=12> */
.L_x_36:


//--------------------- .text._ZN7cutlass13device_kernelIN5flash19enable_sm80_to_sm89INS1_16FlashAttnFwdSm80INS1_25CollectiveMainloopFwdSm80ILi8ELi1ELb1EN4cute5tupleIJNS5_1CILi128EEENS7_ILi64EEENS7_ILi256EEEEEELi256ENS_10bfloat16_tEfNS_4arch4Sm80ELb0ELb0ELb1ELb1ELb0ELb0ELb1ELb0EEENS1_21CollectiveEpilogueFwdINS6_IJS8_SA_S9_EEENS6_IJNS7_ILi1EEESI_SI_EEESC_SE_Li256ELb1ELb1ELb0ELb0EEENS1_19SingleTileSchedulerILb1ELb0ELb1ELi128EEEEEEEEEvNT_6ParamsE --------------------------
	.section	.text._ZN7cutlass13device_kernelIN5flash19enable_sm80_to_sm89INS1_16FlashAttnFwdSm80INS1_25CollectiveMainloopFwdSm80ILi8ELi1ELb1EN4cute5tupleIJNS5_1CILi128EEENS7_ILi64EEENS7_ILi256EEEEEELi256ENS_10bfloat16_tEfNS_4arch4Sm80ELb0ELb0ELb1ELb1ELb0ELb0ELb1ELb0EEENS1_21CollectiveEpilogueFwdINS6_IJS8_SA_S9_EEENS6_IJNS7_ILi1EEESI_SI_EEESC_SE_Li256ELb1ELb1ELb0ELb0EEENS1_19SingleTileSchedulerILb1ELb0ELb1ELi128EEEEEEEEEvNT_6ParamsE,"ax",@progbits
	.align	128
.text._ZN7cutlass13device_kernelIN5flash19enable_sm80_to_sm89INS1_16FlashAttnFwdSm80INS1_25CollectiveMainloopFwdSm80ILi8ELi1ELb1EN4cute5tupleIJNS5_1CILi128EEENS7_ILi64EEENS7_ILi256EEEEEELi256ENS_10bfloat16_tEfNS_4arch4Sm80ELb0ELb0ELb1ELb1ELb0ELb0ELb1ELb0EEENS1_21CollectiveEpilogueFwdINS6_IJS8_SA_S9_EEENS6_IJNS7_ILi1EEESI_SI_EEESC_SE_Li256ELb1ELb1ELb0ELb0EEENS1_19SingleTileSchedulerILb1ELb0ELb1ELi128EEEEEEEEEvNT_6ParamsE:
        .type           _ZN7cutlass13device_kernelIN5flash19enable_sm80_to_sm89INS1_16FlashAttnFwdSm80INS1_25CollectiveMainloopFwdSm80ILi8ELi1ELb1EN4cute5tupleIJNS5_1CILi128EEENS7_ILi64EEENS7_ILi256EEEEEELi256ENS_10bfloat16_tEfNS_4arch4Sm80ELb0ELb0ELb1ELb1ELb0ELb0ELb1ELb0EEENS1_21CollectiveEpilogueFwdINS6_IJS8_SA_S9_EEENS6_IJNS7_ILi1EEESI_SI_EEESC_SE_Li256ELb1ELb1ELb0ELb0EEENS1_19SingleTileSchedulerILb1ELb0ELb1ELi128EEEEEEEEEvNT_6ParamsE,@function
        .size           _ZN7cutlass13device_kernelIN5flash19enable_sm80_to_sm89INS1_16FlashAttnFwdSm80INS1_25CollectiveMainloopFwdSm80ILi8ELi1ELb1EN4cute5tupleIJNS5_1CILi128EEENS7_ILi64EEENS7_ILi256EEEEEELi256ENS_10bfloat16_tEfNS_4arch4Sm80ELb0ELb0ELb1ELb1ELb0ELb0ELb1ELb0EEENS1_21CollectiveEpilogueFwdINS6_IJS8_SA_S9_EEENS6_IJNS7_ILi1EEESI_SI_EEESC_SE_Li256ELb1ELb1ELb0ELb0EEENS1_19SingleTileSchedulerILb1ELb0ELb1ELi128EEEEEEEEEvNT_6ParamsE,(.L_x_37 - _ZN7cutlass13device_kernelIN5flash19enable_sm80_to_sm89INS1_16FlashAttnFwdSm80INS1_25CollectiveMainloopFwdSm80ILi8ELi1ELb1EN4cute5tupleIJNS5_1CILi128EEENS7_ILi64EEENS7_ILi256EEEEEELi256ENS_10bfloat16_tEfNS_4arch4Sm80ELb0ELb0ELb1ELb1ELb0ELb0ELb1ELb0EEENS1_21CollectiveEpilogueFwdINS6_IJS8_SA_S9_EEENS6_IJNS7_ILi1EEESI_SI_EEESC_SE_Li256ELb1ELb1ELb0ELb0EEENS1_19SingleTileSchedulerILb1ELb0ELb1ELi128EEEEEEEEEvNT_6ParamsE)
        .other          _ZN7cutlass13device_kernelIN5flash19enable_sm80_to_sm89INS1_16FlashAttnFwdSm80INS1_25CollectiveMainloopFwdSm80ILi8ELi1ELb1EN4cute5tupleIJNS5_1CILi128EEENS7_ILi64EEENS7_ILi256EEEEEELi256ENS_10bfloat16_tEfNS_4arch4Sm80ELb0ELb0ELb1ELb1ELb0ELb0ELb1ELb0EEENS1_21CollectiveEpilogueFwdINS6_IJS8_SA_S9_EEENS6_IJNS7_ILi1EEESI_SI_EEESC_SE_Li256ELb1ELb1ELb0ELb0EEENS1_19SingleTileSchedulerILb1ELb0ELb1ELi128EEEEEEEEEvNT_6ParamsE,@"STO_CUDA_ENTRY STV_DEFAULT"
_ZN7cutlass13device_kernelIN5flash19enable_sm80_to_sm89INS1_16FlashAttnFwdSm80INS1_25CollectiveMainloopFwdSm80ILi8ELi1ELb1EN4cute5tupleIJNS5_1CILi128EEENS7_ILi64EEENS7_ILi256EEEEEELi256ENS_10bfloat16_tEfNS_4arch4Sm80ELb0ELb0ELb1ELb1ELb0ELb0ELb1ELb0EEENS1_21CollectiveEpilogueFwdINS6_IJS8_SA_S9_EEENS6_IJNS7_ILi1EEESI_SI_EEESC_SE_Li256ELb1ELb1ELb0ELb0EEENS1_19SingleTileSchedulerILb1ELb0ELb1ELi128EEEEEEEEEvNT_6ParamsE:
[----:B------:R-:W-:Y:S01]  /*0000*/  LDC R1, c[0x0][0x28] ;  /* 0x00000a00ff017b82 */ /* 0x000fe20000000800 */
[----:B------:R-:W-:Y:S05]  /*0010*/  EXIT ;  /* 0x000000000000794d */ /* 0x000fea0003800000 */
.L_x_1:
        /* <DEDUP_REMOVED lines=14> */
.L_x_37:


//--------------------- .text._ZN7cutlass13device_kernelIN5flash19enable_sm80_to_sm89INS1_16FlashAttnFwdSm80INS1_25CollectiveMainloopFwdSm80ILi8ELi1ELb0EN4cute5tupleIJNS5_1CILi128EEENS7_ILi32EEENS7_ILi256EEEEEELi256ENS_10bfloat16_tEfNS_4arch4Sm80ELb0ELb0ELb1ELb1ELb0ELb1ELb1ELb0EEENS1_21CollectiveEpilogueFwdINS6_IJS8_SA_S9_EEENS6_IJNS7_ILi1EEESI_SI_EEESC_SE_Li256ELb1ELb1ELb0ELb0EEENS1_19SingleTileSchedulerILb1ELb0ELb1ELi128EEEEEEEEEvNT_6ParamsE --------------------------
	.section	.text._ZN7cutlass13device_kernelIN5flash19enable_sm80_to_sm89INS1_16FlashAttnFwdSm80INS1_25CollectiveMainloopFwdSm80ILi8ELi1ELb0EN4cute5tupleIJNS5_1CILi128EEENS7_ILi32EEENS7_ILi256EEEEEELi256ENS_10bfloat16_tEfNS_4arch4Sm80ELb0ELb0ELb1ELb1ELb0ELb1ELb1ELb0EEENS1_21CollectiveEpilogueFwdINS6_IJS8_SA_S9_EEENS6_IJNS7_ILi1EEESI_SI_EEESC_SE_Li256ELb1ELb1ELb0ELb0EEENS1_19SingleTileSchedulerILb1ELb0ELb1ELi128EEEEEEEEEvNT_6ParamsE,"ax",@progbits
	.align	128
.text._ZN7cutlass13device_kernelIN5flash19enable_sm80_to_sm89INS1_16FlashAttnFwdSm80INS1_25CollectiveMainloopFwdSm80ILi8ELi1ELb0EN4cute5tupleIJNS5_1CILi128EEENS7_ILi32EEENS7_ILi256EEEEEELi256ENS_10bfloat16_tEfNS_4arch4Sm80ELb0ELb0ELb1ELb1ELb0ELb1ELb1ELb0EEENS1_21CollectiveEpilogueFwdINS6_IJS8_SA_S9_EEENS6_IJNS7_ILi1EEESI_SI_EEESC_SE_Li256ELb1ELb1ELb0ELb0EEENS1_19SingleTileSchedulerILb1ELb0ELb1ELi128EEEEEEEEEvNT_6ParamsE:
        .type           _ZN7cutlass13device_kernelIN5flash19enable_sm80_to_sm89INS1_16FlashAttnFwdSm80INS1_25CollectiveMainloopFwdSm80ILi8ELi1ELb0EN4cute5tupleIJNS5_1CILi128EEENS7_ILi32EEENS7_ILi256EEEEEELi256ENS_10bfloat16_tEfNS_4arch4Sm80ELb0ELb0ELb1ELb1ELb0ELb1ELb1ELb0EEENS1_21CollectiveEpilogueFwdINS6_IJS8_SA_S9_EEENS6_IJNS7_ILi1EEESI_SI_EEESC_SE_Li256ELb1ELb1ELb0ELb0EEENS1_19SingleTileSchedulerILb1ELb0ELb1ELi128EEEEEEEEEvNT_6ParamsE,@function
        .size           _ZN7cutlass13device_kernelIN5flash19enable_sm80_to_sm89INS1_16FlashAttnFwdSm80INS1_25CollectiveMainloopFwdSm80ILi8ELi1ELb0EN4cute5tupleIJNS5_1CILi128EEENS7_ILi32EEENS7_ILi256EEEEEELi256ENS_10bfloat16_tEfNS_4arch4Sm80ELb0ELb0ELb1ELb1ELb0ELb1ELb1ELb0EEENS1_21CollectiveEpilogueFwdINS6_IJS8_SA_S9_EEENS6_IJNS7_ILi1EEESI_SI_EEESC_SE_Li256ELb1ELb1ELb0ELb0EEENS1_19SingleTileSchedulerILb1ELb0ELb1ELi128EEEEEEEEEvNT_6ParamsE,(.L_x_38 - _ZN7cutlass13device_kernelIN5flash19enable_sm80_to_sm89INS1_16FlashAttnFwdSm80INS1_25CollectiveMainloopFwdSm80ILi8ELi1ELb0EN4cute5tupleIJNS5_1CILi128EEENS7_ILi32EEENS7_ILi256EEEEEELi256ENS_10bfloat16_tEfNS_4arch4Sm80ELb0ELb0ELb1ELb1ELb0ELb1ELb1ELb0EEENS1_21CollectiveEpilogueFwdINS6_IJS8_SA_S9_EEENS6_IJNS7_ILi1EEESI_SI_EEESC_SE_Li256ELb1ELb1ELb0ELb0EEENS1_19SingleTileSchedulerILb1ELb0ELb1ELi128EEEEEEEEEvNT_6ParamsE)
        .other          _ZN7cutlass13device_kernelIN5flash19enable_sm80_to_sm89INS1_16FlashAttnFwdSm80INS1_25CollectiveMainloopFwdSm80ILi8ELi1ELb0EN4cute5tupleIJNS5_1CILi128EEENS7_ILi32EEENS7_ILi256EEEEEELi256ENS_10bfloat16_tEfNS_4arch4Sm80ELb0ELb0ELb1ELb1ELb0ELb1ELb1ELb0EEENS1_21CollectiveEpilogueFwdINS6_IJS8_SA_S9_EEENS6_IJNS7_ILi1EEESI_SI_EEESC_SE_Li256ELb1ELb1ELb0ELb0EEENS1_19SingleTileSchedulerILb1ELb0ELb1ELi128EEEEEEEEEvNT_6ParamsE,@"STO_CUDA_ENTRY STV_DEFAULT"
_ZN7cutlass13device_kernelIN5flash19enable_sm80_to_sm89INS1_16FlashAttnFwdSm80INS1_25CollectiveMainloopFwdSm80ILi8ELi1ELb0EN4cute5tupleIJNS5_1CILi128EEENS7_ILi32EEENS7_ILi256EEEEEELi256ENS_10bfloat16_tEfNS_4arch4Sm80ELb0ELb0ELb1ELb1ELb0ELb1ELb1ELb0EEENS1_21CollectiveEpilogueFwdINS6_IJS8_SA_S9_EEENS6_IJNS7_ILi1EEESI_SI_EEESC_SE_Li256ELb1ELb1ELb0ELb0EEENS1_19SingleTileSchedulerILb1ELb0ELb1ELi128EEEEEEEEEvNT_6ParamsE:
[----:B------:R-:W-:Y:S01]  /*0000*/  LDC R1, c[0x0][0x28] ;  /* 0x00000a00ff017b82 */ /* 0x000fe20000000800 */
[----:B------:R-:W-:Y:S05]  /*0010*/  EXIT ;  /* 0x000000000000794d */ /* 0x000fea0003800000 */
.L_x_2:
        /* <DEDUP_REMOVED lines=14> */
.L_x_38:


//--------------------- .text._ZN7cutlass13device_kernelIN5flash19enable_sm80_to_sm89INS1_16FlashAttnFwdSm80INS1_25CollectiveMainloopFwdSm80ILi8ELi1ELb1EN4cute5tupleIJNS5_1CILi128EEENS7_ILi48EEENS7_ILi256EEEEEELi256ENS_10bfloat16_tEfNS_4arch4Sm80ELb0ELb1ELb1ELb0ELb0ELb0ELb1ELb0EEENS1_21CollectiveEpilogueFwdINS6_IJS8_SA_S9_EEENS6_IJNS7_ILi1EEESI_SI_EEESC_SE_Li256ELb0ELb1ELb0ELb0EEENS1_19SingleTileSchedulerILb0ELb0ELb1ELi128EEEEEEEEEvNT_6ParamsE --------------------------
	.section	.text._ZN7cutlass13device_kernelIN5flash19enable_sm80_to_sm89INS1_16FlashAttnFwdSm80INS1_25CollectiveMainloopFwdSm80ILi8ELi1ELb1EN4cute5tupleIJNS5_1CILi128EEENS7_ILi48EEENS7_ILi256EEEEEELi256ENS_10bfloat16_tEfNS_4arch4Sm80ELb0ELb1ELb1ELb0ELb0ELb0ELb1ELb0EEENS1_21CollectiveEpilogueFwdINS6_IJS8_SA_S9_EEENS6_IJNS7_ILi1EEESI_SI_EEESC_SE_Li256ELb0ELb1ELb0ELb0EEENS1_19SingleTileSchedulerILb0ELb0ELb1ELi128EEEEEEEEEvNT_6ParamsE,"ax",@progbits
	.align	128
.text._ZN7cutlass13device_kernelIN5flash19enable_sm80_to_sm89INS1_16FlashAttnFwdSm80INS1_25CollectiveMainloopFwdSm80ILi8ELi1ELb1EN4cute5tupleIJNS5_1CILi128EEENS7_ILi48EEENS7_ILi256EEEEEELi256ENS_10bfloat16_tEfNS_4arch4Sm80ELb0ELb1ELb1ELb0ELb0ELb0ELb1ELb0EEENS1_21CollectiveEpilogueFwdINS6_IJS8_SA_S9_EEENS6_IJNS7_ILi1EEESI_SI_EEESC_SE_Li256ELb0ELb1ELb0ELb0EEENS1_19SingleTileSchedulerILb0ELb0ELb1ELi128EEEEEEEEEvNT_6ParamsE:
        .type           _ZN7cutlass13device_kernelIN5flash19enable_sm80_to_sm89INS1_16FlashAttnFwdSm80INS1_25CollectiveMainloopFwdSm80ILi8ELi1ELb1EN4cute5tupleIJNS5_1CILi128EEENS7_ILi48EEENS7_ILi256EEEEEELi256ENS_10bfloat16_tEfNS_4arch4Sm80ELb0ELb1ELb1ELb0ELb0ELb0ELb1ELb0EEENS1_21CollectiveEpilogueFwdINS6_IJS8_SA_S9_EEENS6_IJNS7_ILi1EEESI_SI_EEESC_SE_Li256ELb0ELb1ELb0ELb0EEENS1_19SingleTileSchedulerILb0ELb0ELb1ELi128EEEEEEEEEvNT_6ParamsE,@function
        .size           _ZN7cutlass13device_kernelIN5flash19enable_sm80_to_sm89INS1_16FlashAttnFwdSm80INS1_25CollectiveMainloopFwdSm80ILi8ELi1ELb1EN4cute5tupleIJNS5_1CILi128EEENS7_ILi48EEENS7_ILi256EEEEEELi256ENS_10bfloat16_tEfNS_4arch4Sm80ELb0ELb1ELb1ELb0ELb0ELb0ELb1ELb0EEENS1_21CollectiveEpilogueFwdINS6_IJS8_SA_S9_EEENS6_IJNS7_ILi1EEESI_SI_EEESC_SE_Li256ELb0ELb1ELb0ELb0EEENS1_19SingleTileSchedulerILb0ELb0ELb1ELi128EEEEEEEEEvNT_6ParamsE,(.L_x_39 - _ZN7cutlass13device_kernelIN5flash19enable_sm80_to_sm89INS1_16FlashAttnFwdSm80INS1_25CollectiveMainloopFwdSm80ILi8ELi1ELb1EN4cute5tupleIJNS5_1CILi128EEENS7_ILi48EEENS7_ILi256EEEEEELi256ENS_10bfloat16_tEfNS_4arch4Sm80ELb0ELb1ELb1ELb0ELb0ELb0ELb1ELb0EEENS1_21CollectiveEpilogueFwdINS6_IJS8_SA_S9_EEENS6_IJNS7_ILi1EEESI_SI_EEESC_SE_Li256ELb0ELb1ELb0ELb0EEENS1_19SingleTileSchedulerILb0ELb0ELb1ELi128EEEEEEEEEvNT_6ParamsE)
        .other          _ZN7cutlass13device_kernelIN5flash19enable_sm80_to_sm89INS1_16FlashAttnFwdSm80INS1_25CollectiveMainloopFwdSm80ILi8ELi1ELb1EN4cute5tupleIJNS5_1CILi128EEENS7_ILi48EEENS7_ILi256EEEEEELi256ENS_10bfloat16_tEfNS_4arch4Sm80ELb0ELb1ELb1ELb0ELb0ELb0ELb1ELb0EEENS1_21CollectiveEpilogueFwdINS6_IJS8_SA_S9_EEENS6_IJNS7_ILi1EEESI_SI_EEESC_SE_Li256ELb0ELb1ELb0ELb0EEENS1_19SingleTileSchedulerILb0ELb0ELb1ELi128EEEEEEEEEvNT_6ParamsE,@"STO_CUDA_ENTRY STV_DEFAULT"
_ZN7cutlass13device_kernelIN5flash19enable_sm80_to_sm89INS1_16FlashAttnFwdSm80INS1_25CollectiveMainloopFwdSm80ILi8ELi1ELb1EN4cute5tupleIJNS5_1CILi128EEENS7_ILi48EEENS7_ILi256EEEEEELi256ENS_10bfloat16_tEfNS_4arch4Sm80ELb0ELb1ELb1ELb0ELb0ELb0ELb1ELb0EEENS1_21CollectiveEpilogueFwdINS6_IJS8_SA_S9_EEENS6_IJNS7_ILi1EEESI_SI_EEESC_SE_Li256ELb0ELb1ELb0ELb0EEENS1_19SingleTileSchedulerILb0ELb0ELb1ELi128EEEEEEEEEvNT_6ParamsE:
[----:B------:R-:W-:Y:S01]  /*0000*/  LDC R1, c[0x0][0x28] ;  /* 0x00000a00ff017b82 */ /* 0x000fe20000000800 */
[----:B------:R-:W-:Y:S05]  /*0010*/  EXIT ;  /* 0x000000000000794d */ /* 0x000fea0003800000 */
.L_x_3:
        /* <DEDUP_REMOVED lines=14> */
.L_x_39:


//--------------------- .text._ZN7cutlass13device_kernelIN5flash19enable_sm80_to_sm89INS1_16FlashAttnFwdSm80INS1_25CollectiveMainloopFwdSm80ILi8ELi1ELb1EN4cute5tupleIJNS5_1CILi128EEENS7_ILi48EEENS7_ILi256EEEEEELi256ENS_10bfloat16_tEfNS_4arch4Sm80ELb0ELb1ELb1ELb1ELb0ELb0ELb1ELb0EEENS1_21CollectiveEpilogueFwdINS6_IJS8_SA_S9_EEENS6_IJNS7_ILi1EEESI_SI_EEESC_SE_Li256ELb1ELb1ELb0ELb0EEENS1_19SingleTileSchedulerILb1ELb0ELb1ELi128EEEEEEEEEvNT_6ParamsE --------------------------
	.section	.text._ZN7cutlass13device_kernelIN5flash19enable_sm80_to_sm89INS1_16FlashAttnFwdSm80INS1_25CollectiveMainloopFwdSm80ILi8ELi1ELb1EN4cute5tupleIJNS5_1CILi128EEENS7_ILi48EEENS7_ILi256EEEEEELi256ENS_10bfloat16_tEfNS_4arch4Sm80ELb0ELb1ELb1ELb1ELb0ELb0ELb1ELb0EEENS1_21CollectiveEpilogueFwdINS6_IJS8_SA_S9_EEENS6_IJNS7_ILi1EEESI_SI_EEESC_SE_Li256ELb1ELb1ELb0ELb0EEENS1_19SingleTileSchedulerILb1ELb0ELb1ELi128EEEEEEEEEvNT_6ParamsE,"ax",@progbits
	.align	128
.text._ZN7cutlass13device_kernelIN5flash19enable_sm80_to_sm89INS1_16FlashAttnFwdSm80INS1_25CollectiveMainloopFwdSm80ILi8ELi1ELb1EN4cute5tupleIJNS5_1CILi128EEENS7_ILi48EEENS7_ILi256EEEEEELi256ENS_10bfloat16_tEfNS_4arch4Sm80ELb0ELb1ELb1ELb1ELb0ELb0ELb1ELb0EEENS1_21CollectiveEpilogueFwdINS6_IJS8_SA_S9_EEENS6_IJNS7_ILi1EEESI_SI_EEESC_SE_Li256ELb1ELb1ELb0ELb0EEENS1_19SingleTileSchedulerILb1ELb0ELb1ELi128EEEEEEEEEvNT_6ParamsE:
        .type           _ZN7cutlass13device_kernelIN5flash19enable_sm80_to_sm89INS1_16FlashAttnFwdSm80INS1_25CollectiveMainloopFwdSm80ILi8ELi1ELb1EN4cute5tupleIJNS5_1CILi128EEENS7_ILi48EEENS7_ILi256EEEEEELi256ENS_10bfloat16_tEfNS_4arch4Sm80ELb0ELb1ELb1ELb1ELb0ELb0ELb1ELb0EEENS1_21CollectiveEpilogueFwdINS6_IJS8_SA_S9_EEENS6_IJNS7_ILi1EEESI_SI_EEESC_SE_Li256ELb1ELb1ELb0ELb0EEENS1_19SingleTileSchedulerILb1ELb0ELb1ELi128EEEEEEEEEvNT_6ParamsE,@function
        .size           _ZN7cutlass13device_kernelIN5flash19enable_sm80_to_sm89INS1_16FlashAttnFwdSm80INS1_25CollectiveMainloopFwdSm80ILi8ELi1ELb1EN4cute5tupleIJNS5_1CILi128EEENS7_ILi48EEENS7_ILi256EEEEEELi256ENS_10bfloat16_tEfNS_4arch4Sm80ELb0ELb1ELb1ELb1ELb0ELb0ELb1ELb0EEENS1_21CollectiveEpilogueFwdINS6_IJS8_SA_S9_EEENS6_IJNS7_ILi1EEESI_SI_EEESC_SE_Li256ELb1ELb1ELb0ELb0EEENS1_19SingleTileSchedulerILb1ELb0ELb1ELi128EEEEEEEEEvNT_6ParamsE,(.L_x_40 - _ZN7cutlass13device_kernelIN5flash19enable_sm80_to_sm89INS1_16FlashAttnFwdSm80INS1_25CollectiveMainloopFwdSm80ILi8ELi1ELb1EN4cute5tupleIJNS5_1CILi128EEENS7_ILi48EEENS7_ILi256EEEEEELi256ENS_10bfloat16_tEfNS_4arch4Sm80ELb0ELb1ELb1ELb1ELb0ELb0ELb1ELb0EEENS1_21CollectiveEpilogueFwdINS6_IJS8_SA_S9_EEENS6_IJNS7_ILi1EEESI_SI_EEESC_SE_Li256ELb1ELb1ELb0ELb0EEENS1_19SingleTileSchedulerILb1ELb0ELb1ELi128EEEEEEEEEvNT_6ParamsE)
        .other          _ZN7cutlass13device_kernelIN5flash19enable_sm80_to_sm89INS1_16FlashAttnFwdSm80INS1_25CollectiveMainloopFwdSm80ILi8ELi1ELb1EN4cute5tupleIJNS5_1CILi128EEENS7_ILi48EEENS7_ILi256EEEEEELi256ENS_10bfloat16_tEfNS_4arch4Sm80ELb0ELb1ELb1ELb1ELb0ELb0ELb1ELb0EEENS1_21CollectiveEpilogueFwdINS6_IJS8_SA_S9_EEENS6_IJNS7_ILi1EEESI_SI_EEESC_SE_Li256ELb1ELb1ELb0ELb0EEENS1_19SingleTileSchedulerILb1ELb0ELb1ELi128EEEEEEEEEvNT_6ParamsE,@"STO_CUDA_ENTRY STV_DEFAULT"
_ZN7cutlass13device_kernelIN5flash19enable_sm80_to_sm89INS1_16FlashAttnFwdSm80INS1_25CollectiveMainloopFwdSm80ILi8ELi1ELb1EN4cute5tupleIJNS5_1CILi128EEENS7_ILi48EEENS7_ILi256EEEEEELi256ENS_10bfloat16_tEfNS_4arch4Sm80ELb0ELb1ELb1ELb1ELb0ELb0ELb1ELb0EEENS1_21CollectiveEpilogueFwdINS6_IJS8_SA_S9_EEENS6_IJNS7_ILi1EEESI_SI_EEESC_SE_Li256ELb1ELb1ELb0ELb0EEENS1_19SingleTileSchedulerILb1ELb0ELb1ELi128EEEEEEEEEvNT_6ParamsE:
[----:B------:R-:W-:Y:S01]  /*0000*/  LDC R1, c[0x0][0x28] ;  /* 0x00000a00ff017b82 */ /* 0x000fe20000000800 */
[----:B------:R-:W-:Y:S05]  /*0010*/  EXIT ;  /* 0x000000000000794d */ /* 0x000fea0003800000 */
.L_x_4:
        /* <DEDUP_REMOVED lines=14> */
.L_x_40:


//--------------------- .text._ZN7cutlass13device_kernelIN5flash19enable_sm80_to_sm89INS1_16FlashAttnFwdSm80INS1_25CollectiveMainloopFwdSm80ILi8ELi1ELb0EN4cute5tupleIJNS5_1CILi128EEENS7_ILi32EEENS7_ILi256EEEEEELi256ENS_10bfloat16_tEfNS_4arch4Sm80ELb0ELb1ELb1ELb1ELb0ELb1ELb1ELb0EEENS1_21CollectiveEpilogueFwdINS6_IJS8_SA_S9_EEENS6_IJNS7_ILi1EEESI_SI_EEESC_SE_Li256ELb1ELb1ELb0ELb0EEENS1_19SingleTileSchedulerILb1ELb0ELb1ELi128EEEEEEEEEvNT_6ParamsE --------------------------
	.section	.text._ZN7cutlass13device_kernelIN5flash19enable_sm80_to_sm89INS1_16FlashAttnFwdSm80INS1_25CollectiveMainloopFwdSm80ILi8ELi1ELb0EN4cute5tupleIJNS5_1CILi128EEENS7_ILi32EEENS7_ILi256EEEEEELi256ENS_10bfloat16_tEfNS_4arch4Sm80ELb0ELb1ELb1ELb1ELb0ELb1ELb1ELb0EEENS1_21CollectiveEpilogueFwdINS6_IJS8_SA_S9_EEENS6_IJNS7_ILi1EEESI_SI_EEESC_SE_Li256ELb1ELb1ELb0ELb0EEENS1_19SingleTileSchedulerILb1ELb0ELb1ELi128EEEEEEEEEvNT_6ParamsE,"ax",@progbits
	.align	128
.text._ZN7cutlass13device_kernelIN5flash19enable_sm80_to_sm89INS1_16FlashAttnFwdSm80INS1_25CollectiveMainloopFwdSm80ILi8ELi1ELb0EN4cute5tupleIJNS5_1CILi128EEENS7_ILi32EEENS7_ILi256EEEEEELi256ENS_10bfloat16_tEfNS_4arch4Sm80ELb0ELb1ELb1ELb1ELb0ELb1ELb1ELb0EEENS1_21CollectiveEpilogueFwdINS6_IJS8_SA_S9_EEENS6_IJNS7_ILi1EEESI_SI_EEESC_SE_Li256ELb1ELb1ELb0ELb0EEENS1_19SingleTileSchedulerILb1ELb0ELb1ELi128EEEEEEEEEvNT_6ParamsE:
        .type           _ZN7cutlass13device_kernelIN5flash19enable_sm80_to_sm89INS1_16FlashAttnFwdSm80INS1_25CollectiveMainloopFwdSm80ILi8ELi1ELb0EN4cute5tupleIJNS5_1CILi128EEENS7_ILi32EEENS7_ILi256EEEEEELi256ENS_10bfloat16_tEfNS_4arch4Sm80ELb0ELb1ELb1ELb1ELb0ELb1ELb1ELb0EEENS1_21CollectiveEpilogueFwdINS6_IJS8_SA_S9_EEENS6_IJNS7_ILi1EEESI_SI_EEESC_SE_Li256ELb1ELb1ELb0ELb0EEENS1_19SingleTileSchedulerILb1ELb0ELb1ELi128EEEEEEEEEvNT_6ParamsE,@function
        .size           _ZN7cutlass13device_kernelIN5flash19enable_sm80_to_sm89INS1_16FlashAttnFwdSm80INS1_25CollectiveMainloopFwdSm80ILi8ELi1ELb0EN4cute5tupleIJNS5_1CILi128EEENS7_ILi32EEENS7_ILi256EEEEEELi256ENS_10bfloat16_tEfNS_4arch4Sm80ELb0ELb1ELb1ELb1ELb0ELb1ELb1ELb0EEENS1_21CollectiveEpilogueFwdINS6_IJS8_SA_S9_EEENS6_IJNS7_ILi1EEESI_SI_EEESC_SE_Li256ELb1ELb1ELb0ELb0EEENS1_19SingleTileSchedulerILb1ELb0ELb1ELi128EEEEEEEEEvNT_6ParamsE,(.L_x_41 - _ZN7cutlass13device_kernelIN5flash19enable_sm80_to_sm89INS1_16FlashAttnFwdSm80INS1_25CollectiveMainloopFwdSm80ILi8ELi1ELb0EN4cute5tupleIJNS5_1CILi128EEENS7_ILi32EEENS7_ILi256EEEEEELi256ENS_10bfloat16_tEfNS_4arch4Sm80ELb0ELb1ELb1ELb1ELb0ELb1ELb1ELb0EEENS1_21CollectiveEpilogueFwdINS6_IJS8_SA_S9_EEENS6_IJNS7_ILi1EEESI_SI_EEESC_SE_Li256ELb1ELb1ELb0ELb0EEENS1_19SingleTileSchedulerILb1ELb0ELb1ELi128EEEEEEEEEvNT_6ParamsE)
        .other          _ZN7cutlass13device_kernelIN5flash19enable_sm80_to_sm89INS1_16FlashAttnFwdSm80INS1_25CollectiveMainloopFwdSm80ILi8ELi1ELb0EN4cute5tupleIJNS5_1CILi128EEENS7_ILi32EEENS7_ILi256EEEEEELi256ENS_10bfloat16_tEfNS_4arch4Sm80ELb0ELb1ELb1ELb1ELb0ELb1ELb1ELb0EEENS1_21CollectiveEpilogueFwdINS6_IJS8_SA_S9_EEENS6_IJNS7_ILi1EEESI_SI_EEESC_SE_Li256ELb1ELb1ELb0ELb0EEENS1_19SingleTileSchedulerILb1ELb0ELb1ELi128EEEEEEEEEvNT_6ParamsE,@"STO_CUDA_ENTRY STV_DEFAULT"
_ZN7cutlass13device_kernelIN5flash19enable_sm80_to_sm89INS1_16FlashAttnFwdSm80INS1_25CollectiveMainloopFwdSm80ILi8ELi1ELb0EN4cute5tupleIJNS5_1CILi128EEENS7_ILi32EEENS7_ILi256EEEEEELi256ENS_10bfloat16_tEfNS_4arch4Sm80ELb0ELb1ELb1ELb1ELb0ELb1ELb1ELb0EEENS1_21CollectiveEpilogueFwdINS6_IJS8_SA_S9_EEENS6_IJNS7_ILi1EEESI_SI_EEESC_SE_Li256ELb1ELb1ELb0ELb0EEENS1_19SingleTileSchedulerILb1ELb0ELb1ELi128EEEEEEEEEvNT_6ParamsE:
[----:B------:R-:W-:Y:S01]  /*0000*/  LDC R1, c[0x0][0x28] ;  /* 0x00000a00ff017b82 */ /* 0x000fe20000000800 */
[----:B------:R-:W-:Y:S05]  /*0010*/  EXIT ;  /* 0x000000000000794d */ /* 0x000fea0003800000 */
.L_x_5:
        /* <DEDUP_REMOVED lines=14> */
.L_x_41:


//--------------------- .text._ZN7cutlass13device_kernelIN5flash19enable_sm80_to_sm89INS1_16FlashAttnFwdSm80INS1_25CollectiveMainloopFwdSm80ILi8ELi1ELb1EN4cute5tupleIJNS5_1CILi128EEENS7_ILi64EEENS7_ILi256EEEEEELi256ENS_10bfloat16_tEfNS_4arch4Sm80ELb1ELb0ELb1ELb0ELb0ELb0ELb1ELb0EEENS1_21CollectiveEpilogueFwdINS6_IJS8_SA_S9_EEENS6_IJNS7_ILi1EEESI_SI_EEESC_SE_Li256ELb0ELb1ELb0ELb0EEENS1_30DynamicPersistentTileSchedulerILi256ELi256ELb0ELb1ELb0EEEEEEEEEvNT_6ParamsE --------------------------
	.section	.text._ZN7cutlass13device_kernelIN5flash19enable_sm80_to_sm89INS1_16FlashAttnFwdSm80INS1_25CollectiveMainloopFwdSm80ILi8ELi1ELb1EN4cute5tupleIJNS5_1CILi128EEENS7_ILi64EEENS7_ILi256EEEEEELi256ENS_10bfloat16_tEfNS_4arch4Sm80ELb1ELb0ELb1ELb0ELb0ELb0ELb1ELb0EEENS1_21CollectiveEpilogueFwdINS6_IJS8_SA_S9_EEENS6_IJNS7_ILi1EEESI_SI_EEESC_SE_Li256ELb0ELb1ELb0ELb0EEENS1_30DynamicPersistentTileSchedulerILi256ELi256ELb0ELb1ELb0EEEEEEEEEvNT_6ParamsE,"ax",@progbits
	.align	128
.text._ZN7cutlass13device_kernelIN5flash19enable_sm80_to_sm89INS1_16FlashAttnFwdSm80INS1_25CollectiveMainloopFwdSm80ILi8ELi1ELb1EN4cute5tupleIJNS5_1CILi128EEENS7_ILi64EEENS7_ILi256EEEEEELi256ENS_10bfloat16_tEfNS_4arch4Sm80ELb1ELb0ELb1ELb0ELb0ELb0ELb1ELb0EEENS1_21CollectiveEpilogueFwdINS6_IJS8_SA_S9_EEENS6_IJNS7_ILi1EEESI_SI_EEESC_SE_Li256ELb0ELb1ELb0ELb0EEENS1_30DynamicPersistentTileSchedulerILi256ELi256ELb0ELb1ELb0EEEEEEEEEvNT_6ParamsE:
        .type           _ZN7cutlass13device_kernelIN5flash19enable_sm80_to_sm89INS1_16FlashAttnFwdSm80INS1_25CollectiveMainloopFwdSm80ILi8ELi1ELb1EN4cute5tupleIJNS5_1CILi128EEENS7_ILi64EEENS7_ILi256EEEEEELi256ENS_10bfloat16_tEfNS_4arch4Sm80ELb1ELb0ELb1ELb0ELb0ELb0ELb1ELb0EEENS1_21CollectiveEpilogueFwdINS6_IJS8_SA_S9_EEENS6_IJNS7_ILi1EEESI_SI_EEESC_SE_Li256ELb0ELb1ELb0ELb0EEENS1_30DynamicPersistentTileSchedulerILi256ELi256ELb0ELb1ELb0EEEEEEEEEvNT_6ParamsE,@function
        .size           _ZN7cutlass13device_kernelIN5flash19enable_sm80_to_sm89INS1_16FlashAttnFwdSm80INS1_25CollectiveMainloopFwdSm80ILi8ELi1ELb1EN4cute5tupleIJNS5_1CILi128EEENS7_ILi64EEENS7_ILi256EEEEEELi256ENS_10bfloat16_tEfNS_4arch4Sm80ELb1ELb0ELb1ELb0ELb0ELb0ELb1ELb0EEENS1_21CollectiveEpilogueFwdINS6_IJS8_SA_S9_EEENS6_IJNS7_ILi1EEESI_SI_EEESC_SE_Li256ELb0ELb1ELb0ELb0EEENS1_30DynamicPersistentTileSchedulerILi256ELi256ELb0ELb1ELb0EEEEEEEEEvNT_6ParamsE,(.L_x_42 - _ZN7cutlass13device_kernelIN5flash19enable_sm80_to_sm89INS1_16FlashAttnFwdSm80INS1_25CollectiveMainloopFwdSm80ILi8ELi1ELb1EN4cute5tupleIJNS5_1CILi128EEENS7_ILi64EEENS7_ILi256EEEEEELi256ENS_10bfloat16_tEfNS_4arch4Sm80ELb1ELb0ELb1ELb0ELb0ELb0ELb1ELb0EEENS1_21CollectiveEpilogueFwdINS6_IJS8_SA_S9_EEENS6_IJNS7_ILi1EEESI_SI_EEESC_SE_Li256ELb0ELb1ELb0ELb0EEENS1_30DynamicPersistentTileSchedulerILi256ELi256ELb0ELb1ELb0EEEEEEEEEvNT_6ParamsE)
        .other          _ZN7cutlass13device_kernelIN5flash19enable_sm80_to_sm89INS1_16FlashAttnFwdSm80INS1_25CollectiveMainloopFwdSm80ILi8ELi1ELb1EN4cute5tupleIJNS5_1CILi128EEENS7_ILi64EEENS7_ILi256EEEEEELi256ENS_10bfloat16_tEfNS_4arch4Sm80ELb1ELb0ELb1ELb0ELb0ELb0ELb1ELb0EEENS1_21CollectiveEpilogueFwdINS6_IJS8_SA_S9_EEENS6_IJNS7_ILi1EEESI_SI_EEESC_SE_Li256ELb0ELb1ELb0ELb0EEENS1_30DynamicPersistentTileSchedulerILi256ELi256ELb0ELb1ELb0EEEEEEEEEvNT_6ParamsE,@"STO_CUDA_ENTRY STV_DEFAULT"
_ZN7cutlass13device_kernelIN5flash19enable_sm80_to_sm89INS1_16FlashAttnFwdSm80INS1_25CollectiveMainloopFwdSm80ILi8ELi1ELb1EN4cute5tupleIJNS5_1CILi128EEENS7_ILi64EEENS7_ILi256EEEEEELi256ENS_10bfloat16_tEfNS_4arch4Sm80ELb1ELb0ELb1ELb0ELb0ELb0ELb1ELb0EEENS1_21CollectiveEpilogueFwdINS6_IJS8_SA_S9_EEENS6_IJNS7_ILi1EEESI_SI_EEESC_SE_Li256ELb0ELb1ELb0ELb0EEENS1_30DynamicPersistentTileSchedulerILi256ELi256ELb0ELb1ELb0EEEEEEEEEvNT_6ParamsE:
[----:B------:R-:W-:Y:S01]  /*0000*/  LDC R1, c[0x0][0x28] ;  /* 0x00000a00ff017b82 */ /* 0x000fe20000000800 */
[----:B------:R-:W-:Y:S05]  /*0010*/  EXIT ;  /* 0x000000000000794d */ /* 0x000fea0003800000 */
.L_x_6:
        /* <DEDUP_REMOVED lines=14> */
.L_x_42:


//--------------------- .text._ZN7cutlass13device_kernelIN5flash19enable_sm80_to_sm89INS1_16FlashAttnFwdSm80INS1_25CollectiveMainloopFwdSm80ILi8ELi1ELb1EN4cute5tupleIJNS5_1CILi128EEENS7_ILi64EEENS7_ILi256EEEEEELi256ENS_10bfloat16_tEfNS_4arch4Sm80ELb1ELb0ELb1ELb1ELb0ELb0ELb1ELb0EEENS1_21CollectiveEpilogueFwdINS6_IJS8_SA_S9_EEENS6_IJNS7_ILi1EEESI_SI_EEESC_SE_Li256ELb1ELb1ELb0ELb0EEENS1_19SingleTileSchedulerILb1ELb0ELb1ELi128EEEEEEEEEvNT_6ParamsE --------------------------
	.section	.text._ZN7cutlass13device_kernelIN5flash19enable_sm80_to_sm89INS1_16FlashAttnFwdSm80INS1_25CollectiveMainloopFwdSm80ILi8ELi1ELb1EN4cute5tupleIJNS5_1CILi128EEENS7_ILi64EEENS7_ILi256EEEEEELi256ENS_10bfloat16_tEfNS_4arch4Sm80ELb1ELb0ELb1ELb1ELb0ELb0ELb1ELb0EEENS1_21CollectiveEpilogueFwdINS6_IJS8_SA_S9_EEENS6_IJNS7_ILi1EEESI_SI_EEESC_SE_Li256ELb1ELb1ELb0ELb0EEENS1_19SingleTileSchedulerILb1ELb0ELb1ELi128EEEEEEEEEvNT_6ParamsE,"ax",@progbits
	.align	128
.text._ZN7cutlass13device_kernelIN5flash19enable_sm80_to_sm89INS1_16FlashAttnFwdSm80INS1_25CollectiveMainloopFwdSm80ILi8ELi1ELb1EN4cute5tupleIJNS5_1CILi128EEENS7_ILi64EEENS7_ILi256EEEEEELi256ENS_10bfloat16_tEfNS_4arch4Sm80ELb1ELb0ELb1ELb1ELb0ELb0ELb1ELb0EEENS1_21CollectiveEpilogueFwdINS6_IJS8_SA_S9_EEENS6_IJNS7_ILi1EEESI_SI_EEESC_SE_Li256ELb1ELb1ELb0ELb0EEENS1_19SingleTileSchedulerILb1ELb0ELb1ELi128EEEEEEEEEvNT_6ParamsE:
        .type           _ZN7cutlass13device_kernelIN5flash19enable_sm80_to_sm89INS1_16FlashAttnFwdSm80INS1_25CollectiveMainloopFwdSm80ILi8ELi1ELb1EN4cute5tupleIJNS5_1CILi128EEENS7_ILi64EEENS7_ILi256EEEEEELi256ENS_10bfloat16_tEfNS_4arch4Sm80ELb1ELb0ELb1ELb1ELb0ELb0ELb1ELb0EEENS1_21CollectiveEpilogueFwdINS6_IJS8_SA_S9_EEENS6_IJNS7_ILi1EEESI_SI_EEESC_SE_Li256ELb1ELb1ELb0ELb0EEENS1_19SingleTileSchedulerILb1ELb0ELb1ELi128EEEEEEEEEvNT_6ParamsE,@function
        .size           _ZN7cutlass13device_kernelIN5flash19enable_sm80_to_sm89INS1_16FlashAttnFwdSm80INS1_25CollectiveMainloopFwdSm80ILi8ELi1ELb1EN4cute5tupleIJNS5_1CILi128EEENS7_ILi64EEENS7_ILi256EEEEEELi256ENS_10bfloat16_tEfNS_4arch4Sm80ELb1ELb0ELb1ELb1ELb0ELb0ELb1ELb0EEENS1_21CollectiveEpilogueFwdINS6_IJS8_SA_S9_EEENS6_IJNS7_ILi1EEESI_SI_EEESC_SE_Li256ELb1ELb1ELb0ELb0EEENS1_19SingleTileSchedulerILb1ELb0ELb1ELi128EEEEEEEEEvNT_6ParamsE,(.L_x_43 - _ZN7cutlass13device_kernelIN5flash19enable_sm80_to_sm89INS1_16FlashAttnFwdSm80INS1_25CollectiveMainloopFwdSm80ILi8ELi1ELb1EN4cute5tupleIJNS5_1CILi128EEENS7_ILi64EEENS7_ILi256EEEEEELi256ENS_10bfloat16_tEfNS_4arch4Sm80ELb1ELb0ELb1ELb1ELb0ELb0ELb1ELb0EEENS1_21CollectiveEpilogueFwdINS6_IJS8_SA_S9_EEENS6_IJNS7_ILi1EEESI_SI_EEESC_SE_Li256ELb1ELb1ELb0ELb0EEENS1_19SingleTileSchedulerILb1ELb0ELb1ELi128EEEEEEEEEvNT_6ParamsE)
        .other          _ZN7cutlass13device_kernelIN5flash19enable_sm80_to_sm89INS1_16FlashAttnFwdSm80INS1_25CollectiveMainloopFwdSm80ILi8ELi1ELb1EN4cute5tupleIJNS5_1CILi128EEENS7_ILi64EEENS7_ILi256EEEEEELi256ENS_10bfloat16_tEfNS_4arch4Sm80ELb1ELb0ELb1ELb1ELb0ELb0ELb1ELb0EEENS1_21CollectiveEpilogueFwdINS6_IJS8_SA_S9_EEENS6_IJNS7_ILi1EEESI_SI_EEESC_SE_Li256ELb1ELb1ELb0ELb0EEENS1_19SingleTileSchedulerILb1ELb0ELb1ELi128EEEEEEEEEvNT_6ParamsE,@"STO_CUDA_ENTRY STV_DEFAULT"
_ZN7cutlass13device_kernelIN5flash19enable_sm80_to_sm89INS1_16FlashAttnFwdSm80INS1_25CollectiveMainloopFwdSm80ILi8ELi1ELb1EN4cute5tupleIJNS5_1CILi128EEENS7_ILi64EEENS7_ILi256EEEEEELi256ENS_10bfloat16_tEfNS_4arch4Sm80ELb1ELb0ELb1ELb1ELb0ELb0ELb1ELb0EEENS1_21CollectiveEpilogueFwdINS6_IJS8_SA_S9_EEENS6_IJNS7_ILi1EEESI_SI_EEESC_SE_Li256ELb1ELb1ELb0ELb0EEENS1_19SingleTileSchedulerILb1ELb0ELb1ELi128EEEEEEEEEvNT_6ParamsE:
[----:B------:R-:W-:Y:S01]  /*0000*/  LDC R1, c[0x0][0x28] ;  /* 0x00000a00ff017b82 */ /* 0x000fe20000000800 */
[----:B------:R-:W-:Y:S05]  /*0010*/  EXIT ;  /* 0x000000000000794d */ /* 0x000fea0003800000 */
.L_x_7:
        /* <DEDUP_REMOVED lines=14> */
.L_x_43:


//--------------------- .text._ZN7cutlass13device_kernelIN5flash19enable_sm80_to_sm89INS1_16FlashAttnFwdSm80INS1_25CollectiveMainloopFwdSm80ILi8ELi1ELb0EN4cute5tupleIJNS5_1CILi128EEENS7_ILi32EEENS7_ILi256EEEEEELi256ENS_10bfloat16_tEfNS_4arch4Sm80ELb1ELb0ELb1ELb1ELb0ELb1ELb1ELb0EEENS1_21CollectiveEpilogueFwdINS6_IJS8_SA_S9_EEENS6_IJNS7_ILi1EEESI_SI_EEESC_SE_Li256ELb1ELb1ELb0ELb0EEENS1_19SingleTileSchedulerILb1ELb0ELb1ELi128EEEEEEEEEvNT_6ParamsE --------------------------
	.section	.text._ZN7cutlass13device_kernelIN5flash19enable_sm80_to_sm89INS1_16FlashAttnFwdSm80INS1_25CollectiveMainloopFwdSm80ILi8ELi1ELb0EN4cute5tupleIJNS5_1CILi128EEENS7_ILi32EEENS7_ILi256EEEEEELi256ENS_10bfloat16_tEfNS_4arch4Sm80ELb1ELb0ELb1ELb1ELb0ELb1ELb1ELb0EEENS1_21CollectiveEpilogueFwdINS6_IJS8_SA_S9_EEENS6_IJNS7_ILi1EEESI_SI_EEESC_SE_Li256ELb1ELb1ELb0ELb0EEENS1_19SingleTileSchedulerILb1ELb0ELb1ELi128EEEEEEEEEvNT_6ParamsE,"ax",@progbits
	.align	128
.text._ZN7cutlass13device_kernelIN5flash19enable_sm80_to_sm89INS1_16FlashAttnFwdSm80INS1_25CollectiveMainloopFwdSm80ILi8ELi1ELb0EN4cute5tupleIJNS5_1CILi128EEENS7_ILi32EEENS7_ILi256EEEEEELi256ENS_10bfloat16_tEfNS_4arch4Sm80ELb1ELb0ELb1ELb1ELb0ELb1ELb1ELb0EEENS1_21CollectiveEpilogueFwdINS6_IJS8_SA_S9_EEENS6_IJNS7_ILi1EEESI_SI_EEESC_SE_Li256ELb1ELb1ELb0ELb0EEENS1_19SingleTileSchedulerILb1ELb0ELb1ELi128EEEEEEEEEvNT_6ParamsE:
        .type           _ZN7cutlass13device_kernelIN5flash19enable_sm80_to_sm89INS1_16FlashAttnFwdSm80INS1_25CollectiveMainloopFwdSm80ILi8ELi1ELb0EN4cute5tupleIJNS5_1CILi128EEENS7_ILi32EEENS7_ILi256EEEEEELi256ENS_10bfloat16_tEfNS_4arch4Sm80ELb1ELb0ELb1ELb1ELb0ELb1ELb1ELb0EEENS1_21CollectiveEpilogueFwdINS6_IJS8_SA_S9_EEENS6_IJNS7_ILi1EEESI_SI_EEESC_SE_Li256ELb1ELb1ELb0ELb0EEENS1_19SingleTileSchedulerILb1ELb0ELb1ELi128EEEEEEEEEvNT_6ParamsE,@function
        .size           _ZN7cutlass13device_kernelIN5flash19enable_sm80_to_sm89INS1_16FlashAttnFwdSm80INS1_25CollectiveMainloopFwdSm80ILi8ELi1ELb0EN4cute5tupleIJNS5_1CILi128EEENS7_ILi32EEENS7_ILi256EEEEEELi256ENS_10bfloat16_tEfNS_4arch4Sm80ELb1ELb0ELb1ELb1ELb0ELb1ELb1ELb0EEENS1_21CollectiveEpilogueFwdINS6_IJS8_SA_S9_EEENS6_IJNS7_ILi1EEESI_SI_EEESC_SE_Li256ELb1ELb1ELb0ELb0EEENS1_19SingleTileSchedulerILb1ELb0ELb1ELi128EEEEEEEEEvNT_6ParamsE,(.L_x_44 - _ZN7cutlass13device_kernelIN5flash19enable_sm80_to_sm89INS1_16FlashAttnFwdSm80INS1_25CollectiveMainloopFwdSm80ILi8ELi1ELb0EN4cute5tupleIJNS5_1CILi128EEENS7_ILi32EEENS7_ILi256EEEEEELi256ENS_10bfloat16_tEfNS_4arch4Sm80ELb1ELb0ELb1ELb1ELb0ELb1ELb1ELb0EEENS1_21CollectiveEpilogueFwdINS6_IJS8_SA_S9_EEENS6_IJNS7_ILi1EEESI_SI_EEESC_SE_Li256ELb1ELb1ELb0ELb0EEENS1_19SingleTileSchedulerILb1ELb0ELb1ELi128EEEEEEEEEvNT_6ParamsE)
        .other          _ZN7cutlass13device_kernelIN5flash19enable_sm80_to_sm89INS1_16FlashAttnFwdSm80INS1_25CollectiveMainloopFwdSm80ILi8ELi1ELb0EN4cute5tupleIJNS5_1CILi128EEENS7_ILi32EEENS7_ILi256EEEEEELi256ENS_10bfloat16_tEfNS_4arch4Sm80ELb1ELb0ELb1ELb1ELb0ELb1ELb1ELb0EEENS1_21CollectiveEpilogueFwdINS6_IJS8_SA_S9_EEENS6_IJNS7_ILi1EEESI_SI_EEESC_SE_Li256ELb1ELb1ELb0ELb0EEENS1_19SingleTileSchedulerILb1ELb0ELb1ELi128EEEEEEEEEvNT_6ParamsE,@"STO_CUDA_ENTRY STV_DEFAULT"
_ZN7cutlass13device_kernelIN5flash19enable_sm80_to_sm89INS1_16FlashAttnFwdSm80INS1_25CollectiveMainloopFwdSm80ILi8ELi1ELb0EN4cute5tupleIJNS5_1CILi128EEENS7_ILi32EEENS7_ILi256EEEEEELi256ENS_10bfloat16_tEfNS_4arch4Sm80ELb1ELb0ELb1ELb1ELb0ELb1ELb1ELb0EEENS1_21CollectiveEpilogueFwdINS6_IJS8_SA_S9_EEENS6_IJNS7_ILi1EEESI_SI_EEESC_SE_Li256ELb1ELb1ELb0ELb0EEENS1_19SingleTileSchedulerILb1ELb0ELb1ELi128EEEEEEEEEvNT_6ParamsE:
[----:B------:R-:W-:Y:S01]  /*0000*/  LDC R1, c[0x0][0x28] ;  /* 0x00000a00ff017b82 */ /* 0x000fe20000000800 */
[----:B------:R-:W-:Y:S05]  /*0010*/  EXIT ;  /* 0x000000000000794d */ /* 0x000fea0003800000 */
.L_x_8:
        /* <DEDUP_REMOVED lines=14> */
.L_x_44:


//--------------------- .text._ZN7cutlass13device_kernelIN5flash19enable_sm80_to_sm89INS1_16FlashAttnFwdSm80INS1_25CollectiveMainloopFwdSm80ILi8ELi1ELb0EN4cute5tupleIJNS5_1CILi128EEENS7_ILi96EEENS7_ILi256EEEEEELi256ENS_10bfloat16_tEfNS_4arch4Sm80ELb0ELb0ELb1ELb0ELb0ELb0ELb1ELb0EEENS1_21CollectiveEpilogueFwdINS6_IJS8_SA_S9_EEENS6_IJNS7_ILi1EEESI_SI_EEESC_SE_Li256ELb0ELb1ELb0ELb0EEENS1_19SingleTileSchedulerILb0ELb0ELb1ELi128EEEEEEEEEvNT_6ParamsE --------------------------
	.section	.text._ZN7cutlass13device_kernelIN5flash19enable_sm80_to_sm89INS1_16FlashAttnFwdSm80INS1_25CollectiveMainloopFwdSm80ILi8ELi1ELb0EN4cute5tupleIJNS5_1CILi128EEENS7_ILi96EEENS7_ILi256EEEEEELi256ENS_10bfloat16_tEfNS_4arch4Sm80ELb0ELb0ELb1ELb0ELb0ELb0ELb1ELb0EEENS1_21CollectiveEpilogueFwdINS6_IJS8_SA_S9_EEENS6_IJNS7_ILi1EEESI_SI_EEESC_SE_Li256ELb0ELb1ELb0ELb0EEENS1_19SingleTileSchedulerILb0ELb0ELb1ELi128EEEEEEEEEvNT_6ParamsE,"ax",@progbits
	.align	128
.text._ZN7cutlass13device_kernelIN5flash19enable_sm80_to_sm89INS1_16FlashAttnFwdSm80INS1_25CollectiveMainloopFwdSm80ILi8ELi1ELb0EN4cute5tupleIJNS5_1CILi128EEENS7_ILi96EEENS7_ILi256EEEEEELi256ENS_10bfloat16_tEfNS_4arch4Sm80ELb0ELb0ELb1ELb0ELb0ELb0ELb1ELb0EEENS1_21CollectiveEpilogueFwdINS6_IJS8_SA_S9_EEENS6_IJNS7_ILi1EEESI_SI_EEESC_SE_Li256ELb0ELb1ELb0ELb0EEENS1_19SingleTileSchedulerILb0ELb0ELb1ELi128EEEEEEEEEvNT_6ParamsE:
        .type           _ZN7cutlass13device_kernelIN5flash19enable_sm80_to_sm89INS1_16FlashAttnFwdSm80INS1_25CollectiveMainloopFwdSm80ILi8ELi1ELb0EN4cute5tupleIJNS5_1CILi128EEENS7_ILi96EEENS7_ILi256EEEEEELi256ENS_10bfloat16_tEfNS_4arch4Sm80ELb0ELb0ELb1ELb0ELb0ELb0ELb1ELb0EEENS1_21CollectiveEpilogueFwdINS6_IJS8_SA_S9_EEENS6_IJNS7_ILi1EEESI_SI_EEESC_SE_Li256ELb0ELb1ELb0ELb0EEENS1_19SingleTileSchedulerILb0ELb0ELb1ELi128EEEEEEEEEvNT_6ParamsE,@function
        .size           _ZN7cutlass13device_kernelIN5flash19enable_sm80_to_sm89INS1_16FlashAttnFwdSm80INS1_25CollectiveMainloopFwdSm80ILi8ELi1ELb0EN4cute5tupleIJNS5_1CILi128EEENS7_ILi96EEENS7_ILi256EEEEEELi256ENS_10bfloat16_tEfNS_4arch4Sm80ELb0ELb0ELb1ELb0ELb0ELb0ELb1ELb0EEENS1_21CollectiveEpilogueFwdINS6_IJS8_SA_S9_EEENS6_IJNS7_ILi1EEESI_SI_EEESC_SE_Li256ELb0ELb1ELb0ELb0EEENS1_19SingleTileSchedulerILb0ELb0ELb1ELi128EEEEEEEEEvNT_6ParamsE,(.L_x_45 - _ZN7cutlass13device_kernelIN5flash19enable_sm80_to_sm89INS1_16FlashAttnFwdSm80INS1_25CollectiveMainloopFwdSm80ILi8ELi1ELb0EN4cute5tupleIJNS5_1CILi128EEENS7_ILi96EEENS7_ILi256EEEEEELi256ENS_10bfloat16_tEfNS_4arch4Sm80ELb0ELb0ELb1ELb0ELb0ELb0ELb1ELb0EEENS1_21CollectiveEpilogueFwdINS6_IJS8_SA_S9_EEENS6_IJNS7_ILi1EEESI_SI_EEESC_SE_Li256ELb0ELb1ELb0ELb0EEENS1_19SingleTileSchedulerILb0ELb0ELb1ELi128EEEEEEEEEvNT_6ParamsE)
        .other          _ZN7cutlass13device_kernelIN5flash19enable_sm80_to_sm89INS1_16FlashAttnFwdSm80INS1_25CollectiveMainloopFwdSm80ILi8ELi1ELb0EN4cute5tupleIJNS5_1CILi128EEENS7_ILi96EEENS7_ILi256EEEEEELi256ENS_10bfloat16_tEfNS_4arch4Sm80ELb0ELb0ELb1ELb0ELb0ELb0ELb1ELb0EEENS1_21CollectiveEpilogueFwdINS6_IJS8_SA_S9_EEENS6_IJNS7_ILi1EEESI_SI_EEESC_SE_Li256ELb0ELb1ELb0ELb0EEENS1_19SingleTileSchedulerILb0ELb0ELb1ELi128EEEEEEEEEvNT_6ParamsE,@"STO_CUDA_ENTRY STV_DEFAULT"
_ZN7cutlass13device_kernelIN5flash19enable_sm80_to_sm89INS1_16FlashAttnFwdSm80INS1_25CollectiveMainloopFwdSm80ILi8ELi1ELb0EN4cute5tupleIJNS5_1CILi128EEENS7_ILi96EEENS7_ILi256EEEEEELi256ENS_10bfloat16_tEfNS_4arch4Sm80ELb0ELb0ELb1ELb0ELb0ELb0ELb1ELb0EEENS1_21CollectiveEpilogueFwdINS6_IJS8_SA_S9_EEENS6_IJNS7_ILi1EEESI_SI_EEESC_SE_Li256ELb0ELb1ELb0ELb0EEENS1_19SingleTileSchedulerILb0ELb0ELb1ELi128EEEEEEEEEvNT_6ParamsE:
[----:B------:R-:W-:Y:S01]  /*0000*/  LDC R1, c[0x0][0x28] ;  /* 0x00000a00ff017b82 */ /* 0x000fe20000000800 */
[----:B------:R-:W-:Y:S05]  /*0010*/  EXIT ;  /* 0x000000000000794d */ /* 0x000fea0003800000 */
.L_x_9:
        /* <DEDUP_REMOVED lines=14> */
.L_x_45:


//--------------------- .text._ZN7cutlass13device_kernelIN5flash19enable_sm80_to_sm89INS1_16FlashAttnFwdSm80INS1_25CollectiveMainloopFwdSm80ILi8ELi1ELb0EN4cute5tupleIJNS5_1CILi128EEENS7_ILi96EEENS7_ILi256EEEEEELi256ENS_10bfloat16_tEfNS_4arch4Sm80ELb0ELb0ELb1ELb1ELb0ELb0ELb1ELb0EEENS1_21CollectiveEpilogueFwdINS6_IJS8_SA_S9_EEENS6_IJNS7_ILi1EEESI_SI_EEESC_SE_Li256ELb1ELb1ELb0ELb0EEENS1_19SingleTileSchedulerILb1ELb0ELb1ELi128EEEEEEEEEvNT_6ParamsE --------------------------
	.section	.text._ZN7cutlass13device_kernelIN5flash19enable_sm80_to_sm89INS1_16FlashAttnFwdSm80INS1_25CollectiveMainloopFwdSm80ILi8ELi1ELb0EN4cute5tupleIJNS5_1CILi128EEENS7_ILi96EEENS7_ILi256EEEEEELi256ENS_10bfloat16_tEfNS_4arch4Sm80ELb0ELb0ELb1ELb1ELb0ELb0ELb1ELb0EEENS1_21CollectiveEpilogueFwdINS6_IJS8_SA_S9_EEENS6_IJNS7_ILi1EEESI_SI_EEESC_SE_Li256ELb1ELb1ELb0ELb0EEENS1_19SingleTileSchedulerILb1ELb0ELb1ELi128EEEEEEEEEvNT_6ParamsE,"ax",@progbits
	.align	128
.text._ZN7cutlass13device_kernelIN5flash19enable_sm80_to_sm89INS1_16FlashAttnFwdSm80INS1_25CollectiveMainloopFwdSm80ILi8ELi1ELb0EN4cute5tupleIJNS5_1CILi128EEENS7_ILi96EEENS7_ILi256EEEEEELi256ENS_10bfloat16_tEfNS_4arch4Sm80ELb0ELb0ELb1ELb1ELb0ELb0ELb1ELb0EEENS1_21CollectiveEpilogueFwdINS6_IJS8_SA_S9_EEENS6_IJNS7_ILi1EEESI_SI_EEESC_SE_Li256ELb1ELb1ELb0ELb0EEENS1_19SingleTileSchedulerILb1ELb0ELb1ELi128EEEEEEEEEvNT_6ParamsE:
        .type           _ZN7cutlass13device_kernelIN5flash19enable_sm80_to_sm89INS1_16FlashAttnFwdSm80INS1_25CollectiveMainloopFwdSm80ILi8ELi1ELb0EN4cute5tupleIJNS5_1CILi128EEENS7_ILi96EEENS7_ILi256EEEEEELi256ENS_10bfloat16_tEfNS_4arch4Sm80ELb0ELb0ELb1ELb1ELb0ELb0ELb1ELb0EEENS1_21CollectiveEpilogueFwdINS6_IJS8_SA_S9_EEENS6_IJNS7_ILi1EEESI_SI_EEESC_SE_Li256ELb1ELb1ELb0ELb0EEENS1_19SingleTileSchedulerILb1ELb0ELb1ELi128EEEEEEEEEvNT_6ParamsE,@function
        .size           _ZN7cutlass13device_kernelIN5flash19enable_sm80_to_sm89INS1_16FlashAttnFwdSm80INS1_25CollectiveMainloopFwdSm80ILi8ELi1ELb0EN4cute5tupleIJNS5_1CILi128EEENS7_ILi96EEENS7_ILi256EEEEEELi256ENS_10bfloat16_tEfNS_4arch4Sm80ELb0ELb0ELb1ELb1ELb0ELb0ELb1ELb0EEENS1_21CollectiveEpilogueFwdINS6_IJS8_SA_S9_EEENS6_IJNS7_ILi1EEESI_SI_EEESC_SE_Li256ELb1ELb1ELb0ELb0EEENS1_19SingleTileSchedulerILb1ELb0ELb1ELi128EEEEEEEEEvNT_6ParamsE,(.L_x_46 - _ZN7cutlass13device_kernelIN5flash19enable_sm80_to_sm89INS1_16FlashAttnFwdSm80INS1_25CollectiveMainloopFwdSm80ILi8ELi1ELb0EN4cute5tupleIJNS5_1CILi128EEENS7_ILi96EEENS7_ILi256EEEEEELi256ENS_10bfloat16_tEfNS_4arch4Sm80ELb0ELb0ELb1ELb1ELb0ELb0ELb1ELb0EEENS1_21CollectiveEpilogueFwdINS6_IJS8_SA_S9_EEENS6_IJNS7_ILi1EEESI_SI_EEESC_SE_Li256ELb1ELb1ELb0ELb0EEENS1_19SingleTileSchedulerILb1ELb0ELb1ELi128EEEEEEEEEvNT_6ParamsE)
        .other          _ZN7cutlass13device_kernelIN5flash19enable_sm80_to_sm89INS1_16FlashAttnFwdSm80INS1_25CollectiveMainloopFwdSm80ILi8ELi1ELb0EN4cute5tupleIJNS5_1CILi128EEENS7_ILi96EEENS7_ILi256EEEEEELi256ENS_10bfloat16_tEfNS_4arch4Sm80ELb0ELb0ELb1ELb1ELb0ELb0ELb1ELb0EEENS1_21CollectiveEpilogueFwdINS6_IJS8_SA_S9_EEENS6_IJNS7_ILi1EEESI_SI_EEESC_SE_Li256ELb1ELb1ELb0ELb0EEENS1_19SingleTileSchedulerILb1ELb0ELb1ELi128EEEEEEEEEvNT_6ParamsE,@"STO_CUDA_ENTRY STV_DEFAULT"
_ZN7cutlass13device_kernelIN5flash19enable_sm80_to_sm89INS1_16FlashAttnFwdSm80INS1_25CollectiveMainloopFwdSm80ILi8ELi1ELb0EN4cute5tupleIJNS5_1CILi128EEENS7_ILi96EEENS7_ILi256EEEEEELi256ENS_10bfloat16_tEfNS_4arch4Sm80ELb0ELb0ELb1ELb1ELb0ELb0ELb1ELb0EEENS1_21CollectiveEpilogueFwdINS6_IJS8_SA_S9_EEENS6_IJNS7_ILi1EEESI_SI_EEESC_SE_Li256ELb1ELb1ELb0ELb0EEENS1_19SingleTileSchedulerILb1ELb0ELb1ELi128EEEEEEEEEvNT_6ParamsE:
[----:B------:R-:W-:Y:S01]  /*0000*/  LDC R1, c[0x0][0x28] ;  /* 0x00000a00ff017b82 */ /* 0x000fe20000000800 */
[----:B------:R-:W-:Y:S05]  /*0010*/  EXIT ;  /* 0x000000000000794d */ /* 0x000fea0003800000 */
.L_x_10:
        /* <DEDUP_REMOVED lines=14> */
.L_x_46:


//--------------------- .text._ZN7cutlass13device_kernelIN5flash19enable_sm80_to_sm89INS1_16FlashAttnFwdSm80INS1_25CollectiveMainloopFwdSm80ILi8ELi1ELb0EN4cute5tupleIJNS5_1CILi128EEENS7_ILi48EEENS7_ILi256EEEEEELi256ENS_10bfloat16_tEfNS_4arch4Sm80ELb0ELb0ELb1ELb1ELb0ELb1ELb1ELb0EEENS1_21CollectiveEpilogueFwdINS6_IJS8_SA_S9_EEENS6_IJNS7_ILi1EEESI_SI_EEESC_SE_Li256ELb1ELb1ELb0ELb0EEENS1_19SingleTileSchedulerILb1ELb0ELb1ELi128EEEEEEEEEvNT_6ParamsE --------------------------
	.section	.text._ZN7cutlass13device_kernelIN5flash19enable_sm80_to_sm89INS1_16FlashAttnFwdSm80INS1_25CollectiveMainloopFwdSm80ILi8ELi1ELb0EN4cute5tupleIJNS5_1CILi128EEENS7_ILi48EEENS7_ILi256EEEEEELi256ENS_10bfloat16_tEfNS_4arch4Sm80ELb0ELb0ELb1ELb1ELb0ELb1ELb1ELb0EEENS1_21CollectiveEpilogueFwdINS6_IJS8_SA_S9_EEENS6_IJNS7_ILi1EEESI_SI_EEESC_SE_Li256ELb1ELb1ELb0ELb0EEENS1_19SingleTileSchedulerILb1ELb0ELb1ELi128EEEEEEEEEvNT_6ParamsE,"ax",@progbits
	.align	128
.text._ZN7cutlass13device_kernelIN5flash19enable_sm80_to_sm89INS1_16FlashAttnFwdSm80INS1_25CollectiveMainloopFwdSm80ILi8ELi1ELb0EN4cute5tupleIJNS5_1CILi128EEENS7_ILi48EEENS7_ILi256EEEEEELi256ENS_10bfloat16_tEfNS_4arch4Sm80ELb0ELb0ELb1ELb1ELb0ELb1ELb1ELb0EEENS1_21CollectiveEpilogueFwdINS6_IJS8_SA_S9_EEENS6_IJNS7_ILi1EEESI_SI_EEESC_SE_Li256ELb1ELb1ELb0ELb0EEENS1_19SingleTileSchedulerILb1ELb0ELb1ELi128EEEEEEEEEvNT_6ParamsE:
        .type           _ZN7cutlass13device_kernelIN5flash19enable_sm80_to_sm89INS1_16FlashAttnFwdSm80INS1_25CollectiveMainloopFwdSm80ILi8ELi1ELb0EN4cute5tupleIJNS5_1CILi128EEENS7_ILi48EEENS7_ILi256EEEEEELi256ENS_10bfloat16_tEfNS_4arch4Sm80ELb0ELb0ELb1ELb1ELb0ELb1ELb1ELb0EEENS1_21CollectiveEpilogueFwdINS6_IJS8_SA_S9_EEENS6_IJNS7_ILi1EEESI_SI_EEESC_SE_Li256ELb1ELb1ELb0ELb0EEENS1_19SingleTileSchedulerILb1ELb0ELb1ELi128EEEEEEEEEvNT_6ParamsE,@function
        .size           _ZN7cutlass13device_kernelIN5flash19enable_sm80_to_sm89INS1_16FlashAttnFwdSm80INS1_25CollectiveMainloopFwdSm80ILi8ELi1ELb0EN4cute5tupleIJNS5_1CILi128EEENS7_ILi48EEENS7_ILi256EEEEEELi256ENS_10bfloat16_tEfNS_4arch4Sm80ELb0ELb0ELb1ELb1ELb0ELb1ELb1ELb0EEENS1_21CollectiveEpilogueFwdINS6_IJS8_SA_S9_EEENS6_IJNS7_ILi1EEESI_SI_EEESC_SE_Li256ELb1ELb1ELb0ELb0EEENS1_19SingleTileSchedulerILb1ELb0ELb1ELi128EEEEEEEEEvNT_6ParamsE,(.L_x_47 - _ZN7cutlass13device_kernelIN5flash19enable_sm80_to_sm89INS1_16FlashAttnFwdSm80INS1_25CollectiveMainloopFwdSm80ILi8ELi1ELb0EN4cute5tupleIJNS5_1CILi128EEENS7_ILi48EEENS7_ILi256EEEEEELi256ENS_10bfloat16_tEfNS_4arch4Sm80ELb0ELb0ELb1ELb1ELb0ELb1ELb1ELb0EEENS1_21CollectiveEpilogueFwdINS6_IJS8_SA_S9_EEENS6_IJNS7_ILi1EEESI_SI_EEESC_SE_Li256ELb1ELb1ELb0ELb0EEENS1_19SingleTileSchedulerILb1ELb0ELb1ELi128EEEEEEEEEvNT_6ParamsE)
        .other          _ZN7cutlass13device_kernelIN5flash19enable_sm80_to_sm89INS1_16FlashAttnFwdSm80INS1_25CollectiveMainloopFwdSm80ILi8ELi1ELb0EN4cute5tupleIJNS5_1CILi128EEENS7_ILi48EEENS7_ILi256EEEEEELi256ENS_10bfloat16_tEfNS_4arch4Sm80ELb0ELb0ELb1ELb1ELb0ELb1ELb1ELb0EEENS1_21CollectiveEpilogueFwdINS6_IJS8_SA_S9_EEENS6_IJNS7_ILi1EEESI_SI_EEESC_SE_Li256ELb1ELb1ELb0ELb0EEENS1_19SingleTileSchedulerILb1ELb0ELb1ELi128EEEEEEEEEvNT_6ParamsE,@"STO_CUDA_ENTRY STV_DEFAULT"
_ZN7cutlass13device_kernelIN5flash19enable_sm80_to_sm89INS1_16FlashAttnFwdSm80INS1_25CollectiveMainloopFwdSm80ILi8ELi1ELb0EN4cute5tupleIJNS5_1CILi128EEENS7_ILi48EEENS7_ILi256EEEEEELi256ENS_10bfloat16_tEfNS_4arch4Sm80ELb0ELb0ELb1ELb1ELb0ELb1ELb1ELb0EEENS1_21CollectiveEpilogueFwdINS6_IJS8_SA_S9_EEENS6_IJNS7_ILi1EEESI_SI_EEESC_SE_Li256ELb1ELb1ELb0ELb0EEENS1_19SingleTileSchedulerILb1ELb0ELb1ELi128EEEEEEEEEvNT_6ParamsE:
[----:B------:R-:W-:Y:S01]  /*0000*/  LDC R1, c[0x0][0x28] ;  /* 0x00000a00ff017b82 */ /* 0x000fe20000000800 */
[----:B------:R-:W-:Y:S05]  /*0010*/  EXIT ;  /* 0x000000000000794d */ /* 0x000fea0003800000 */
.L_x_11:
        /* <DEDUP_REMOVED lines=14> */
.L_x_47:


//--------------------- .text._ZN7cutlass13device_kernelIN5flash19enable_sm80_to_sm89INS1_16FlashAttnFwdSm80INS1_25CollectiveMainloopFwdSm80ILi8ELi1ELb0EN4cute5tupleIJNS5_1CILi128EEENS7_ILi64EEENS7_ILi256EEEEEELi256ENS_10bfloat16_tEfNS_4arch4Sm80ELb0ELb1ELb1ELb0ELb0ELb0ELb1ELb0EEENS1_21CollectiveEpilogueFwdINS6_IJS8_SA_S9_EEENS6_IJNS7_ILi1EEESI_SI_EEESC_SE_Li256ELb0ELb1ELb0ELb0EEENS1_19SingleTileSchedulerILb0ELb0ELb1ELi128EEEEEEEEEvNT_6ParamsE --------------------------
	.section	.text._ZN7cutlass13device_kernelIN5flash19enable_sm80_to_sm89INS1_16FlashAttnFwdSm80INS1_25CollectiveMainloopFwdSm80ILi8ELi1ELb0EN4cute5tupleIJNS5_1CILi128EEENS7_ILi64EEENS7_ILi256EEEEEELi256ENS_10bfloat16_tEfNS_4arch4Sm80ELb0ELb1ELb1ELb0ELb0ELb0ELb1ELb0EEENS1_21CollectiveEpilogueFwdINS6_IJS8_SA_S9_EEENS6_IJNS7_ILi1EEESI_SI_EEESC_SE_Li256ELb0ELb1ELb0ELb0EEENS1_19SingleTileSchedulerILb0ELb0ELb1ELi128EEEEEEEEEvNT_6ParamsE,"ax",@progbits
	.align	128
.text._ZN7cutlass13device_kernelIN5flash19enable_sm80_to_sm89INS1_16FlashAttnFwdSm80INS1_25CollectiveMainloopFwdSm80ILi8ELi1ELb0EN4cute5tupleIJNS5_1CILi128EEENS7_ILi64EEENS7_ILi256EEEEEELi256ENS_10bfloat16_tEfNS_4arch4Sm80ELb0ELb1ELb1ELb0ELb0ELb0ELb1ELb0EEENS1_21CollectiveEpilogueFwdINS6_IJS8_SA_S9_EEENS6_IJNS7_ILi1EEESI_SI_EEESC_SE_Li256ELb0ELb1ELb0ELb0EEENS1_19SingleTileSchedulerILb0ELb0ELb1ELi128EEEEEEEEEvNT_6ParamsE:
        .type           _ZN7cutlass13device_kernelIN5flash19enable_sm80_to_sm89INS1_16FlashAttnFwdSm80INS1_25CollectiveMainloopFwdSm80ILi8ELi1ELb0EN4cute5tupleIJNS5_1CILi128EEENS7_ILi64EEENS7_ILi256EEEEEELi256ENS_10bfloat16_tEfNS_4arch4Sm80ELb0ELb1ELb1ELb0ELb0ELb0ELb1ELb0EEENS1_21CollectiveEpilogueFwdINS6_IJS8_SA_S9_EEENS6_IJNS7_ILi1EEESI_SI_EEESC_SE_Li256ELb0ELb1ELb0ELb0EEENS1_19SingleTileSchedulerILb0ELb0ELb1ELi128EEEEEEEEEvNT_6ParamsE,@function
        .size           _ZN7cutlass13device_kernelIN5flash19enable_sm80_to_sm89INS1_16FlashAttnFwdSm80INS1_25CollectiveMainloopFwdSm80ILi8ELi1ELb0EN4cute5tupleIJNS5_1CILi128EEENS7_ILi64EEENS7_ILi256EEEEEELi256ENS_10bfloat16_tEfNS_4arch4Sm80ELb0ELb1ELb1ELb0ELb0ELb0ELb1ELb0EEENS1_21CollectiveEpilogueFwdINS6_IJS8_SA_S9_EEENS6_IJNS7_ILi1EEESI_SI_EEESC_SE_Li256ELb0ELb1ELb0ELb0EEENS1_19SingleTileSchedulerILb0ELb0ELb1ELi128EEEEEEEEEvNT_6ParamsE,(.L_x_48 - _ZN7cutlass13device_kernelIN5flash19enable_sm80_to_sm89INS1_16FlashAttnFwdSm80INS1_25CollectiveMainloopFwdSm80ILi8ELi1ELb0EN4cute5tupleIJNS5_1CILi128EEENS7_ILi64EEENS7_ILi256EEEEEELi256ENS_10bfloat16_tEfNS_4arch4Sm80ELb0ELb1ELb1ELb0ELb0ELb0ELb1ELb0EEENS1_21CollectiveEpilogueFwdINS6_IJS8_SA_S9_EEENS6_IJNS7_ILi1EEESI_SI_EEESC_SE_Li256ELb0ELb1ELb0ELb0EEENS1_19SingleTileSchedulerILb0ELb0ELb1ELi128EEEEEEEEEvNT_6ParamsE)
        .other          _ZN7cutlass13device_kernelIN5flash19enable_sm80_to_sm89INS1_16FlashAttnFwdSm80INS1_25CollectiveMainloopFwdSm80ILi8ELi1ELb0EN4cute5tupleIJNS5_1CILi128EEENS7_ILi64EEENS7_ILi256EEEEEELi256ENS_10bfloat16_tEfNS_4arch4Sm80ELb0ELb1ELb1ELb0ELb0ELb0ELb1ELb0EEENS1_21CollectiveEpilogueFwdINS6_IJS8_SA_S9_EEENS6_IJNS7_ILi1EEESI_SI_EEESC_SE_Li256ELb0ELb1ELb0ELb0EEENS1_19SingleTileSchedulerILb0ELb0ELb1ELi128EEEEEEEEEvNT_6ParamsE,@"STO_CUDA_ENTRY STV_DEFAULT"
_ZN7cutlass13device_kernelIN5flash19enable_sm80_to_sm89INS1_16FlashAttnFwdSm80INS1_25CollectiveMainloopFwdSm80ILi8ELi1ELb0EN4cute5tupleIJNS5_1CILi128EEENS7_ILi64EEENS7_ILi256EEEEEELi256ENS_10bfloat16_tEfNS_4arch4Sm80ELb0ELb1ELb1ELb0ELb0ELb0ELb1ELb0EEENS1_21CollectiveEpilogueFwdINS6_IJS8_SA_S9_EEENS6_IJNS7_ILi1EEESI_SI_EEESC_SE_Li256ELb0ELb1ELb0ELb0EEENS1_19SingleTileSchedulerILb0ELb0ELb1ELi128EEEEEEEEEvNT_6ParamsE:
[----:B------:R-:W-:Y:S01]  /*0000*/  LDC R1, c[0x0][0x28] ;  /* 0x00000a00ff017b82 */ /* 0x000fe20000000800 */
[----:B------:R-:W-:Y:S05]  /*0010*/  EXIT ;  /* 0x000000000000794d */ /* 0x000fea0003800000 */
.L_x_12:
        /* <DEDUP_REMOVED lines=14> */
.L_x_48:


//--------------------- .text._ZN7cutlass13device_kernelIN5flash19enable_sm80_to_sm89INS1_16FlashAttnFwdSm80INS1_25CollectiveMainloopFwdSm80ILi8ELi1ELb0EN4cute5tupleIJNS5_1CILi128EEENS7_ILi64EEENS7_ILi256EEEEEELi256ENS_10bfloat16_tEfNS_4arch4Sm80ELb0ELb1ELb1ELb1ELb0ELb0ELb1ELb0EEENS1_21CollectiveEpilogueFwdINS6_IJS8_SA_S9_EEENS6_IJNS7_ILi1EEESI_SI_EEESC_SE_Li256ELb1ELb1ELb0ELb0EEENS1_19SingleTileSchedulerILb1ELb0ELb1ELi128EEEEEEEEEvNT_6ParamsE --------------------------
	.section	.text._ZN7cutlass13device_kernelIN5flash19enable_sm80_to_sm89INS1_16FlashAttnFwdSm80INS1_25CollectiveMainloopFwdSm80ILi8ELi1ELb0EN4cute5tupleIJNS5_1CILi128EEENS7_ILi64EEENS7_ILi256EEEEEELi256ENS_10bfloat16_tEfNS_4arch4Sm80ELb0ELb1ELb1ELb1ELb0ELb0ELb1ELb0EEENS1_21CollectiveEpilogueFwdINS6_IJS8_SA_S9_EEENS6_IJNS7_ILi1EEESI_SI_EEESC_SE_Li256ELb1ELb1ELb0ELb0EEENS1_19SingleTileSchedulerILb1ELb0ELb1ELi128EEEEEEEEEvNT_6ParamsE,"ax",@progbits
	.align	128
.text._ZN7cutlass13device_kernelIN5flash19enable_sm80_to_sm89INS1_16FlashAttnFwdSm80INS1_25CollectiveMainloopFwdSm80ILi8ELi1ELb0EN4cute5tupleIJNS5_1CILi128EEENS7_ILi64EEENS7_ILi256EEEEEELi256ENS_10bfloat16_tEfNS_4arch4Sm80ELb0ELb1ELb1ELb1ELb0ELb0ELb1ELb0EEENS1_21CollectiveEpilogueFwdINS6_IJS8_SA_S9_EEENS6_IJNS7_ILi1EEESI_SI_EEESC_SE_Li256ELb1ELb1ELb0ELb0EEENS1_19SingleTileSchedulerILb1ELb0ELb1ELi128EEEEEEEEEvNT_6ParamsE:
        .type           _ZN7cutlass13device_kernelIN5flash19enable_sm80_to_sm89INS1_16FlashAttnFwdSm80INS1_25CollectiveMainloopFwdSm80ILi8ELi1ELb0EN4cute5tupleIJNS5_1CILi128EEENS7_ILi64EEENS7_ILi256EEEEEELi256ENS_10bfloat16_tEfNS_4arch4Sm80ELb0ELb1ELb1ELb1ELb0ELb0ELb1ELb0EEENS1_21CollectiveEpilogueFwdINS6_IJS8_SA_S9_EEENS6_IJNS7_ILi1EEESI_SI_EEESC_SE_Li256ELb1ELb1ELb0ELb0EEENS1_19SingleTileSchedulerILb1ELb0ELb1ELi128EEEEEEEEEvNT_6ParamsE,@function
        .size           _ZN7cutlass13device_kernelIN5flash19enable_sm80_to_sm89INS1_16FlashAttnFwdSm80INS1_25CollectiveMainloopFwdSm80ILi8ELi1ELb0EN4cute5tupleIJNS5_1CILi128EEENS7_ILi64EEENS7_ILi256EEEEEELi256ENS_10bfloat16_tEfNS_4arch4Sm80ELb0ELb1ELb1ELb1ELb0ELb0ELb1ELb0EEENS1_21CollectiveEpilogueFwdINS6_IJS8_SA_S9_EEENS6_IJNS7_ILi1EEESI_SI_EEESC_SE_Li256ELb1ELb1ELb0ELb0EEENS1_19SingleTileSchedulerILb1ELb0ELb1ELi128EEEEEEEEEvNT_6ParamsE,(.L_x_49 - _ZN7cutlass13device_kernelIN5flash19enable_sm80_to_sm89INS1_16FlashAttnFwdSm80INS1_25CollectiveMainloopFwdSm80ILi8ELi1ELb0EN4cute5tupleIJNS5_1CILi128EEENS7_ILi64EEENS7_ILi256EEEEEELi256ENS_10bfloat16_tEfNS_4arch4Sm80ELb0ELb1ELb1ELb1ELb0ELb0ELb1ELb0EEENS1_21CollectiveEpilogueFwdINS6_IJS8_SA_S9_EEENS6_IJNS7_ILi1EEESI_SI_EEESC_SE_Li256ELb1ELb1ELb0ELb0EEENS1_19SingleTileSchedulerILb1ELb0ELb1ELi128EEEEEEEEEvNT_6ParamsE)
        .other          _ZN7cutlass13device_kernelIN5flash19enable_sm80_to_sm89INS1_16FlashAttnFwdSm80INS1_25CollectiveMainloopFwdSm80ILi8ELi1ELb0EN4cute5tupleIJNS5_1CILi128EEENS7_ILi64EEENS7_ILi256EEEEEELi256ENS_10bfloat16_tEfNS_4arch4Sm80ELb0ELb1ELb1ELb1ELb0ELb0ELb1ELb0EEENS1_21CollectiveEpilogueFwdINS6_IJS8_SA_S9_EEENS6_IJNS7_ILi1EEESI_SI_EEESC_SE_Li256ELb1ELb1ELb0ELb0EEENS1_19SingleTileSchedulerILb1ELb0ELb1ELi128EEEEEEEEEvNT_6ParamsE,@"STO_CUDA_ENTRY STV_DEFAULT"
_ZN7cutlass13device_kernelIN5flash19enable_sm80_to_sm89INS1_16FlashAttnFwdSm80INS1_25CollectiveMainloopFwdSm80ILi8ELi1ELb0EN4cute5tupleIJNS5_1CILi128EEENS7_ILi64EEENS7_ILi256EEEEEELi256ENS_10bfloat16_tEfNS_4arch4Sm80ELb0ELb1ELb1ELb1ELb0ELb0ELb1ELb0EEENS1_21CollectiveEpilogueFwdINS6_IJS8_SA_S9_EEENS6_IJNS7_ILi1EEESI_SI_EEESC_SE_Li256ELb1ELb1ELb0ELb0EEENS1_19SingleTileSchedulerILb1ELb0ELb1ELi128EEEEEEEEEvNT_6ParamsE:
[----:B------:R-:W-:Y:S01]  /*0000*/  LDC R1, c[0x0][0x28] ;  /* 0x00000a00ff017b82 */ /* 0x000fe20000000800 */
[----:B------:R-:W-:Y:S05]  /*0010*/  EXIT ;  /* 0x000000000000794d */ /* 0x000fea0003800000 */
.L_x_13:
        /* <DEDUP_REMOVED lines=14> */
.L_x_49:


//--------------------- .text._ZN7cutlass13device_kernelIN5flash19enable_sm80_to_sm89INS1_16FlashAttnFwdSm80INS1_25CollectiveMainloopFwdSm80ILi8ELi1ELb0EN4cute5tupleIJNS5_1CILi128EEENS7_ILi48EEENS7_ILi256EEEEEELi256ENS_10bfloat16_tEfNS_4arch4Sm80ELb0ELb1ELb1ELb1ELb0ELb1ELb1ELb0EEENS1_21CollectiveEpilogueFwdINS6_IJS8_SA_S9_EEENS6_IJNS7_ILi1EEESI_SI_EEESC_SE_Li256ELb1ELb1ELb0ELb0EEENS1_19SingleTileSchedulerILb1ELb0ELb1ELi128EEEEEEEEEvNT_6ParamsE --------------------------
	.section	.text._ZN7cutlass13device_kernelIN5flash19enable_sm80_to_sm89INS1_16FlashAttnFwdSm80INS1_25CollectiveMainloopFwdSm80ILi8ELi1ELb0EN4cute5tupleIJNS5_1CILi128EEENS7_ILi48EEENS7_ILi256EEEEEELi256ENS_10bfloat16_tEfNS_4arch4Sm80ELb0ELb1ELb1ELb1ELb0ELb1ELb1ELb0EEENS1_21CollectiveEpilogueFwdINS6_IJS8_SA_S9_EEENS6_IJNS7_ILi1EEESI_SI_EEESC_SE_Li256ELb1ELb1ELb0ELb0EEENS1_19SingleTileSchedulerILb1ELb0ELb1ELi128EEEEEEEEEvNT_6ParamsE,"ax",@progbits
	.align	128
.text._ZN7cutlass13device_kernelIN5flash19enable_sm80_to_sm89INS1_16FlashAttnFwdSm80INS1_25CollectiveMainloopFwdSm80ILi8ELi1ELb0EN4cute5tupleIJNS5_1CILi128EEENS7_ILi48EEENS7_ILi256EEEEEELi256ENS_10bfloat16_tEfNS_4arch4Sm80ELb0ELb1ELb1ELb1ELb0ELb1ELb1ELb0EEENS1_21CollectiveEpilogueFwdINS6_IJS8_SA_S9_EEENS6_IJNS7_ILi1EEESI_SI_EEESC_SE_Li256ELb1ELb1ELb0ELb0EEENS1_19SingleTileSchedulerILb1ELb0ELb1ELi128EEEEEEEEEvNT_6ParamsE:
        .type           _ZN7cutlass13device_kernelIN5flash19enable_sm80_to_sm89INS1_16FlashAttnFwdSm80INS1_25CollectiveMainloopFwdSm80ILi8ELi1ELb0EN4cute5tupleIJNS5_1CILi128EEENS7_ILi48EEENS7_ILi256EEEEEELi256ENS_10bfloat16_tEfNS_4arch4Sm80ELb0ELb1ELb1ELb1ELb0ELb1ELb1ELb0EEENS1_21CollectiveEpilogueFwdINS6_IJS8_SA_S9_EEENS6_IJNS7_ILi1EEESI_SI_EEESC_SE_Li256ELb1ELb1ELb0ELb0EEENS1_19SingleTileSchedulerILb1ELb0ELb1ELi128EEEEEEEEEvNT_6ParamsE,@function
        .size           _ZN7cutlass13device_kernelIN5flash19enable_sm80_to_sm89INS1_16FlashAttnFwdSm80INS1_25CollectiveMainloopFwdSm80ILi8ELi1ELb0EN4cute5tupleIJNS5_1CILi128EEENS7_ILi48EEENS7_ILi256EEEEEELi256ENS_10bfloat16_tEfNS_4arch4Sm80ELb0ELb1ELb1ELb1ELb0ELb1ELb1ELb0EEENS1_21CollectiveEpilogueFwdINS6_IJS8_SA_S9_EEENS6_IJNS7_ILi1EEESI_SI_EEESC_SE_Li256ELb1ELb1ELb0ELb0EEENS1_19SingleTileSchedulerILb1ELb0ELb1ELi128EEEEEEEEEvNT_6ParamsE,(.L_x_50 - _ZN7cutlass13device_kernelIN5flash19enable_sm80_to_sm89INS1_16FlashAttnFwdSm80INS1_25CollectiveMainloopFwdSm80ILi8ELi1ELb0EN4cute5tupleIJNS5_1CILi128EEENS7_ILi48EEENS7_ILi256EEEEEELi256ENS_10bfloat16_tEfNS_4arch4Sm80ELb0ELb1ELb1ELb1ELb0ELb1ELb1ELb0EEENS1_21CollectiveEpilogueFwdINS6_IJS8_SA_S9_EEENS6_IJNS7_ILi1EEESI_SI_EEESC_SE_Li256ELb1ELb1ELb0ELb0EEENS1_19SingleTileSchedulerILb1ELb0ELb1ELi128EEEEEEEEEvNT_6ParamsE)
        .other          _ZN7cutlass13device_kernelIN5flash19enable_sm80_to_sm89INS1_16FlashAttnFwdSm80INS1_25CollectiveMainloopFwdSm80ILi8ELi1ELb0EN4cute5tupleIJNS5_1CILi128EEENS7_ILi48EEENS7_ILi256EEEEEELi256ENS_10bfloat16_tEfNS_4arch4Sm80ELb0ELb1ELb1ELb1ELb0ELb1ELb1ELb0EEENS1_21CollectiveEpilogueFwdINS6_IJS8_SA_S9_EEENS6_IJNS7_ILi1EEESI_SI_EEESC_SE_Li256ELb1ELb1ELb0ELb0EEENS1_19SingleTileSchedulerILb1ELb0ELb1ELi128EEEEEEEEEvNT_6ParamsE,@"STO_CUDA_ENTRY STV_DEFAULT"
_ZN7cutlass13device_kernelIN5flash19enable_sm80_to_sm89INS1_16FlashAttnFwdSm80INS1_25CollectiveMainloopFwdSm80ILi8ELi1ELb0EN4cute5tupleIJNS5_1CILi128EEENS7_ILi48EEENS7_ILi256EEEEEELi256ENS_10bfloat16_tEfNS_4arch4Sm80ELb0ELb1ELb1ELb1ELb0ELb1ELb1ELb0EEENS1_21CollectiveEpilogueFwdINS6_IJS8_SA_S9_EEENS6_IJNS7_ILi1EEESI_SI_EEESC_SE_Li256ELb1ELb1ELb0ELb0EEENS1_19SingleTileSchedulerILb1ELb0ELb1ELi128EEEEEEEEEvNT_6ParamsE:
[----:B------:R-:W-:Y:S01]  /*0000*/  LDC R1, c[0x0][0x28] ;  /* 0x00000a00ff017b82 */ /* 0x000fe20000000800 */
[----:B------:R-:W-:Y:S05]  /*0010*/  EXIT ;  /* 0x000000000000794d */ /* 0x000fea0003800000 */
.L_x_14:
        /* <DEDUP_REMOVED lines=14> */
.L_x_50:


//--------------------- .text._ZN7cutlass13device_kernelIN5flash19enable_sm80_to_sm89INS1_16FlashAttnFwdSm80INS1_25CollectiveMainloopFwdSm80ILi8ELi1ELb0EN4cute5tupleIJNS5_1CILi128EEENS7_ILi96EEENS7_ILi256EEEEEELi256ENS_10bfloat16_tEfNS_4arch4Sm80ELb1ELb0ELb1ELb0ELb0ELb0ELb1ELb0EEENS1_21CollectiveEpilogueFwdINS6_IJS8_SA_S9_EEENS6_IJNS7_ILi1EEESI_SI_EEESC_SE_Li256ELb0ELb1ELb0ELb0EEENS1_30DynamicPersistentTileSchedulerILi256ELi256ELb0ELb1ELb0EEEEEEEEEvNT_6ParamsE --------------------------
	.section	.text._ZN7cutlass13device_kernelIN5flash19enable_sm80_to_sm89INS1_16FlashAttnFwdSm80INS1_25CollectiveMainloopFwdSm80ILi8ELi1ELb0EN4cute5tupleIJNS5_1CILi128EEENS7_ILi96EEENS7_ILi256EEEEEELi256ENS_10bfloat16_tEfNS_4arch4Sm80ELb1ELb0ELb1ELb0ELb0ELb0ELb1ELb0EEENS1_21CollectiveEpilogueFwdINS6_IJS8_SA_S9_EEENS6_IJNS7_ILi1EEESI_SI_EEESC_SE_Li256ELb0ELb1ELb0ELb0EEENS1_30DynamicPersistentTileSchedulerILi256ELi256ELb0ELb1ELb0EEEEEEEEEvNT_6ParamsE,"ax",@progbits
	.align	128
.text._ZN7cutlass13device_kernelIN5flash19enable_sm80_to_sm89INS1_16FlashAttnFwdSm80INS1_25CollectiveMainloopFwdSm80ILi8ELi1ELb0EN4cute5tupleIJNS5_1CILi128EEENS7_ILi96EEENS7_ILi256EEEEEELi256ENS_10bfloat16_tEfNS_4arch4Sm80ELb1ELb0ELb1ELb0ELb0ELb0ELb1ELb0EEENS1_21CollectiveEpilogueFwdINS6_IJS8_SA_S9_EEENS6_IJNS7_ILi1EEESI_SI_EEESC_SE_Li256ELb0ELb1ELb0ELb0EEENS1_30DynamicPersistentTileSchedulerILi256ELi256ELb0ELb1ELb0EEEEEEEEEvNT_6ParamsE:
        .type           _ZN7cutlass13device_kernelIN5flash19enable_sm80_to_sm89INS1_16FlashAttnFwdSm80INS1_25CollectiveMainloopFwdSm80ILi8ELi1ELb0EN4cute5tupleIJNS5_1CILi128EEENS7_ILi96EEENS7_ILi256EEEEEELi256ENS_10bfloat16_tEfNS_4arch4Sm80ELb1ELb0ELb1ELb0ELb0ELb0ELb1ELb0EEENS1_21CollectiveEpilogueFwdINS6_IJS8_SA_S9_EEENS6_IJNS7_ILi1EEESI_SI_EEESC_SE_Li256ELb0ELb1ELb0ELb0EEENS1_30DynamicPersistentTileSchedulerILi256ELi256ELb0ELb1ELb0EEEEEEEEEvNT_6ParamsE,@function
        .size           _ZN7cutlass13device_kernelIN5flash19enable_sm80_to_sm89INS1_16FlashAttnFwdSm80INS1_25CollectiveMainloopFwdSm80ILi8ELi1ELb0EN4cute5tupleIJNS5_1CILi128EEENS7_ILi96EEENS7_ILi256EEEEEELi256ENS_10bfloat16_tEfNS_4arch4Sm80ELb1ELb0ELb1ELb0ELb0ELb0ELb1ELb0EEENS1_21CollectiveEpilogueFwdINS6_IJS8_SA_S9_EEENS6_IJNS7_ILi1EEESI_SI_EEESC_SE_Li256ELb0ELb1ELb0ELb0EEENS1_30DynamicPersistentTileSchedulerILi256ELi256ELb0ELb1ELb0EEEEEEEEEvNT_6ParamsE,(.L_x_51 - _ZN7cutlass13device_kernelIN5flash19enable_sm80_to_sm89INS1_16FlashAttnFwdSm80INS1_25CollectiveMainloopFwdSm80ILi8ELi1ELb0EN4cute5tupleIJNS5_1CILi128EEENS7_ILi96EEENS7_ILi256EEEEEELi256ENS_10bfloat16_tEfNS_4arch4Sm80ELb1ELb0ELb1ELb0ELb0ELb0ELb1ELb0EEENS1_21CollectiveEpilogueFwdINS6_IJS8_SA_S9_EEENS6_IJNS7_ILi1EEESI_SI_EEESC_SE_Li256ELb0ELb1ELb0ELb0EEENS1_30DynamicPersistentTileSchedulerILi256ELi256ELb0ELb1ELb0EEEEEEEEEvNT_6ParamsE)
        .other          _ZN7cutlass13device_kernelIN5flash19enable_sm80_to_sm89INS1_16FlashAttnFwdSm80INS1_25CollectiveMainloopFwdSm80ILi8ELi1ELb0EN4cute5tupleIJNS5_1CILi128EEENS7_ILi96EEENS7_ILi256EEEEEELi256ENS_10bfloat16_tEfNS_4arch4Sm80ELb1ELb0ELb1ELb0ELb0ELb0ELb1ELb0EEENS1_21CollectiveEpilogueFwdINS6_IJS8_SA_S9_EEENS6_IJNS7_ILi1EEESI_SI_EEESC_SE_Li256ELb0ELb1ELb0ELb0EEENS1_30DynamicPersistentTileSchedulerILi256ELi256ELb0ELb1ELb0EEEEEEEEEvNT_6ParamsE,@"STO_CUDA_ENTRY STV_DEFAULT"
_ZN7cutlass13device_kernelIN5flash19enable_sm80_to_sm89INS1_16FlashAttnFwdSm80INS1_25CollectiveMainloopFwdSm80ILi8ELi1ELb0EN4cute5tupleIJNS5_1CILi128EEENS7_ILi96EEENS7_ILi256EEEEEELi256ENS_10bfloat16_tEfNS_4arch4Sm80ELb1ELb0ELb1ELb0ELb0ELb0ELb1ELb0EEENS1_21CollectiveEpilogueFwdINS6_IJS8_SA_S9_EEENS6_IJNS7_ILi1EEESI_SI_EEESC_SE_Li256ELb0ELb1ELb0ELb0EEENS1_30DynamicPersistentTileSchedulerILi256ELi256ELb0ELb1ELb0EEEEEEEEEvNT_6ParamsE:
[----:B------:R-:W-:Y:S01]  /*0000*/  LDC R1, c[0x0][0x28] ;  /* 0x00000a00ff017b82 */ /* 0x000fe20000000800 */
[----:B------:R-:W-:Y:S05]  /*0010*/  EXIT ;  /* 0x000000000000794d */ /* 0x000fea0003800000 */
.L_x_15:
        /* <DEDUP_REMOVED lines=14> */
.L_x_51:


//--------------------- .text._ZN7cutlass13device_kernelIN5flash19enable_sm80_to_sm89INS1_16FlashAttnFwdSm80INS1_25CollectiveMainloopFwdSm80ILi8ELi1ELb0EN4cute5tupleIJNS5_1CILi128EEENS7_ILi96EEENS7_ILi256EEEEEELi256ENS_10bfloat16_tEfNS_4arch4Sm80ELb1ELb0ELb1ELb1ELb0ELb0ELb1ELb0EEENS1_21CollectiveEpilogueFwdINS6_IJS8_SA_S9_EEENS6_IJNS7_ILi1EEESI_SI_EEESC_SE_Li256ELb1ELb1ELb0ELb0EEENS1_19SingleTileSchedulerILb1ELb0ELb1ELi128EEEEEEEEEvNT_6ParamsE --------------------------
	.section	.text._ZN7cutlass13device_kernelIN5flash19enable_sm80_to_sm89INS1_16FlashAttnFwdSm80INS1_25CollectiveMainloopFwdSm80ILi8ELi1ELb0EN4cute5tupleIJNS5_1CILi128EEENS7_ILi96EEENS7_ILi256EEEEEELi256ENS_10bfloat16_tEfNS_4arch4Sm80ELb1ELb0ELb1ELb1ELb0ELb0ELb1ELb0EEENS1_21CollectiveEpilogueFwdINS6_IJS8_SA_S9_EEENS6_IJNS7_ILi1EEESI_SI_EEESC_SE_Li256ELb1ELb1ELb0ELb0EEENS1_19SingleTileSchedulerILb1ELb0ELb1ELi128EEEEEEEEEvNT_6ParamsE,"ax",@progbits
	.align	128
.text._ZN7cutlass13device_kernelIN5flash19enable_sm80_to_sm89INS1_16FlashAttnFwdSm80INS1_25CollectiveMainloopFwdSm80ILi8ELi1ELb0EN4cute5tupleIJNS5_1CILi128EEENS7_ILi96EEENS7_ILi256EEEEEELi256ENS_10bfloat16_tEfNS_4arch4Sm80ELb1ELb0ELb1ELb1ELb0ELb0ELb1ELb0EEENS1_21CollectiveEpilogueFwdINS6_IJS8_SA_S9_EEENS6_IJNS7_ILi1EEESI_SI_EEESC_SE_Li256ELb1ELb1ELb0ELb0EEENS1_19SingleTileSchedulerILb1ELb0ELb1ELi128EEEEEEEEEvNT_6ParamsE:
        .type           _ZN7cutlass13device_kernelIN5flash19enable_sm80_to_sm89INS1_16FlashAttnFwdSm80INS1_25CollectiveMainloopFwdSm80ILi8ELi1ELb0EN4cute5tupleIJNS5_1CILi128EEENS7_ILi96EEENS7_ILi256EEEEEELi256ENS_10bfloat16_tEfNS_4arch4Sm80ELb1ELb0ELb1ELb1ELb0ELb0ELb1ELb0EEENS1_21CollectiveEpilogueFwdINS6_IJS8_SA_S9_EEENS6_IJNS7_ILi1EEESI_SI_EEESC_SE_Li256ELb1ELb1ELb0ELb0EEENS1_19SingleTileSchedulerILb1ELb0ELb1ELi128EEEEEEEEEvNT_6ParamsE,@function
        .size           _ZN7cutlass13device_kernelIN5flash19enable_sm80_to_sm89INS1_16FlashAttnFwdSm80INS1_25CollectiveMainloopFwdSm80ILi8ELi1ELb0EN4cute5tupleIJNS5_1CILi128EEENS7_ILi96EEENS7_ILi256EEEEEELi256ENS_10bfloat16_tEfNS_4arch4Sm80ELb1ELb0ELb1ELb1ELb0ELb0ELb1ELb0EEENS1_21CollectiveEpilogueFwdINS6_IJS8_SA_S9_EEENS6_IJNS7_ILi1EEESI_SI_EEESC_SE_Li256ELb1ELb1ELb0ELb0EEENS1_19SingleTileSchedulerILb1ELb0ELb1ELi128EEEEEEEEEvNT_6ParamsE,(.L_x_52 - _ZN7cutlass13device_kernelIN5flash19enable_sm80_to_sm89INS1_16FlashAttnFwdSm80INS1_25CollectiveMainloopFwdSm80ILi8ELi1ELb0EN4cute5tupleIJNS5_1CILi128EEENS7_ILi96EEENS7_ILi256EEEEEELi256ENS_10bfloat16_tEfNS_4arch4Sm80ELb1ELb0ELb1ELb1ELb0ELb0ELb1ELb0EEENS1_21CollectiveEpilogueFwdINS6_IJS8_SA_S9_EEENS6_IJNS7_ILi1EEESI_SI_EEESC_SE_Li256ELb1ELb1ELb0ELb0EEENS1_19SingleTileSchedulerILb1ELb0ELb1ELi128EEEEEEEEEvNT_6ParamsE)
        .other          _ZN7cutlass13device_kernelIN5flash19enable_sm80_to_sm89INS1_16FlashAttnFwdSm80INS1_25CollectiveMainloopFwdSm80ILi8ELi1ELb0EN4cute5tupleIJNS5_1CILi128EEENS7_ILi96EEENS7_ILi256EEEEEELi256ENS_10bfloat16_tEfNS_4arch4Sm80ELb1ELb0ELb1ELb1ELb0ELb0ELb1ELb0EEENS1_21CollectiveEpilogueFwdINS6_IJS8_SA_S9_EEENS6_IJNS7_ILi1EEESI_SI_EEESC_SE_Li256ELb1ELb1ELb0ELb0EEENS1_19SingleTileSchedulerILb1ELb0ELb1ELi128EEEEEEEEEvNT_6ParamsE,@"STO_CUDA_ENTRY STV_DEFAULT"
_ZN7cutlass13device_kernelIN5flash19enable_sm80_to_sm89INS1_16FlashAttnFwdSm80INS1_25CollectiveMainloopFwdSm80ILi8ELi1ELb0EN4cute5tupleIJNS5_1CILi128EEENS7_ILi96EEENS7_ILi256EEEEEELi256ENS_10bfloat16_tEfNS_4arch4Sm80ELb1ELb0ELb1ELb1ELb0ELb0ELb1ELb0EEENS1_21CollectiveEpilogueFwdINS6_IJS8_SA_S9_EEENS6_IJNS7_ILi1EEESI_SI_EEESC_SE_Li256ELb1ELb1ELb0ELb0EEENS1_19SingleTileSchedulerILb1ELb0ELb1ELi128EEEEEEEEEvNT_6ParamsE:
[----:B------:R-:W-:Y:S01]  /*0000*/  LDC R1, c[0x0][0x28] ;  /* 0x00000a00ff017b82 */ /* 0x000fe20000000800 */
[----:B------:R-:W-:Y:S05]  /*0010*/  EXIT ;  /* 0x000000000000794d */ /* 0x000fea0003800000 */
.L_x_16:
        /* <DEDUP_REMOVED lines=14> */
.L_x_52:


//--------------------- .text._ZN7cutlass13device_kernelIN5flash19enable_sm80_to_sm89INS1_16FlashAttnFwdSm80INS1_25CollectiveMainloopFwdSm80ILi8ELi1ELb0EN4cute5tupleIJNS5_1CILi128EEENS7_ILi48EEENS7_ILi256EEEEEELi256ENS_10bfloat16_tEfNS_4arch4Sm80ELb1ELb0ELb1ELb1ELb0ELb1ELb1ELb0EEENS1_21CollectiveEpilogueFwdINS6_IJS8_SA_S9_EEENS6_IJNS7_ILi1EEESI_SI_EEESC_SE_Li256ELb1ELb1ELb0ELb0EEENS1_19SingleTileSchedulerILb1ELb0ELb1ELi128EEEEEEEEEvNT_6ParamsE --------------------------
	.section	.text._ZN7cutlass13device_kernelIN5flash19enable_sm80_to_sm89INS1_16FlashAttnFwdSm80INS1_25CollectiveMainloopFwdSm80ILi8ELi1ELb0EN4cute5tupleIJNS5_1CILi128EEENS7_ILi48EEENS7_ILi256EEEEEELi256ENS_10bfloat16_tEfNS_4arch4Sm80ELb1ELb0ELb1ELb1ELb0ELb1ELb1ELb0EEENS1_21CollectiveEpilogueFwdINS6_IJS8_SA_S9_EEENS6_IJNS7_ILi1EEESI_SI_EEESC_SE_Li256ELb1ELb1ELb0ELb0EEENS1_19SingleTileSchedulerILb1ELb0ELb1ELi128EEEEEEEEEvNT_6ParamsE,"ax",@progbits
	.align	128
.text._ZN7cutlass13device_kernelIN5flash19enable_sm80_to_sm89INS1_16FlashAttnFwdSm80INS1_25CollectiveMainloopFwdSm80ILi8ELi1ELb0EN4cute5tupleIJNS5_1CILi128EEENS7_ILi48EEENS7_ILi256EEEEEELi256ENS_10bfloat16_tEfNS_4arch4Sm80ELb1ELb0ELb1ELb1ELb0ELb1ELb1ELb0EEENS1_21CollectiveEpilogueFwdINS6_IJS8_SA_S9_EEENS6_IJNS7_ILi1EEESI_SI_EEESC_SE_Li256ELb1ELb1ELb0ELb0EEENS1_19SingleTileSchedulerILb1ELb0ELb1ELi128EEEEEEEEEvNT_6ParamsE:
        .type           _ZN7cutlass13device_kernelIN5flash19enable_sm80_to_sm89INS1_16FlashAttnFwdSm80INS1_25CollectiveMainloopFwdSm80ILi8ELi1ELb0EN4cute5tupleIJNS5_1CILi128EEENS7_ILi48EEENS7_ILi256EEEEEELi256ENS_10bfloat16_tEfNS_4arch4Sm80ELb1ELb0ELb1ELb1ELb0ELb1ELb1ELb0EEENS1_21CollectiveEpilogueFwdINS6_IJS8_SA_S9_EEENS6_IJNS7_ILi1EEESI_SI_EEESC_SE_Li256ELb1ELb1ELb0ELb0EEENS1_19SingleTileSchedulerILb1ELb0ELb1ELi128EEEEEEEEEvNT_6ParamsE,@function
        .size           _ZN7cutlass13device_kernelIN5flash19enable_sm80_to_sm89INS1_16FlashAttnFwdSm80INS1_25CollectiveMainloopFwdSm80ILi8ELi1ELb0EN4cute5tupleIJNS5_1CILi128EEENS7_ILi48EEENS7_ILi256EEEEEELi256ENS_10bfloat16_tEfNS_4arch4Sm80ELb1ELb0ELb1ELb1ELb0ELb1ELb1ELb0EEENS1_21CollectiveEpilogueFwdINS6_IJS8_SA_S9_EEENS6_IJNS7_ILi1EEESI_SI_EEESC_SE_Li256ELb1ELb1ELb0ELb0EEENS1_19SingleTileSchedulerILb1ELb0ELb1ELi128EEEEEEEEEvNT_6ParamsE,(.L_x_53 - _ZN7cutlass13device_kernelIN5flash19enable_sm80_to_sm89INS1_16FlashAttnFwdSm80INS1_25CollectiveMainloopFwdSm80ILi8ELi1ELb0EN4cute5tupleIJNS5_1CILi128EEENS7_ILi48EEENS7_ILi256EEEEEELi256ENS_10bfloat16_tEfNS_4arch4Sm80ELb1ELb0ELb1ELb1ELb0ELb1ELb1ELb0EEENS1_21CollectiveEpilogueFwdINS6_IJS8_SA_S9_EEENS6_IJNS7_ILi1EEESI_SI_EEESC_SE_Li256ELb1ELb1ELb0ELb0EEENS1_19SingleTileSchedulerILb1ELb0ELb1ELi128EEEEEEEEEvNT_6ParamsE)
        .other          _ZN7cutlass13device_kernelIN5flash19enable_sm80_to_sm89INS1_16FlashAttnFwdSm80INS1_25CollectiveMainloopFwdSm80ILi8ELi1ELb0EN4cute5tupleIJNS5_1CILi128EEENS7_ILi48EEENS7_ILi256EEEEEELi256ENS_10bfloat16_tEfNS_4arch4Sm80ELb1ELb0ELb1ELb1ELb0ELb1ELb1ELb0EEENS1_21CollectiveEpilogueFwdINS6_IJS8_SA_S9_EEENS6_IJNS7_ILi1EEESI_SI_EEESC_SE_Li256ELb1ELb1ELb0ELb0EEENS1_19SingleTileSchedulerILb1ELb0ELb1ELi128EEEEEEEEEvNT_6ParamsE,@"STO_CUDA_ENTRY STV_DEFAULT"
_ZN7cutlass13device_kernelIN5flash19enable_sm80_to_sm89INS1_16FlashAttnFwdSm80INS1_25CollectiveMainloopFwdSm80ILi8ELi1ELb0EN4cute5tupleIJNS5_1CILi128EEENS7_ILi48EEENS7_ILi256EEEEEELi256ENS_10bfloat16_tEfNS_4arch4Sm80ELb1ELb0ELb1ELb1ELb0ELb1ELb1ELb0EEENS1_21CollectiveEpilogueFwdINS6_IJS8_SA_S9_EEENS6_IJNS7_ILi1EEESI_SI_EEESC_SE_Li256ELb1ELb1ELb0ELb0EEENS1_19SingleTileSchedulerILb1ELb0ELb1ELi128EEEEEEEEEvNT_6ParamsE:
[----:B------:R-:W-:Y:S01]  /*0000*/  LDC R1, c[0x0][0x28] ;  /* 0x00000a00ff017b82 */ /* 0x000fe20000000800 */
[----:B------:R-:W-:Y:S05]  /*0010*/  EXIT ;  /* 0x000000000000794d */ /* 0x000fea0003800000 */
.L_x_17:
        /* <DEDUP_REMOVED lines=14> */
.L_x_53:


//--------------------- .text._ZN7cutlass13device_kernelIN5flash19enable_sm80_to_sm89INS1_16FlashAttnFwdSm80INS1_25CollectiveMainloopFwdSm80ILi8ELi1ELb1EN4cute5tupleIJNS5_1CILi128EEENS7_ILi64EEENS7_ILi256EEEEEELi256ENS_10bfloat16_tEfNS_4arch4Sm80ELb0ELb0ELb0ELb0ELb0ELb0ELb1ELb0EEENS1_21CollectiveEpilogueFwdINS6_IJS8_SA_S9_EEENS6_IJNS7_ILi1EEESI_SI_EEESC_SE_Li256ELb0ELb1ELb0ELb0EEENS1_19SingleTileSchedulerILb0ELb0ELb1ELi128EEEEEEEEEvNT_6ParamsE --------------------------
	.section	.text._ZN7cutlass13device_kernelIN5flash19enable_sm80_to_sm89INS1_16FlashAttnFwdSm80INS1_25CollectiveMainloopFwdSm80ILi8ELi1ELb1EN4cute5tupleIJNS5_1CILi128EEENS7_ILi64EEENS7_ILi256EEEEEELi256ENS_10bfloat16_tEfNS_4arch4Sm80ELb0ELb0ELb0ELb0ELb0ELb0ELb1ELb0EEENS1_21CollectiveEpilogueFwdINS6_IJS8_SA_S9_EEENS6_IJNS7_ILi1EEESI_SI_EEESC_SE_Li256ELb0ELb1ELb0ELb0EEENS1_19SingleTileSchedulerILb0ELb0ELb1ELi128EEEEEEEEEvNT_6ParamsE,"ax",@progbits
	.align	128
.text._ZN7cutlass13device_kernelIN5flash19enable_sm80_to_sm89INS1_16FlashAttnFwdSm80INS1_25CollectiveMainloopFwdSm80ILi8ELi1ELb1EN4cute5tupleIJNS5_1CILi128EEENS7_ILi64EEENS7_ILi256EEEEEELi256ENS_10bfloat16_tEfNS_4arch4Sm80ELb0ELb0ELb0ELb0ELb0ELb0ELb1ELb0EEENS1_21CollectiveEpilogueFwdINS6_IJS8_SA_S9_EEENS6_IJNS7_ILi1EEESI_SI_EEESC_SE_Li256ELb0ELb1ELb0ELb0EEENS1_19SingleTileSchedulerILb0ELb0ELb1ELi128EEEEEEEEEvNT_6ParamsE:
        .type           _ZN7cutlass13device_kernelIN5flash19enable_sm80_to_sm89INS1_16FlashAttnFwdSm80INS1_25CollectiveMainloopFwdSm80ILi8ELi1ELb1EN4cute5tupleIJNS5_1CILi128EEENS7_ILi64EEENS7_ILi256EEEEEELi256ENS_10bfloat16_tEfNS_4arch4Sm80ELb0ELb0ELb0ELb0ELb0ELb0ELb1ELb0EEENS1_21CollectiveEpilogueFwdINS6_IJS8_SA_S9_EEENS6_IJNS7_ILi1EEESI_SI_EEESC_SE_Li256ELb0ELb1ELb0ELb0EEENS1_19SingleTileSchedulerILb0ELb0ELb1ELi128EEEEEEEEEvNT_6ParamsE,@function
        .size           _ZN7cutlass13device_kernelIN5flash19enable_sm80_to_sm89INS1_16FlashAttnFwdSm80INS1_25CollectiveMainloopFwdSm80ILi8ELi1ELb1EN4cute5tupleIJNS5_1CILi128EEENS7_ILi64EEENS7_ILi256EEEEEELi256ENS_10bfloat16_tEfNS_4arch4Sm80ELb0ELb0ELb0ELb0ELb0ELb0ELb1ELb0EEENS1_21CollectiveEpilogueFwdINS6_IJS8_SA_S9_EEENS6_IJNS7_ILi1EEESI_SI_EEESC_SE_Li256ELb0ELb1ELb0ELb0EEENS1_19SingleTileSchedulerILb0ELb0ELb1ELi128EEEEEEEEEvNT_6ParamsE,(.L_x_54 - _ZN7cutlass13device_kernelIN5flash19enable_sm80_to_sm89INS1_16FlashAttnFwdSm80INS1_25CollectiveMainloopFwdSm80ILi8ELi1ELb1EN4cute5tupleIJNS5_1CILi128EEENS7_ILi64EEENS7_ILi256EEEEEELi256ENS_10bfloat16_tEfNS_4arch4Sm80ELb0ELb0ELb0ELb0ELb0ELb0ELb1ELb0EEENS1_21CollectiveEpilogueFwdINS6_IJS8_SA_S9_EEENS6_IJNS7_ILi1EEESI_SI_EEESC_SE_Li256ELb0ELb1ELb0ELb0EEENS1_19SingleTileSchedulerILb0ELb0ELb1ELi128EEEEEEEEEvNT_6ParamsE)
        .other          _ZN7cutlass13device_kernelIN5flash19enable_sm80_to_sm89INS1_16FlashAttnFwdSm80INS1_25CollectiveMainloopFwdSm80ILi8ELi1ELb1EN4cute5tupleIJNS5_1CILi128EEENS7_ILi64EEENS7_ILi256EEEEEELi256ENS_10bfloat16_tEfNS_4arch4Sm80ELb0ELb0ELb0ELb0ELb0ELb0ELb1ELb0EEENS1_21CollectiveEpilogueFwdINS6_IJS8_SA_S9_EEENS6_IJNS7_ILi1EEESI_SI_EEESC_SE_Li256ELb0ELb1ELb0ELb0EEENS1_19SingleTileSchedulerILb0ELb0ELb1ELi128EEEEEEEEEvNT_6ParamsE,@"STO_CUDA_ENTRY STV_DEFAULT"
_ZN7cutlass13device_kernelIN5flash19enable_sm80_to_sm89INS1_16FlashAttnFwdSm80INS1_25CollectiveMainloopFwdSm80ILi8ELi1ELb1EN4cute5tupleIJNS5_1CILi128EEENS7_ILi64EEENS7_ILi256EEEEEELi256ENS_10bfloat16_tEfNS_4arch4Sm80ELb0ELb0ELb0ELb0ELb0ELb0ELb1ELb0EEENS1_21CollectiveEpilogueFwdINS6_IJS8_SA_S9_EEENS6_IJNS7_ILi1EEESI_SI_EEESC_SE_Li256ELb0ELb1ELb0ELb0EEENS1_19SingleTileSchedulerILb0ELb0ELb1ELi128EEEEEEEEEvNT_6ParamsE:
[----:B------:R-:W-:Y:S01]  /*0000*/  LDC R1, c[0x0][0x28] ;  /* 0x00000a00ff017b82 */ /* 0x000fe20000000800 */
[----:B------:R-:W-:Y:S05]  /*0010*/  EXIT ;  /* 0x000000000000794d */ /* 0x000fea0003800000 */
.L_x_18:
        /* <DEDUP_REMOVED lines=14> */
.L_x_54:


//--------------------- .text._ZN7cutlass13device_kernelIN5flash19enable_sm80_to_sm89INS1_16FlashAttnFwdSm80INS1_25CollectiveMainloopFwdSm80ILi8ELi1ELb1EN4cute5tupleIJNS5_1CILi128EEENS7_ILi64EEENS7_ILi256EEEEEELi256ENS_10bfloat16_tEfNS_4arch4Sm80ELb0ELb0ELb0ELb1ELb0ELb0ELb1ELb0EEENS1_21CollectiveEpilogueFwdINS6_IJS8_SA_S9_EEENS6_IJNS7_ILi1EEESI_SI_EEESC_SE_Li256ELb1ELb1ELb0ELb0EEENS1_19SingleTileSchedulerILb1ELb0ELb1ELi128EEEEEEEEEvNT_6ParamsE --------------------------
	.section	.text._ZN7cutlass13device_kernelIN5flash19enable_sm80_to_sm89INS1_16FlashAttnFwdSm80INS1_25CollectiveMainloopFwdSm80ILi8ELi1ELb1EN4cute5tupleIJNS5_1CILi128EEENS7_ILi64EEENS7_ILi256EEEEEELi256ENS_10bfloat16_tEfNS_4arch4Sm80ELb0ELb0ELb0ELb1ELb0ELb0ELb1ELb0EEENS1_21CollectiveEpilogueFwdINS6_IJS8_SA_S9_EEENS6_IJNS7_ILi1EEESI_SI_EEESC_SE_Li256ELb1ELb1ELb0ELb0EEENS1_19SingleTileSchedulerILb1ELb0ELb1ELi128EEEEEEEEEvNT_6ParamsE,"ax",@progbits
	.align	128
.text._ZN7cutlass13device_kernelIN5flash19enable_sm80_to_sm89INS1_16FlashAttnFwdSm80INS1_25CollectiveMainloopFwdSm80ILi8ELi1ELb1EN4cute5tupleIJNS5_1CILi128EEENS7_ILi64EEENS7_ILi256EEEEEELi256ENS_10bfloat16_tEfNS_4arch4Sm80ELb0ELb0ELb0ELb1ELb0ELb0ELb1ELb0EEENS1_21CollectiveEpilogueFwdINS6_IJS8_SA_S9_EEENS6_IJNS7_ILi1EEESI_SI_EEESC_SE_Li256ELb1ELb1ELb0ELb0EEENS1_19SingleTileSchedulerILb1ELb0ELb1ELi128EEEEEEEEEvNT_6ParamsE:
        .type           _ZN7cutlass13device_kernelIN5flash19enable_sm80_to_sm89INS1_16FlashAttnFwdSm80INS1_25CollectiveMainloopFwdSm80ILi8ELi1ELb1EN4cute5tupleIJNS5_1CILi128EEENS7_ILi64EEENS7_ILi256EEEEEELi256ENS_10bfloat16_tEfNS_4arch4Sm80ELb0ELb0ELb0ELb1ELb0ELb0ELb1ELb0EEENS1_21CollectiveEpilogueFwdINS6_IJS8_SA_S9_EEENS6_IJNS7_ILi1EEESI_SI_EEESC_SE_Li256ELb1ELb1ELb0ELb0EEENS1_19SingleTileSchedulerILb1ELb0ELb1ELi128EEEEEEEEEvNT_6ParamsE,@function
        .size           _ZN7cutlass13device_kernelIN5flash19enable_sm80_to_sm89INS1_16FlashAttnFwdSm80INS1_25CollectiveMainloopFwdSm80ILi8ELi1ELb1EN4cute5tupleIJNS5_1CILi128EEENS7_ILi64EEENS7_ILi256EEEEEELi256ENS_10bfloat16_tEfNS_4arch4Sm80ELb0ELb0ELb0ELb1ELb0ELb0ELb1ELb0EEENS1_21CollectiveEpilogueFwdINS6_IJS8_SA_S9_EEENS6_IJNS7_ILi1EEESI_SI_EEESC_SE_Li256ELb1ELb1ELb0ELb0EEENS1_19SingleTileSchedulerILb1ELb0ELb1ELi128EEEEEEEEEvNT_6ParamsE,(.L_x_55 - _ZN7cutlass13device_kernelIN5flash19enable_sm80_to_sm89INS1_16FlashAttnFwdSm80INS1_25CollectiveMainloopFwdSm80ILi8ELi1ELb1EN4cute5tupleIJNS5_1CILi128EEENS7_ILi64EEENS7_ILi256EEEEEELi256ENS_10bfloat16_tEfNS_4arch4Sm80ELb0ELb0ELb0ELb1ELb0ELb0ELb1ELb0EEENS1_21CollectiveEpilogueFwdINS6_IJS8_SA_S9_EEENS6_IJNS7_ILi1EEESI_SI_EEESC_SE_Li256ELb1ELb1ELb0ELb0EEENS1_19SingleTileSchedulerILb1ELb0ELb1ELi128EEEEEEEEEvNT_6ParamsE)
        .other          _ZN7cutlass13device_kernelIN5flash19enable_sm80_to_sm89INS1_16FlashAttnFwdSm80INS1_25CollectiveMainloopFwdSm80ILi8ELi1ELb1EN4cute5tupleIJNS5_1CILi128EEENS7_ILi64EEENS7_ILi256EEEEEELi256ENS_10bfloat16_tEfNS_4arch4Sm80ELb0ELb0ELb0ELb1ELb0ELb0ELb1ELb0EEENS1_21CollectiveEpilogueFwdINS6_IJS8_SA_S9_EEENS6_IJNS7_ILi1EEESI_SI_EEESC_SE_Li256ELb1ELb1ELb0ELb0EEENS1_19SingleTileSchedulerILb1ELb0ELb1ELi128EEEEEEEEEvNT_6ParamsE,@"STO_CUDA_ENTRY STV_DEFAULT"
_ZN7cutlass13device_kernelIN5flash19enable_sm80_to_sm89INS1_16FlashAttnFwdSm80INS1_25CollectiveMainloopFwdSm80ILi8ELi1ELb1EN4cute5tupleIJNS5_1CILi128EEENS7_ILi64EEENS7_ILi256EEEEEELi256ENS_10bfloat16_tEfNS_4arch4Sm80ELb0ELb0ELb0ELb1ELb0ELb0ELb1ELb0EEENS1_21CollectiveEpilogueFwdINS6_IJS8_SA_S9_EEENS6_IJNS7_ILi1EEESI_SI_EEESC_SE_Li256ELb1ELb1ELb0ELb0EEENS1_19SingleTileSchedulerILb1ELb0ELb1ELi128EEEEEEEEEvNT_6ParamsE:
[----:B------:R-:W-:Y:S01]  /*0000*/  LDC R1, c[0x0][0x28] ;  /* 0x00000a00ff017b82 */ /* 0x000fe20000000800 */
[----:B------:R-:W-:Y:S05]  /*0010*/  EXIT ;  /* 0x000000000000794d */ /* 0x000fea0003800000 */
.L_x_19:
        /* <DEDUP_REMOVED lines=14> */
.L_x_55:


//--------------------- .text._ZN7cutlass13device_kernelIN5flash19enable_sm80_to_sm89INS1_16FlashAttnFwdSm80INS1_25CollectiveMainloopFwdSm80ILi8ELi1ELb0EN4cute5tupleIJNS5_1CILi128EEENS7_ILi32EEENS7_ILi256EEEEEELi256ENS_10bfloat16_tEfNS_4arch4Sm80ELb0ELb0ELb0ELb1ELb0ELb1ELb1ELb0EEENS1_21CollectiveEpilogueFwdINS6_IJS8_SA_S9_EEENS6_IJNS7_ILi1EEESI_SI_EEESC_SE_Li256ELb1ELb1ELb0ELb0EEENS1_19SingleTileSchedulerILb1ELb0ELb1ELi128EEEEEEEEEvNT_6ParamsE --------------------------
	.section	.text._ZN7cutlass13device_kernelIN5flash19enable_sm80_to_sm89INS1_16FlashAttnFwdSm80INS1_25CollectiveMainloopFwdSm80ILi8ELi1ELb0EN4cute5tupleIJNS5_1CILi128EEENS7_ILi32EEENS7_ILi256EEEEEELi256ENS_10bfloat16_tEfNS_4arch4Sm80ELb0ELb0ELb0ELb1ELb0ELb1ELb1ELb0EEENS1_21CollectiveEpilogueFwdINS6_IJS8_SA_S9_EEENS6_IJNS7_ILi1EEESI_SI_EEESC_SE_Li256ELb1ELb1ELb0ELb0EEENS1_19SingleTileSchedulerILb1ELb0ELb1ELi128EEEEEEEEEvNT_6ParamsE,"ax",@progbits
	.align	128
.text._ZN7cutlass13device_kernelIN5flash19enable_sm80_to_sm89INS1_16FlashAttnFwdSm80INS1_25CollectiveMainloopFwdSm80ILi8ELi1ELb0EN4cute5tupleIJNS5_1CILi128EEENS7_ILi32EEENS7_ILi256EEEEEELi256ENS_10bfloat16_tEfNS_4arch4Sm80ELb0ELb0ELb0ELb1ELb0ELb1ELb1ELb0EEENS1_21CollectiveEpilogueFwdINS6_IJS8_SA_S9_EEENS6_IJNS7_ILi1EEESI_SI_EEESC_SE_Li256ELb1ELb1ELb0ELb0EEENS1_19SingleTileSchedulerILb1ELb0ELb1ELi128EEEEEEEEEvNT_6ParamsE:
        .type           _ZN7cutlass13device_kernelIN5flash19enable_sm80_to_sm89INS1_16FlashAttnFwdSm80INS1_25CollectiveMainloopFwdSm80ILi8ELi1ELb0EN4cute5tupleIJNS5_1CILi128EEENS7_ILi32EEENS7_ILi256EEEEEELi256ENS_10bfloat16_tEfNS_4arch4Sm80ELb0ELb0ELb0ELb1ELb0ELb1ELb1ELb0EEENS1_21CollectiveEpilogueFwdINS6_IJS8_SA_S9_EEENS6_IJNS7_ILi1EEESI_SI_EEESC_SE_Li256ELb1ELb1ELb0ELb0EEENS1_19SingleTileSchedulerILb1ELb0ELb1ELi128EEEEEEEEEvNT_6ParamsE,@function
        .size           _ZN7cutlass13device_kernelIN5flash19enable_sm80_to_sm89INS1_16FlashAttnFwdSm80INS1_25CollectiveMainloopFwdSm80ILi8ELi1ELb0EN4cute5tupleIJNS5_1CILi128EEENS7_ILi32EEENS7_ILi256EEEEEELi256ENS_10bfloat16_tEfNS_4arch4Sm80ELb0ELb0ELb0ELb1ELb0ELb1ELb1ELb0EEENS1_21CollectiveEpilogueFwdINS6_IJS8_SA_S9_EEENS6_IJNS7_ILi1EEESI_SI_EEESC_SE_Li256ELb1ELb1ELb0ELb0EEENS1_19SingleTileSchedulerILb1ELb0ELb1ELi128EEEEEEEEEvNT_6ParamsE,(.L_x_56 - _ZN7cutlass13device_kernelIN5flash19enable_sm80_to_sm89INS1_16FlashAttnFwdSm80INS1_25CollectiveMainloopFwdSm80ILi8ELi1ELb0EN4cute5tupleIJNS5_1CILi128EEENS7_ILi32EEENS7_ILi256EEEEEELi256ENS_10bfloat16_tEfNS_4arch4Sm80ELb0ELb0ELb0ELb1ELb0ELb1ELb1ELb0EEENS1_21CollectiveEpilogueFwdINS6_IJS8_SA_S9_EEENS6_IJNS7_ILi1EEESI_SI_EEESC_SE_Li256ELb1ELb1ELb0ELb0EEENS1_19SingleTileSchedulerILb1ELb0ELb1ELi128EEEEEEEEEvNT_6ParamsE)
        .other          _ZN7cutlass13device_kernelIN5flash19enable_sm80_to_sm89INS1_16FlashAttnFwdSm80INS1_25CollectiveMainloopFwdSm80ILi8ELi1ELb0EN4cute5tupleIJNS5_1CILi128EEENS7_ILi32EEENS7_ILi256EEEEEELi256ENS_10bfloat16_tEfNS_4arch4Sm80ELb0ELb0ELb0ELb1ELb0ELb1ELb1ELb0EEENS1_21CollectiveEpilogueFwdINS6_IJS8_SA_S9_EEENS6_IJNS7_ILi1EEESI_SI_EEESC_SE_Li256ELb1ELb1ELb0ELb0EEENS1_19SingleTileSchedulerILb1ELb0ELb1ELi128EEEEEEEEEvNT_6ParamsE,@"STO_CUDA_ENTRY STV_DEFAULT"
_ZN7cutlass13device_kernelIN5flash19enable_sm80_to_sm89INS1_16FlashAttnFwdSm80INS1_25CollectiveMainloopFwdSm80ILi8ELi1ELb0EN4cute5tupleIJNS5_1CILi128EEENS7_ILi32EEENS7_ILi256EEEEEELi256ENS_10bfloat16_tEfNS_4arch4Sm80ELb0ELb0ELb0ELb1ELb0ELb1ELb1ELb0EEENS1_21CollectiveEpilogueFwdINS6_IJS8_SA_S9_EEENS6_IJNS7_ILi1EEESI_SI_EEESC_SE_Li256ELb1ELb1ELb0ELb0EEENS1_19SingleTileSchedulerILb1ELb0ELb1ELi128EEEEEEEEEvNT_6ParamsE:
[----:B------:R-:W-:Y:S01]  /*0000*/  LDC R1, c[0x0][0x28] ;  /* 0x00000a00ff017b82 */ /* 0x000fe20000000800 */
[----:B------:R-:W-:Y:S05]  /*0010*/  EXIT ;  /* 0x000000000000794d */ /* 0x000fea0003800000 */
.L_x_20:
        /* <DEDUP_REMOVED lines=14> */
.L_x_56:


//--------------------- .text._ZN7cutlass13device_kernelIN5flash19enable_sm80_to_sm89INS1_16FlashAttnFwdSm80INS1_25CollectiveMainloopFwdSm80ILi8ELi1ELb1EN4cute5tupleIJNS5_1CILi128EEENS7_ILi48EEENS7_ILi256EEEEEELi256ENS_10bfloat16_tEfNS_4arch4Sm80ELb0ELb1ELb0ELb0ELb0ELb0ELb1ELb0EEENS1_21CollectiveEpilogueFwdINS6_IJS8_SA_S9_EEENS6_IJNS7_ILi1EEESI_SI_EEESC_SE_Li256ELb0ELb1ELb0ELb0EEENS1_19SingleTileSchedulerILb0ELb0ELb1ELi128EEEEEEEEEvNT_6ParamsE --------------------------
	.section	.text._ZN7cutlass13device_kernelIN5flash19enable_sm80_to_sm89INS1_16FlashAttnFwdSm80INS1_25CollectiveMainloopFwdSm80ILi8ELi1ELb1EN4cute5tupleIJNS5_1CILi128EEENS7_ILi48EEENS7_ILi256EEEEEELi256ENS_10bfloat16_tEfNS_4arch4Sm80ELb0ELb1ELb0ELb0ELb0ELb0ELb1ELb0EEENS1_21CollectiveEpilogueFwdINS6_IJS8_SA_S9_EEENS6_IJNS7_ILi1EEESI_SI_EEESC_SE_Li256ELb0ELb1ELb0ELb0EEENS1_19SingleTileSchedulerILb0ELb0ELb1ELi128EEEEEEEEEvNT_6ParamsE,"ax",@progbits
	.align	128
.text._ZN7cutlass13device_kernelIN5flash19enable_sm80_to_sm89INS1_16FlashAttnFwdSm80INS1_25CollectiveMainloopFwdSm80ILi8ELi1ELb1EN4cute5tupleIJNS5_1CILi128EEENS7_ILi48EEENS7_ILi256EEEEEELi256ENS_10bfloat16_tEfNS_4arch4Sm80ELb0ELb1ELb0ELb0ELb0ELb0ELb1ELb0EEENS1_21CollectiveEpilogueFwdINS6_IJS8_SA_S9_EEENS6_IJNS7_ILi1EEESI_SI_EEESC_SE_Li256ELb0ELb1ELb0ELb0EEENS1_19SingleTileSchedulerILb0ELb0ELb1ELi128EEEEEEEEEvNT_6ParamsE:
        .type           _ZN7cutlass13device_kernelIN5flash19enable_sm80_to_sm89INS1_16FlashAttnFwdSm80INS1_25CollectiveMainloopFwdSm80ILi8ELi1ELb1EN4cute5tupleIJNS5_1CILi128EEENS7_ILi48EEENS7_ILi256EEEEEELi256ENS_10bfloat16_tEfNS_4arch4Sm80ELb0ELb1ELb0ELb0ELb0ELb0ELb1ELb0EEENS1_21CollectiveEpilogueFwdINS6_IJS8_SA_S9_EEENS6_IJNS7_ILi1EEESI_SI_EEESC_SE_Li256ELb0ELb1ELb0ELb0EEENS1_19SingleTileSchedulerILb0ELb0ELb1ELi128EEEEEEEEEvNT_6ParamsE,@function
        .size           _ZN7cutlass13device_kernelIN5flash19enable_sm80_to_sm89INS1_16FlashAttnFwdSm80INS1_25CollectiveMainloopFwdSm80ILi8ELi1ELb1EN4cute5tupleIJNS5_1CILi128EEENS7_ILi48EEENS7_ILi256EEEEEELi256ENS_10bfloat16_tEfNS_4arch4Sm80ELb0ELb1ELb0ELb0ELb0ELb0ELb1ELb0EEENS1_21CollectiveEpilogueFwdINS6_IJS8_SA_S9_EEENS6_IJNS7_ILi1EEESI_SI_EEESC_SE_Li256ELb0ELb1ELb0ELb0EEENS1_19SingleTileSchedulerILb0ELb0ELb1ELi128EEEEEEEEEvNT_6ParamsE,(.L_x_57 - _ZN7cutlass13device_kernelIN5flash19enable_sm80_to_sm89INS1_16FlashAttnFwdSm80INS1_25CollectiveMainloopFwdSm80ILi8ELi1ELb1EN4cute5tupleIJNS5_1CILi128EEENS7_ILi48EEENS7_ILi256EEEEEELi256ENS_10bfloat16_tEfNS_4arch4Sm80ELb0ELb1ELb0ELb0ELb0ELb0ELb1ELb0EEENS1_21CollectiveEpilogueFwdINS6_IJS8_SA_S9_EEENS6_IJNS7_ILi1EEESI_SI_EEESC_SE_Li256ELb0ELb1ELb0ELb0EEENS1_19SingleTileSchedulerILb0ELb0ELb1ELi128EEEEEEEEEvNT_6ParamsE)
        .other          _ZN7cutlass13device_kernelIN5flash19enable_sm80_to_sm89INS1_16FlashAttnFwdSm80INS1_25CollectiveMainloopFwdSm80ILi8ELi1ELb1EN4cute5tupleIJNS5_1CILi128EEENS7_ILi48EEENS7_ILi256EEEEEELi256ENS_10bfloat16_tEfNS_4arch4Sm80ELb0ELb1ELb0ELb0ELb0ELb0ELb1ELb0EEENS1_21CollectiveEpilogueFwdINS6_IJS8_SA_S9_EEENS6_IJNS7_ILi1EEESI_SI_EEESC_SE_Li256ELb0ELb1ELb0ELb0EEENS1_19SingleTileSchedulerILb0ELb0ELb1ELi128EEEEEEEEEvNT_6ParamsE,@"STO_CUDA_ENTRY STV_DEFAULT"
_ZN7cutlass13device_kernelIN5flash19enable_sm80_to_sm89INS1_16FlashAttnFwdSm80INS1_25CollectiveMainloopFwdSm80ILi8ELi1ELb1EN4cute5tupleIJNS5_1CILi128EEENS7_ILi48EEENS7_ILi256EEEEEELi256ENS_10bfloat16_tEfNS_4arch4Sm80ELb0ELb1ELb0ELb0ELb0ELb0ELb1ELb0EEENS1_21CollectiveEpilogueFwdINS6_IJS8_SA_S9_EEENS6_IJNS7_ILi1EEESI_SI_EEESC_SE_Li256ELb0ELb1ELb0ELb0EEENS1_19SingleTileSchedulerILb0ELb0ELb1ELi128EEEEEEEEEvNT_6ParamsE:
[----:B------:R-:W-:Y:S01]  /*0000*/  LDC R1, c[0x0][0x28] ;  /* 0x00000a00ff017b82 */ /* 0x000fe20000000800 */
[----:B------:R-:W-:Y:S05]  /*0010*/  EXIT ;  /* 0x000000000000794d */ /* 0x000fea0003800000 */
.L_x_21:
        /* <DEDUP_REMOVED lines=14> */
.L_x_57:


//--------------------- .text._ZN7cutlass13device_kernelIN5flash19enable_sm80_to_sm89INS1_16FlashAttnFwdSm80INS1_25CollectiveMainloopFwdSm80ILi8ELi1ELb1EN4cute5tupleIJNS5_1CILi128EEENS7_ILi48EEENS7_ILi256EEEEEELi256ENS_10bfloat16_tEfNS_4arch4Sm80ELb0ELb1ELb0ELb1ELb0ELb0ELb1ELb0EEENS1_21CollectiveEpilogueFwdINS6_IJS8_SA_S9_EEENS6_IJNS7_ILi1EEESI_SI_EEESC_SE_Li256ELb1ELb1ELb0ELb0EEENS1_19SingleTileSchedulerILb1ELb0ELb1ELi128EEEEEEEEEvNT_6ParamsE --------------------------
	.section	.text._ZN7cutlass13device_kernelIN5flash19enable_sm80_to_sm89INS1_16FlashAttnFwdSm80INS1_25CollectiveMainloopFwdSm80ILi8ELi1ELb1EN4cute5tupleIJNS5_1CILi128EEENS7_ILi48EEENS7_ILi256EEEEEELi256ENS_10bfloat16_tEfNS_4arch4Sm80ELb0ELb1ELb0ELb1ELb0ELb0ELb1ELb0EEENS1_21CollectiveEpilogueFwdINS6_IJS8_SA_S9_EEENS6_IJNS7_ILi1EEESI_SI_EEESC_SE_Li256ELb1ELb1ELb0ELb0EEENS1_19SingleTileSchedulerILb1ELb0ELb1ELi128EEEEEEEEEvNT_6ParamsE,"ax",@progbits
	.align	128
.text._ZN7cutlass13device_kernelIN5flash19enable_sm80_to_sm89INS1_16FlashAttnFwdSm80INS1_25CollectiveMainloopFwdSm80ILi8ELi1ELb1EN4cute5tupleIJNS5_1CILi128EEENS7_ILi48EEENS7_ILi256EEEEEELi256ENS_10bfloat16_tEfNS_4arch4Sm80ELb0ELb1ELb0ELb1ELb0ELb0ELb1ELb0EEENS1_21CollectiveEpilogueFwdINS6_IJS8_SA_S9_EEENS6_IJNS7_ILi1EEESI_SI_EEESC_SE_Li256ELb1ELb1ELb0ELb0EEENS1_19SingleTileSchedulerILb1ELb0ELb1ELi128EEEEEEEEEvNT_6ParamsE:
        .type           _ZN7cutlass13device_kernelIN5flash19enable_sm80_to_sm89INS1_16FlashAttnFwdSm80INS1_25CollectiveMainloopFwdSm80ILi8ELi1ELb1EN4cute5tupleIJNS5_1CILi128EEENS7_ILi48EEENS7_ILi256EEEEEELi256ENS_10bfloat16_tEfNS_4arch4Sm80ELb0ELb1ELb0ELb1ELb0ELb0ELb1ELb0EEENS1_21CollectiveEpilogueFwdINS6_IJS8_SA_S9_EEENS6_IJNS7_ILi1EEESI_SI_EEESC_SE_Li256ELb1ELb1ELb0ELb0EEENS1_19SingleTileSchedulerILb1ELb0ELb1ELi128EEEEEEEEEvNT_6ParamsE,@function
        .size           _ZN7cutlass13device_kernelIN5flash19enable_sm80_to_sm89INS1_16FlashAttnFwdSm80INS1_25CollectiveMainloopFwdSm80ILi8ELi1ELb1EN4cute5tupleIJNS5_1CILi128EEENS7_ILi48EEENS7_ILi256EEEEEELi256ENS_10bfloat16_tEfNS_4arch4Sm80ELb0ELb1ELb0ELb1ELb0ELb0ELb1ELb0EEENS1_21CollectiveEpilogueFwdINS6_IJS8_SA_S9_EEENS6_IJNS7_ILi1EEESI_SI_EEESC_SE_Li256ELb1ELb1ELb0ELb0EEENS1_19SingleTileSchedulerILb1ELb0ELb1ELi128EEEEEEEEEvNT_6ParamsE,(.L_x_58 - _ZN7cutlass13device_kernelIN5flash19enable_sm80_to_sm89INS1_16FlashAttnFwdSm80INS1_25CollectiveMainloopFwdSm80ILi8ELi1ELb1EN4cute5tupleIJNS5_1CILi128EEENS7_ILi48EEENS7_ILi256EEEEEELi256ENS_10bfloat16_tEfNS_4arch4Sm80ELb0ELb1ELb0ELb1ELb0ELb0ELb1ELb0EEENS1_21CollectiveEpilogueFwdINS6_IJS8_SA_S9_EEENS6_IJNS7_ILi1EEESI_SI_EEESC_SE_Li256ELb1ELb1ELb0ELb0EEENS1_19SingleTileSchedulerILb1ELb0ELb1ELi128EEEEEEEEEvNT_6ParamsE)
        .other          _ZN7cutlass13device_kernelIN5flash19enable_sm80_to_sm89INS1_16FlashAttnFwdSm80INS1_25CollectiveMainloopFwdSm80ILi8ELi1ELb1EN4cute5tupleIJNS5_1CILi128EEENS7_ILi48EEENS7_ILi256EEEEEELi256ENS_10bfloat16_tEfNS_4arch4Sm80ELb0ELb1ELb0ELb1ELb0ELb0ELb1ELb0EEENS1_21CollectiveEpilogueFwdINS6_IJS8_SA_S9_EEENS6_IJNS7_ILi1EEESI_SI_EEESC_SE_Li256ELb1ELb1ELb0ELb0EEENS1_19SingleTileSchedulerILb1ELb0ELb1ELi128EEEEEEEEEvNT_6ParamsE,@"STO_CUDA_ENTRY STV_DEFAULT"
_ZN7cutlass13device_kernelIN5flash19enable_sm80_to_sm89INS1_16FlashAttnFwdSm80INS1_25CollectiveMainloopFwdSm80ILi8ELi1ELb1EN4cute5tupleIJNS5_1CILi128EEENS7_ILi48EEENS7_ILi256EEEEEELi256ENS_10bfloat16_tEfNS_4arch4Sm80ELb0ELb1ELb0ELb1ELb0ELb0ELb1ELb0EEENS1_21CollectiveEpilogueFwdINS6_IJS8_SA_S9_EEENS6_IJNS7_ILi1EEESI_SI_EEESC_SE_Li256ELb1ELb1ELb0ELb0EEENS1_19SingleTileSchedulerILb1ELb0ELb1ELi128EEEEEEEEEvNT_6ParamsE:
[----:B------:R-:W-:Y:S01]  /*0000*/  LDC R1, c[0x0][0x28] ;  /* 0x00000a00ff017b82 */ /* 0x000fe20000000800 */
[----:B------:R-:W-:Y:S05]  /*0010*/  EXIT ;  /* 0x000000000000794d */ /* 0x000fea0003800000 */
.L_x_22:
        /* <DEDUP_REMOVED lines=14> */
.L_x_58:


//--------------------- .text._ZN7cutlass13device_kernelIN5flash19enable_sm80_to_sm89INS1_16FlashAttnFwdSm80INS1_25CollectiveMainloopFwdSm80ILi8ELi1ELb0EN4cute5tupleIJNS5_1CILi128EEENS7_ILi32EEENS7_ILi256EEEEEELi256ENS_10bfloat16_tEfNS_4arch4Sm80ELb0ELb1ELb0ELb1ELb0ELb1ELb1ELb0EEENS1_21CollectiveEpilogueFwdINS6_IJS8_SA_S9_EEENS6_IJNS7_ILi1EEESI_SI_EEESC_SE_Li256ELb1ELb1ELb0ELb0EEENS1_19SingleTileSchedulerILb1ELb0ELb1ELi128EEEEEEEEEvNT_6ParamsE --------------------------
	.section	.text._ZN7cutlass13device_kernelIN5flash19enable_sm80_to_sm89INS1_16FlashAttnFwdSm80INS1_25CollectiveMainloopFwdSm80ILi8ELi1ELb0EN4cute5tupleIJNS5_1CILi128EEENS7_ILi32EEENS7_ILi256EEEEEELi256ENS_10bfloat16_tEfNS_4arch4Sm80ELb0ELb1ELb0ELb1ELb0ELb1ELb1ELb0EEENS1_21CollectiveEpilogueFwdINS6_IJS8_SA_S9_EEENS6_IJNS7_ILi1EEESI_SI_EEESC_SE_Li256ELb1ELb1ELb0ELb0EEENS1_19SingleTileSchedulerILb1ELb0ELb1ELi128EEEEEEEEEvNT_6ParamsE,"ax",@progbits
	.align	128
.text._ZN7cutlass13device_kernelIN5flash19enable_sm80_to_sm89INS1_16FlashAttnFwdSm80INS1_25CollectiveMainloopFwdSm80ILi8ELi1ELb0EN4cute5tupleIJNS5_1CILi128EEENS7_ILi32EEENS7_ILi256EEEEEELi256ENS_10bfloat16_tEfNS_4arch4Sm80ELb0ELb1ELb0ELb1ELb0ELb1ELb1ELb0EEENS1_21CollectiveEpilogueFwdINS6_IJS8_SA_S9_EEENS6_IJNS7_ILi1EEESI_SI_EEESC_SE_Li256ELb1ELb1ELb0ELb0EEENS1_19SingleTileSchedulerILb1ELb0ELb1ELi128EEEEEEEEEvNT_6ParamsE:
        .type           _ZN7cutlass13device_kernelIN5flash19enable_sm80_to_sm89INS1_16FlashAttnFwdSm80INS1_25CollectiveMainloopFwdSm80ILi8ELi1ELb0EN4cute5tupleIJNS5_1CILi128EEENS7_ILi32EEENS7_ILi256EEEEEELi256ENS_10bfloat16_tEfNS_4arch4Sm80ELb0ELb1ELb0ELb1ELb0ELb1ELb1ELb0EEENS1_21CollectiveEpilogueFwdINS6_IJS8_SA_S9_EEENS6_IJNS7_ILi1EEESI_SI_EEESC_SE_Li256ELb1ELb1ELb0ELb0EEENS1_19SingleTileSchedulerILb1ELb0ELb1ELi128EEEEEEEEEvNT_6ParamsE,@function
        .size           _ZN7cutlass13device_kernelIN5flash19enable_sm80_to_sm89INS1_16FlashAttnFwdSm80INS1_25CollectiveMainloopFwdSm80ILi8ELi1ELb0EN4cute5tupleIJNS5_1CILi128EEENS7_ILi32EEENS7_ILi256EEEEEELi256ENS_10bfloat16_tEfNS_4arch4Sm80ELb0ELb1ELb0ELb1ELb0ELb1ELb1ELb0EEENS1_21CollectiveEpilogueFwdINS6_IJS8_SA_S9_EEENS6_IJNS7_ILi1EEESI_SI_EEESC_SE_Li256ELb1ELb1ELb0ELb0EEENS1_19SingleTileSchedulerILb1ELb0ELb1ELi128EEEEEEEEEvNT_6ParamsE,(.L_x_59 - _ZN7cutlass13device_kernelIN5flash19enable_sm80_to_sm89INS1_16FlashAttnFwdSm80INS1_25CollectiveMainloopFwdSm80ILi8ELi1ELb0EN4cute5tupleIJNS5_1CILi128EEENS7_ILi32EEENS7_ILi256EEEEEELi256ENS_10bfloat16_tEfNS_4arch4Sm80ELb0ELb1ELb0ELb1ELb0ELb1ELb1ELb0EEENS1_21CollectiveEpilogueFwdINS6_IJS8_SA_S9_EEENS6_IJNS7_ILi1EEESI_SI_EEESC_SE_Li256ELb1ELb1ELb0ELb0EEENS1_19SingleTileSchedulerILb1ELb0ELb1ELi128EEEEEEEEEvNT_6ParamsE)
        .other          _ZN7cutlass13device_kernelIN5flash19enable_sm80_to_sm89INS1_16FlashAttnFwdSm80INS1_25CollectiveMainloopFwdSm80ILi8ELi1ELb0EN4cute5tupleIJNS5_1CILi128EEENS7_ILi32EEENS7_ILi256EEEEEELi256ENS_10bfloat16_tEfNS_4arch4Sm80ELb0ELb1ELb0ELb1ELb0ELb1ELb1ELb0EEENS1_21CollectiveEpilogueFwdINS6_IJS8_SA_S9_EEENS6_IJNS7_ILi1EEESI_SI_EEESC_SE_Li256ELb1ELb1ELb0ELb0EEENS1_19SingleTileSchedulerILb1ELb0ELb1ELi128EEEEEEEEEvNT_6ParamsE,@"STO_CUDA_ENTRY STV_DEFAULT"
_ZN7cutlass13device_kernelIN5flash19enable_sm80_to_sm89INS1_16FlashAttnFwdSm80INS1_25CollectiveMainloopFwdSm80ILi8ELi1ELb0EN4cute5tupleIJNS5_1CILi128EEENS7_ILi32EEENS7_ILi256EEEEEELi256ENS_10bfloat16_tEfNS_4arch4Sm80ELb0ELb1ELb0ELb1ELb0ELb1ELb1ELb0EEENS1_21CollectiveEpilogueFwdINS6_IJS8_SA_S9_EEENS6_IJNS7_ILi1EEESI_SI_EEESC_SE_Li256ELb1ELb1ELb0ELb0EEENS1_19SingleTileSchedulerILb1ELb0ELb1ELi128EEEEEEEEEvNT_6ParamsE:
[----:B------:R-:W-:Y:S01]  /*0000*/  LDC R1, c[0x0][0x28] ;  /* 0x00000a00ff017b82 */ /* 0x000fe20000000800 */
[----:B------:R-:W-:Y:S05]  /*0010*/  EXIT ;  /* 0x000000000000794d */ /* 0x000fea0003800000 */
.L_x_23:
        /* <DEDUP_REMOVED lines=14> */
.L_x_59:


//--------------------- .text._ZN7cutlass13device_kernelIN5flash19enable_sm80_to_sm89INS1_16FlashAttnFwdSm80INS1_25CollectiveMainloopFwdSm80ILi8ELi1ELb1EN4cute5tupleIJNS5_1CILi128EEENS7_ILi64EEENS7_ILi256EEEEEELi256ENS_10bfloat16_tEfNS_4arch4Sm80ELb1ELb0ELb0ELb0ELb0ELb0ELb1ELb0EEENS1_21CollectiveEpilogueFwdINS6_IJS8_SA_S9_EEENS6_IJNS7_ILi1EEESI_SI_EEESC_SE_Li256ELb0ELb1ELb0ELb0EEENS1_30DynamicPersistentTileSchedulerILi256ELi256ELb0ELb1ELb0EEEEEEEEEvNT_6ParamsE --------------------------
	.section	.text._ZN7cutlass13device_kernelIN5flash19enable_sm80_to_sm89INS1_16FlashAttnFwdSm80INS1_25CollectiveMainloopFwdSm80ILi8ELi1ELb1EN4cute5tupleIJNS5_1CILi128EEENS7_ILi64EEENS7_ILi256EEEEEELi256ENS_10bfloat16_tEfNS_4arch4Sm80ELb1ELb0ELb0ELb0ELb0ELb0ELb1ELb0EEENS1_21CollectiveEpilogueFwdINS6_IJS8_SA_S9_EEENS6_IJNS7_ILi1EEESI_SI_EEESC_SE_Li256ELb0ELb1ELb0ELb0EEENS1_30DynamicPersistentTileSchedulerILi256ELi256ELb0ELb1ELb0EEEEEEEEEvNT_6ParamsE,"ax",@progbits
	.align	128
.text._ZN7cutlass13device_kernelIN5flash19enable_sm80_to_sm89INS1_16FlashAttnFwdSm80INS1_25CollectiveMainloopFwdSm80ILi8ELi1ELb1EN4cute5tupleIJNS5_1CILi128EEENS7_ILi64EEENS7_ILi256EEEEEELi256ENS_10bfloat16_tEfNS_4arch4Sm80ELb1ELb0ELb0ELb0ELb0ELb0ELb1ELb0EEENS1_21CollectiveEpilogueFwdINS6_IJS8_SA_S9_EEENS6_IJNS7_ILi1EEESI_SI_EEESC_SE_Li256ELb0ELb1ELb0ELb0EEENS1_30DynamicPersistentTileSchedulerILi256ELi256ELb0ELb1ELb0EEEEEEEEEvNT_6ParamsE:
        .type           _ZN7cutlass13device_kernelIN5flash19enable_sm80_to_sm89INS1_16FlashAttnFwdSm80INS1_25CollectiveMainloopFwdSm80ILi8ELi1ELb1EN4cute5tupleIJNS5_1CILi128EEENS7_ILi64EEENS7_ILi256EEEEEELi256ENS_10bfloat16_tEfNS_4arch4Sm80ELb1ELb0ELb0ELb0ELb0ELb0ELb1ELb0EEENS1_21CollectiveEpilogueFwdINS6_IJS8_SA_S9_EEENS6_IJNS7_ILi1EEESI_SI_EEESC_SE_Li256ELb0ELb1ELb0ELb0EEENS1_30DynamicPersistentTileSchedulerILi256ELi256ELb0ELb1ELb0EEEEEEEEEvNT_6ParamsE,@function
        .size           _ZN7cutlass13device_kernelIN5flash19enable_sm80_to_sm89INS1_16FlashAttnFwdSm80INS1_25CollectiveMainloopFwdSm80ILi8ELi1ELb1EN4cute5tupleIJNS5_1CILi128EEENS7_ILi64EEENS7_ILi256EEEEEELi256ENS_10bfloat16_tEfNS_4arch4Sm80ELb1ELb0ELb0ELb0ELb0ELb0ELb1ELb0EEENS1_21CollectiveEpilogueFwdINS6_IJS8_SA_S9_EEENS6_IJNS7_ILi1EEESI_SI_EEESC_SE_Li256ELb0ELb1ELb0ELb0EEENS1_30DynamicPersistentTileSchedulerILi256ELi256ELb0ELb1ELb0EEEEEEEEEvNT_6ParamsE,(.L_x_60 - _ZN7cutlass13device_kernelIN5flash19enable_sm80_to_sm89INS1_16FlashAttnFwdSm80INS1_25CollectiveMainloopFwdSm80ILi8ELi1ELb1EN4cute5tupleIJNS5_1CILi128EEENS7_ILi64EEENS7_ILi256EEEEEELi256ENS_10bfloat16_tEfNS_4arch4Sm80ELb1ELb0ELb0ELb0ELb0ELb0ELb1ELb0EEENS1_21CollectiveEpilogueFwdINS6_IJS8_SA_S9_EEENS6_IJNS7_ILi1EEESI_SI_EEESC_SE_Li256ELb0ELb1ELb0ELb0EEENS1_30DynamicPersistentTileSchedulerILi256ELi256ELb0ELb1ELb0EEEEEEEEEvNT_6ParamsE)
        .other          _ZN7cutlass13device_kernelIN5flash19enable_sm80_to_sm89INS1_16FlashAttnFwdSm80INS1_25CollectiveMainloopFwdSm80ILi8ELi1ELb1EN4cute5tupleIJNS5_1CILi128EEENS7_ILi64EEENS7_ILi256EEEEEELi256ENS_10bfloat16_tEfNS_4arch4Sm80ELb1ELb0ELb0ELb0ELb0ELb0ELb1ELb0EEENS1_21CollectiveEpilogueFwdINS6_IJS8_SA_S9_EEENS6_IJNS7_ILi1EEESI_SI_EEESC_SE_Li256ELb0ELb1ELb0ELb0EEENS1_30DynamicPersistentTileSchedulerILi256ELi256ELb0ELb1ELb0EEEEEEEEEvNT_6ParamsE,@"STO_CUDA_ENTRY STV_DEFAULT"
_ZN7cutlass13device_kernelIN5flash19enable_sm80_to_sm89INS1_16FlashAttnFwdSm80INS1_25CollectiveMainloopFwdSm80ILi8ELi1ELb1EN4cute5tupleIJNS5_1CILi128EEENS7_ILi64EEENS7_ILi256EEEEEELi256ENS_10bfloat16_tEfNS_4arch4Sm80ELb1ELb0ELb0ELb0ELb0ELb0ELb1ELb0EEENS1_21CollectiveEpilogueFwdINS6_IJS8_SA_S9_EEENS6_IJNS7_ILi1EEESI_SI_EEESC_SE_Li256ELb0ELb1ELb0ELb0EEENS1_30DynamicPersistentTileSchedulerILi256ELi256ELb0ELb1ELb0EEEEEEEEEvNT_6ParamsE:
[----:B------:R-:W-:Y:S01]  /*0000*/  LDC R1, c[0x0][0x28] ;  /* 0x00000a00ff017b82 */ /* 0x000fe20000000800 */
[----:B------:R-:W-:Y:S05]  /*0010*/  EXIT ;  /* 0x000000000000794d */ /* 0x000fea0003800000 */
.L_x_24:
        /* <DEDUP_REMOVED lines=14> */
.L_x_60:


//--------------------- .text._ZN7cutlass13device_kernelIN5flash19enable_sm80_to_sm89INS1_16FlashAttnFwdSm80INS1_25CollectiveMainloopFwdSm80ILi8ELi1ELb1EN4cute5tupleIJNS5_1CILi128EEENS7_ILi64EEENS7_ILi256EEEEEELi256ENS_10bfloat16_tEfNS_4arch4Sm80ELb1ELb0ELb0ELb1ELb0ELb0ELb1ELb0EEENS1_21CollectiveEpilogueFwdINS6_IJS8_SA_S9_EEENS6_IJNS7_ILi1EEESI_SI_EEESC_SE_Li256ELb1ELb1ELb0ELb0EEENS1_19SingleTileSchedulerILb1ELb0ELb1ELi128EEEEEEEEEvNT_6ParamsE --------------------------
	.section	.text._ZN7cutlass13device_kernelIN5flash19enable_sm80_to_sm89INS1_16FlashAttnFwdSm80INS1_25CollectiveMainloopFwdSm80ILi8ELi1ELb1EN4cute5tupleIJNS5_1CILi128EEENS7_ILi64EEENS7_ILi256EEEEEELi256ENS_10bfloat16_tEfNS_4arch4Sm80ELb1ELb0ELb0ELb1ELb0ELb0ELb1ELb0EEENS1_21CollectiveEpilogueFwdINS6_IJS8_SA_S9_EEENS6_IJNS7_ILi1EEESI_SI_EEESC_SE_Li256ELb1ELb1ELb0ELb0EEENS1_19SingleTileSchedulerILb1ELb0ELb1ELi128EEEEEEEEEvNT_6ParamsE,"ax",@progbits
	.align	128
.text._ZN7cutlass13device_kernelIN5flash19enable_sm80_to_sm89INS1_16FlashAttnFwdSm80INS1_25CollectiveMainloopFwdSm80ILi8ELi1ELb1EN4cute5tupleIJNS5_1CILi128EEENS7_ILi64EEENS7_ILi256EEEEEELi256ENS_10bfloat16_tEfNS_4arch4Sm80ELb1ELb0ELb0ELb1ELb0ELb0ELb1ELb0EEENS1_21CollectiveEpilogueFwdINS6_IJS8_SA_S9_EEENS6_IJNS7_ILi1EEESI_SI_EEESC_SE_Li256ELb1ELb1ELb0ELb0EEENS1_19SingleTileSchedulerILb1ELb0ELb1ELi128EEEEEEEEEvNT_6ParamsE:
        .type           _ZN7cutlass13device_kernelIN5flash19enable_sm80_to_sm89INS1_16FlashAttnFwdSm80INS1_25CollectiveMainloopFwdSm80ILi8ELi1ELb1EN4cute5tupleIJNS5_1CILi128EEENS7_ILi64EEENS7_ILi256EEEEEELi256ENS_10bfloat16_tEfNS_4arch4Sm80ELb1ELb0ELb0ELb1ELb0ELb0ELb1ELb0EEENS1_21CollectiveEpilogueFwdINS6_IJS8_SA_S9_EEENS6_IJNS7_ILi1EEESI_SI_EEESC_SE_Li256ELb1ELb1ELb0ELb0EEENS1_19SingleTileSchedulerILb1ELb0ELb1ELi128EEEEEEEEEvNT_6ParamsE,@function
        .size           _ZN7cutlass13device_kernelIN5flash19enable_sm80_to_sm89INS1_16FlashAttnFwdSm80INS1_25CollectiveMainloopFwdSm80ILi8ELi1ELb1EN4cute5tupleIJNS5_1CILi128EEENS7_ILi64EEENS7_ILi256EEEEEELi256ENS_10bfloat16_tEfNS_4arch4Sm80ELb1ELb0ELb0ELb1ELb0ELb0ELb1ELb0EEENS1_21CollectiveEpilogueFwdINS6_IJS8_SA_S9_EEENS6_IJNS7_ILi1EEESI_SI_EEESC_SE_Li256ELb1ELb1ELb0ELb0EEENS1_19SingleTileSchedulerILb1ELb0ELb1ELi128EEEEEEEEEvNT_6ParamsE,(.L_x_61 - _ZN7cutlass13device_kernelIN5flash19enable_sm80_to_sm89INS1_16FlashAttnFwdSm80INS1_25CollectiveMainloopFwdSm80ILi8ELi1ELb1EN4cute5tupleIJNS5_1CILi128EEENS7_ILi64EEENS7_ILi256EEEEEELi256ENS_10bfloat16_tEfNS_4arch4Sm80ELb1ELb0ELb0ELb1ELb0ELb0ELb1ELb0EEENS1_21CollectiveEpilogueFwdINS6_IJS8_SA_S9_EEENS6_IJNS7_ILi1EEESI_SI_EEESC_SE_Li256ELb1ELb1ELb0ELb0EEENS1_19SingleTileSchedulerILb1ELb0ELb1ELi128EEEEEEEEEvNT_6ParamsE)
        .other          _ZN7cutlass13device_kernelIN5flash19enable_sm80_to_sm89INS1_16FlashAttnFwdSm80INS1_25CollectiveMainloopFwdSm80ILi8ELi1ELb1EN4cute5tupleIJNS5_1CILi128EEENS7_ILi64EEENS7_ILi256EEEEEELi256ENS_10bfloat16_tEfNS_4arch4Sm80ELb1ELb0ELb0ELb1ELb0ELb0ELb1ELb0EEENS1_21CollectiveEpilogueFwdINS6_IJS8_SA_S9_EEENS6_IJNS7_ILi1EEESI_SI_EEESC_SE_Li256ELb1ELb1ELb0ELb0EEENS1_19SingleTileSchedulerILb1ELb0ELb1ELi128EEEEEEEEEvNT_6ParamsE,@"STO_CUDA_ENTRY STV_DEFAULT"
_ZN7cutlass13device_kernelIN5flash19enable_sm80_to_sm89INS1_16FlashAttnFwdSm80INS1_25CollectiveMainloopFwdSm80ILi8ELi1ELb1EN4cute5tupleIJNS5_1CILi128EEENS7_ILi64EEENS7_ILi256EEEEEELi256ENS_10bfloat16_tEfNS_4arch4Sm80ELb1ELb0ELb0ELb1ELb0ELb0ELb1ELb0EEENS1_21CollectiveEpilogueFwdINS6_IJS8_SA_S9_EEENS6_IJNS7_ILi1EEESI_SI_EEESC_SE_Li256ELb1ELb1ELb0ELb0EEENS1_19SingleTileSchedulerILb1ELb0ELb1ELi128EEEEEEEEEvNT_6ParamsE:
[----:B------:R-:W-:Y:S01]  /*0000*/  LDC R1, c[0x0][0x28] ;  /* 0x00000a00ff017b82 */ /* 0x000fe20000000800 */
[----:B------:R-:W-:Y:S05]  /*0010*/  EXIT ;  /* 0x000000000000794d */ /* 0x000fea0003800000 */
.L_x_25:
        /* <DEDUP_REMOVED lines=14> */
.L_x_61:


//--------------------- .text._ZN7cutlass13device_kernelIN5flash19enable_sm80_to_sm89INS1_16FlashAttnFwdSm80INS1_25CollectiveMainloopFwdSm80ILi8ELi1ELb0EN4cute5tupleIJNS5_1CILi128EEENS7_ILi32EEENS7_ILi256EEEEEELi256ENS_10bfloat16_tEfNS_4arch4Sm80ELb1ELb0ELb0ELb1ELb0ELb1ELb1ELb0EEENS1_21CollectiveEpilogueFwdINS6_IJS8_SA_S9_EEENS6_IJNS7_ILi1EEESI_SI_EEESC_SE_Li256ELb1ELb1ELb0ELb0EEENS1_19SingleTileSchedulerILb1ELb0ELb1ELi128EEEEEEEEEvNT_6ParamsE --------------------------
	.section	.text._ZN7cutlass13device_kernelIN5flash19enable_sm80_to_sm89INS1_16FlashAttnFwdSm80INS1_25CollectiveMainloopFwdSm80ILi8ELi1ELb0EN4cute5tupleIJNS5_1CILi128EEENS7_ILi32EEENS7_ILi256EEEEEELi256ENS_10bfloat16_tEfNS_4arch4Sm80ELb1ELb0ELb0ELb1ELb0ELb1ELb1ELb0EEENS1_21CollectiveEpilogueFwdINS6_IJS8_SA_S9_EEENS6_IJNS7_ILi1EEESI_SI_EEESC_SE_Li256ELb1ELb1ELb0ELb0EEENS1_19SingleTileSchedulerILb1ELb0ELb1ELi128EEEEEEEEEvNT_6ParamsE,"ax",@progbits
	.align	128
.text._ZN7cutlass13device_kernelIN5flash19enable_sm80_to_sm89INS1_16FlashAttnFwdSm80INS1_25CollectiveMainloopFwdSm80ILi8ELi1ELb0EN4cute5tupleIJNS5_1CILi128EEENS7_ILi32EEENS7_ILi256EEEEEELi256ENS_10bfloat16_tEfNS_4arch4Sm80ELb1ELb0ELb0ELb1ELb0ELb1ELb1ELb0EEENS1_21CollectiveEpilogueFwdINS6_IJS8_SA_S9_EEENS6_IJNS7_ILi1EEESI_SI_EEESC_SE_Li256ELb1ELb1ELb0ELb0EEENS1_19SingleTileSchedulerILb1ELb0ELb1ELi128EEEEEEEEEvNT_6ParamsE:
        .type           _ZN7cutlass13device_kernelIN5flash19enable_sm80_to_sm89INS1_16FlashAttnFwdSm80INS1_25CollectiveMainloopFwdSm80ILi8ELi1ELb0EN4cute5tupleIJNS5_1CILi128EEENS7_ILi32EEENS7_ILi256EEEEEELi256ENS_10bfloat16_tEfNS_4arch4Sm80ELb1ELb0ELb0ELb1ELb0ELb1ELb1ELb0EEENS1_21CollectiveEpilogueFwdINS6_IJS8_SA_S9_EEENS6_IJNS7_ILi1EEESI_SI_EEESC_SE_Li256ELb1ELb1ELb0ELb0EEENS1_19SingleTileSchedulerILb1ELb0ELb1ELi128EEEEEEEEEvNT_6ParamsE,@function
        .size           _ZN7cutlass13device_kernelIN5flash19enable_sm80_to_sm89INS1_16FlashAttnFwdSm80INS1_25CollectiveMainloopFwdSm80ILi8ELi1ELb0EN4cute5tupleIJNS5_1CILi128EEENS7_ILi32EEENS7_ILi256EEEEEELi256ENS_10bfloat16_tEfNS_4arch4Sm80ELb1ELb0ELb0ELb1ELb0ELb1ELb1ELb0EEENS1_21CollectiveEpilogueFwdINS6_IJS8_SA_S9_EEENS6_IJNS7_ILi1EEESI_SI_EEESC_SE_Li256ELb1ELb1ELb0ELb0EEENS1_19SingleTileSchedulerILb1ELb0ELb1ELi128EEEEEEEEEvNT_6ParamsE,(.L_x_62 - _ZN7cutlass13device_kernelIN5flash19enable_sm80_to_sm89INS1_16FlashAttnFwdSm80INS1_25CollectiveMainloopFwdSm80ILi8ELi1ELb0EN4cute5tupleIJNS5_1CILi128EEENS7_ILi32EEENS7_ILi256EEEEEELi256ENS_10bfloat16_tEfNS_4arch4Sm80ELb1ELb0ELb0ELb1ELb0ELb1ELb1ELb0EEENS1_21CollectiveEpilogueFwdINS6_IJS8_SA_S9_EEENS6_IJNS7_ILi1EEESI_SI_EEESC_SE_Li256ELb1ELb1ELb0ELb0EEENS1_19SingleTileSchedulerILb1ELb0ELb1ELi128EEEEEEEEEvNT_6ParamsE)
        .other          _ZN7cutlass13device_kernelIN5flash19enable_sm80_to_sm89INS1_16FlashAttnFwdSm80INS1_25CollectiveMainloopFwdSm80ILi8ELi1ELb0EN4cute5tupleIJNS5_1CILi128EEENS7_ILi32EEENS7_ILi256EEEEEELi256ENS_10bfloat16_tEfNS_4arch4Sm80ELb1ELb0ELb0ELb1ELb0ELb1ELb1ELb0EEENS1_21CollectiveEpilogueFwdINS6_IJS8_SA_S9_EEENS6_IJNS7_ILi1EEESI_SI_EEESC_SE_Li256ELb1ELb1ELb0ELb0EEENS1_19SingleTileSchedulerILb1ELb0ELb1ELi128EEEEEEEEEvNT_6ParamsE,@"STO_CUDA_ENTRY STV_DEFAULT"
_ZN7cutlass13device_kernelIN5flash19enable_sm80_to_sm89INS1_16FlashAttnFwdSm80INS1_25CollectiveMainloopFwdSm80ILi8ELi1ELb0EN4cute5tupleIJNS5_1CILi128EEENS7_ILi32EEENS7_ILi256EEEEEELi256ENS_10bfloat16_tEfNS_4arch4Sm80ELb1ELb0ELb0ELb1ELb0ELb1ELb1ELb0EEENS1_21CollectiveEpilogueFwdINS6_IJS8_SA_S9_EEENS6_IJNS7_ILi1EEESI_SI_EEESC_SE_Li256ELb1ELb1ELb0ELb0EEENS1_19SingleTileSchedulerILb1ELb0ELb1ELi128EEEEEEEEEvNT_6ParamsE:
[----:B------:R-:W-:Y:S01]  /*0000*/  LDC R1, c[0x0][0x28] ;  /* 0x00000a00ff017b82 */ /* 0x000fe20000000800 */
[----:B------:R-:W-:Y:S05]  /*0010*/  EXIT ;  /* 0x000000000000794d */ /* 0x000fea0003800000 */
.L_x_26:
        /* <DEDUP_REMOVED lines=14> */
.L_x_62:


//--------------------- .text._ZN7cutlass13device_kernelIN5flash19enable_sm80_to_sm89INS1_16FlashAttnFwdSm80INS1_25CollectiveMainloopFwdSm80ILi8ELi1ELb0EN4cute5tupleIJNS5_1CILi128EEENS7_ILi96EEENS7_ILi256EEEEEELi256ENS_10bfloat16_tEfNS_4arch4Sm80ELb0ELb0ELb0ELb0ELb0ELb0ELb1ELb0EEENS1_21CollectiveEpilogueFwdINS6_IJS8_SA_S9_EEENS6_IJNS7_ILi1EEESI_SI_EEESC_SE_Li256ELb0ELb1ELb0ELb0EEENS1_19SingleTileSchedulerILb0ELb0ELb1ELi128EEEEEEEEEvNT_6ParamsE --------------------------
	.section	.text._ZN7cutlass13device_kernelIN5flash19enable_sm80_to_sm89INS1_16FlashAttnFwdSm80INS1_25CollectiveMainloopFwdSm80ILi8ELi1ELb0EN4cute5tupleIJNS5_1CILi128EEENS7_ILi96EEENS7_ILi256EEEEEELi256ENS_10bfloat16_tEfNS_4arch4Sm80ELb0ELb0ELb0ELb0ELb0ELb0ELb1ELb0EEENS1_21CollectiveEpilogueFwdINS6_IJS8_SA_S9_EEENS6_IJNS7_ILi1EEESI_SI_EEESC_SE_Li256ELb0ELb1ELb0ELb0EEENS1_19SingleTileSchedulerILb0ELb0ELb1ELi128EEEEEEEEEvNT_6ParamsE,"ax",@progbits
	.align	128
.text._ZN7cutlass13device_kernelIN5flash19enable_sm80_to_sm89INS1_16FlashAttnFwdSm80INS1_25CollectiveMainloopFwdSm80ILi8ELi1ELb0EN4cute5tupleIJNS5_1CILi128EEENS7_ILi96EEENS7_ILi256EEEEEELi256ENS_10bfloat16_tEfNS_4arch4Sm80ELb0ELb0ELb0ELb0ELb0ELb0ELb1ELb0EEENS1_21CollectiveEpilogueFwdINS6_IJS8_SA_S9_EEENS6_IJNS7_ILi1EEESI_SI_EEESC_SE_Li256ELb0ELb1ELb0ELb0EEENS1_19SingleTileSchedulerILb0ELb0ELb1ELi128EEEEEEEEEvNT_6ParamsE:
        .type           _ZN7cutlass13device_kernelIN5flash19enable_sm80_to_sm89INS1_16FlashAttnFwdSm80INS1_25CollectiveMainloopFwdSm80ILi8ELi1ELb0EN4cute5tupleIJNS5_1CILi128EEENS7_ILi96EEENS7_ILi256EEEEEELi256ENS_10bfloat16_tEfNS_4arch4Sm80ELb0ELb0ELb0ELb0ELb0ELb0ELb1ELb0EEENS1_21CollectiveEpilogueFwdINS6_IJS8_SA_S9_EEENS6_IJNS7_ILi1EEESI_SI_EEESC_SE_Li256ELb0ELb1ELb0ELb0EEENS1_19SingleTileSchedulerILb0ELb0ELb1ELi128EEEEEEEEEvNT_6ParamsE,@function
        .size           _ZN7cutlass13device_kernelIN5flash19enable_sm80_to_sm89INS1_16FlashAttnFwdSm80INS1_25CollectiveMainloopFwdSm80ILi8ELi1ELb0EN4cute5tupleIJNS5_1CILi128EEENS7_ILi96EEENS7_ILi256EEEEEELi256ENS_10bfloat16_tEfNS_4arch4Sm80ELb0ELb0ELb0ELb0ELb0ELb0ELb1ELb0EEENS1_21CollectiveEpilogueFwdINS6_IJS8_SA_S9_EEENS6_IJNS7_ILi1EEESI_SI_EEESC_SE_Li256ELb0ELb1ELb0ELb0EEENS1_19SingleTileSchedulerILb0ELb0ELb1ELi128EEEEEEEEEvNT_6ParamsE,(.L_x_63 - _ZN7cutlass13device_kernelIN5flash19enable_sm80_to_sm89INS1_16FlashAttnFwdSm80INS1_25CollectiveMainloopFwdSm80ILi8ELi1ELb0EN4cute5tupleIJNS5_1CILi128EEENS7_ILi96EEENS7_ILi256EEEEEELi256ENS_10bfloat16_tEfNS_4arch4Sm80ELb0ELb0ELb0ELb0ELb0ELb0ELb1ELb0EEENS1_21CollectiveEpilogueFwdINS6_IJS8_SA_S9_EEENS6_IJNS7_ILi1EEESI_SI_EEESC_SE_Li256ELb0ELb1ELb0ELb0EEENS1_19SingleTileSchedulerILb0ELb0ELb1ELi128EEEEEEEEEvNT_6ParamsE)
        .other          _ZN7cutlass13device_kernelIN5flash19enable_sm80_to_sm89INS1_16FlashAttnFwdSm80INS1_25CollectiveMainloopFwdSm80ILi8ELi1ELb0EN4cute5tupleIJNS5_1CILi128EEENS7_ILi96EEENS7_ILi256EEEEEELi256ENS_10bfloat16_tEfNS_4arch4Sm80ELb0ELb0ELb0ELb0ELb0ELb0ELb1ELb0EEENS1_21CollectiveEpilogueFwdINS6_IJS8_SA_S9_EEENS6_IJNS7_ILi1EEESI_SI_EEESC_SE_Li256ELb0ELb1ELb0ELb0EEENS1_19SingleTileSchedulerILb0ELb0ELb1ELi128EEEEEEEEEvNT_6ParamsE,@"STO_CUDA_ENTRY STV_DEFAULT"
_ZN7cutlass13device_kernelIN5flash19enable_sm80_to_sm89INS1_16FlashAttnFwdSm80INS1_25CollectiveMainloopFwdSm80ILi8ELi1ELb0EN4cute5tupleIJNS5_1CILi128EEENS7_ILi96EEENS7_ILi256EEEEEELi256ENS_10bfloat16_tEfNS_4arch4Sm80ELb0ELb0ELb0ELb0ELb0ELb0ELb1ELb0EEENS1_21CollectiveEpilogueFwdINS6_IJS8_SA_S9_EEENS6_IJNS7_ILi1EEESI_SI_EEESC_SE_Li256ELb0ELb1ELb0ELb0EEENS1_19SingleTileSchedulerILb0ELb0ELb1ELi128EEEEEEEEEvNT_6ParamsE:
[----:B------:R-:W-:Y:S01]  /*0000*/  LDC R1, c[0x0][0x28] ;  /* 0x00000a00ff017b82 */ /* 0x000fe20000000800 */
[----:B------:R-:W-:Y:S05]  /*0010*/  EXIT ;  /* 0x000000000000794d */ /* 0x000fea0003800000 */
.L_x_27:
        /* <DEDUP_REMOVED lines=14> */
.L_x_63:


//--------------------- .text._ZN7cutlass13device_kernelIN5flash19enable_sm80_to_sm89INS1_16FlashAttnFwdSm80INS1_25CollectiveMainloopFwdSm80ILi8ELi1ELb0EN4cute5tupleIJNS5_1CILi128EEENS7_ILi96EEENS7_ILi256EEEEEELi256ENS_10bfloat16_tEfNS_4arch4Sm80ELb0ELb0ELb0ELb1ELb0ELb0ELb1ELb0EEENS1_21CollectiveEpilogueFwdINS6_IJS8_SA_S9_EEENS6_IJNS7_ILi1EEESI_SI_EEESC_SE_Li256ELb1ELb1ELb0ELb0EEENS1_19SingleTileSchedulerILb1ELb0ELb1ELi128EEEEEEEEEvNT_6ParamsE --------------------------
	.section	.text._ZN7cutlass13device_kernelIN5flash19enable_sm80_to_sm89INS1_16FlashAttnFwdSm80INS1_25CollectiveMainloopFwdSm80ILi8ELi1ELb0EN4cute5tupleIJNS5_1CILi128EEENS7_ILi96EEENS7_ILi256EEEEEELi256ENS_10bfloat16_tEfNS_4arch4Sm80ELb0ELb0ELb0ELb1ELb0ELb0ELb1ELb0EEENS1_21CollectiveEpilogueFwdINS6_IJS8_SA_S9_EEENS6_IJNS7_ILi1EEESI_SI_EEESC_SE_Li256ELb1ELb1ELb0ELb0EEENS1_19SingleTileSchedulerILb1ELb0ELb1ELi128EEEEEEEEEvNT_6ParamsE,"ax",@progbits
	.align	128
.text._ZN7cutlass13device_kernelIN5flash19enable_sm80_to_sm89INS1_16FlashAttnFwdSm80INS1_25CollectiveMainloopFwdSm80ILi8ELi1ELb0EN4cute5tupleIJNS5_1CILi128EEENS7_ILi96EEENS7_ILi256EEEEEELi256ENS_10bfloat16_tEfNS_4arch4Sm80ELb0ELb0ELb0ELb1ELb0ELb0ELb1ELb0EEENS1_21CollectiveEpilogueFwdINS6_IJS8_SA_S9_EEENS6_IJNS7_ILi1EEESI_SI_EEESC_SE_Li256ELb1ELb1ELb0ELb0EEENS1_19SingleTileSchedulerILb1ELb0ELb1ELi128EEEEEEEEEvNT_6ParamsE:
        .type           _ZN7cutlass13device_kernelIN5flash19enable_sm80_to_sm89INS1_16FlashAttnFwdSm80INS1_25CollectiveMainloopFwdSm80ILi8ELi1ELb0EN4cute5tupleIJNS5_1CILi128EEENS7_ILi96EEENS7_ILi256EEEEEELi256ENS_10bfloat16_tEfNS_4arch4Sm80ELb0ELb0ELb0ELb1ELb0ELb0ELb1ELb0EEENS1_21CollectiveEpilogueFwdINS6_IJS8_SA_S9_EEENS6_IJNS7_ILi1EEESI_SI_EEESC_SE_Li256ELb1ELb1ELb0ELb0EEENS1_19SingleTileSchedulerILb1ELb0ELb1ELi128EEEEEEEEEvNT_6ParamsE,@function
        .size           _ZN7cutlass13device_kernelIN5flash19enable_sm80_to_sm89INS1_16FlashAttnFwdSm80INS1_25CollectiveMainloopFwdSm80ILi8ELi1ELb0EN4cute5tupleIJNS5_1CILi128EEENS7_ILi96EEENS7_ILi256EEEEEELi256ENS_10bfloat16_tEfNS_4arch4Sm80ELb0ELb0ELb0ELb1ELb0ELb0ELb1ELb0EEENS1_21CollectiveEpilogueFwdINS6_IJS8_SA_S9_EEENS6_IJNS7_ILi1EEESI_SI_EEESC_SE_Li256ELb1ELb1ELb0ELb0EEENS1_19SingleTileSchedulerILb1ELb0ELb1ELi128EEEEEEEEEvNT_6ParamsE,(.L_x_64 - _ZN7cutlass13device_kernelIN5flash19enable_sm80_to_sm89INS1_16FlashAttnFwdSm80INS1_25CollectiveMainloopFwdSm80ILi8ELi1ELb0EN4cute5tupleIJNS5_1CILi128EEENS7_ILi96EEENS7_ILi256EEEEEELi256ENS_10bfloat16_tEfNS_4arch4Sm80ELb0ELb0ELb0ELb1ELb0ELb0ELb1ELb0EEENS1_21CollectiveEpilogueFwdINS6_IJS8_SA_S9_EEENS6_IJNS7_ILi1EEESI_SI_EEESC_SE_Li256ELb1ELb1ELb0ELb0EEENS1_19SingleTileSchedulerILb1ELb0ELb1ELi128EEEEEEEEEvNT_6ParamsE)
        .other          _ZN7cutlass13device_kernelIN5flash19enable_sm80_to_sm89INS1_16FlashAttnFwdSm80INS1_25CollectiveMainloopFwdSm80ILi8ELi1ELb0EN4cute5tupleIJNS5_1CILi128EEENS7_ILi96EEENS7_ILi256EEEEEELi256ENS_10bfloat16_tEfNS_4arch4Sm80ELb0ELb0ELb0ELb1ELb0ELb0ELb1ELb0EEENS1_21CollectiveEpilogueFwdINS6_IJS8_SA_S9_EEENS6_IJNS7_ILi1EEESI_SI_EEESC_SE_Li256ELb1ELb1ELb0ELb0EEENS1_19SingleTileSchedulerILb1ELb0ELb1ELi128EEEEEEEEEvNT_6ParamsE,@"STO_CUDA_ENTRY STV_DEFAULT"
_ZN7cutlass13device_kernelIN5flash19enable_sm80_to_sm89INS1_16FlashAttnFwdSm80INS1_25CollectiveMainloopFwdSm80ILi8ELi1ELb0EN4cute5tupleIJNS5_1CILi128EEENS7_ILi96EEENS7_ILi256EEEEEELi256ENS_10bfloat16_tEfNS_4arch4Sm80ELb0ELb0ELb0ELb1ELb0ELb0ELb1ELb0EEENS1_21CollectiveEpilogueFwdINS6_IJS8_SA_S9_EEENS6_IJNS7_ILi1EEESI_SI_EEESC_SE_Li256ELb1ELb1ELb0ELb0EEENS1_19SingleTileSchedulerILb1ELb0ELb1ELi128EEEEEEEEEvNT_6ParamsE:
[----:B------:R-:W-:Y:S01]  /*0000*/  LDC R1, c[0x0][0x28] ;  /* 0x00000a00ff017b82 */ /* 0x000fe20000000800 */
[----:B------:R-:W-:Y:S05]  /*0010*/  EXIT ;  /* 0x000000000000794d */ /* 0x000fea0003800000 */
.L_x_28:
        /* <DEDUP_REMOVED lines=14> */
.L_x_64:


//--------------------- .text._ZN7cutlass13device_kernelIN5flash19enable_sm80_to_sm89INS1_16FlashAttnFwdSm80INS1_25CollectiveMainloopFwdSm80ILi8ELi1ELb0EN4cute5tupleIJNS5_1CILi128EEENS7_ILi48EEENS7_ILi256EEEEEELi256ENS_10bfloat16_tEfNS_4arch4Sm80ELb0ELb0ELb0ELb1ELb0ELb1ELb1ELb0EEENS1_21CollectiveEpilogueFwdINS6_IJS8_SA_S9_EEENS6_IJNS7_ILi1EEESI_SI_EEESC_SE_Li256ELb1ELb1ELb0ELb0EEENS1_19SingleTileSchedulerILb1ELb0ELb1ELi128EEEEEEEEEvNT_6ParamsE --------------------------
	.section	.text._ZN7cutlass13device_kernelIN5flash19enable_sm80_to_sm89INS1_16FlashAttnFwdSm80INS1_25CollectiveMainloopFwdSm80ILi8ELi1ELb0EN4cute5tupleIJNS5_1CILi128EEENS7_ILi48EEENS7_ILi256EEEEEELi256ENS_10bfloat16_tEfNS_4arch4Sm80ELb0ELb0ELb0ELb1ELb0ELb1ELb1ELb0EEENS1_21CollectiveEpilogueFwdINS6_IJS8_SA_S9_EEENS6_IJNS7_ILi1EEESI_SI_EEESC_SE_Li256ELb1ELb1ELb0ELb0EEENS1_19SingleTileSchedulerILb1ELb0ELb1ELi128EEEEEEEEEvNT_6ParamsE,"ax",@progbits
	.align	128
.text._ZN7cutlass13device_kernelIN5flash19enable_sm80_to_sm89INS1_16FlashAttnFwdSm80INS1_25CollectiveMainloopFwdSm80ILi8ELi1ELb0EN4cute5tupleIJNS5_1CILi128EEENS7_ILi48EEENS7_ILi256EEEEEELi256ENS_10bfloat16_tEfNS_4arch4Sm80ELb0ELb0ELb0ELb1ELb0ELb1ELb1ELb0EEENS1_21CollectiveEpilogueFwdINS6_IJS8_SA_S9_EEENS6_IJNS7_ILi1EEESI_SI_EEESC_SE_Li256ELb1ELb1ELb0ELb0EEENS1_19SingleTileSchedulerILb1ELb0ELb1ELi128EEEEEEEEEvNT_6ParamsE:
        .type           _ZN7cutlass13device_kernelIN5flash19enable_sm80_to_sm89INS1_16FlashAttnFwdSm80INS1_25CollectiveMainloopFwdSm80ILi8ELi1ELb0EN4cute5tupleIJNS5_1CILi128EEENS7_ILi48EEENS7_ILi256EEEEEELi256ENS_10bfloat16_tEfNS_4arch4Sm80ELb0ELb0ELb0ELb1ELb0ELb1ELb1ELb0EEENS1_21CollectiveEpilogueFwdINS6_IJS8_SA_S9_EEENS6_IJNS7_ILi1EEESI_SI_EEESC_SE_Li256ELb1ELb1ELb0ELb0EEENS1_19SingleTileSchedulerILb1ELb0ELb1ELi128EEEEEEEEEvNT_6ParamsE,@function
        .size           _ZN7cutlass13device_kernelIN5flash19enable_sm80_to_sm89INS1_16FlashAttnFwdSm80INS1_25CollectiveMainloopFwdSm80ILi8ELi1ELb0EN4cute5tupleIJNS5_1CILi128EEENS7_ILi48EEENS7_ILi256EEEEEELi256ENS_10bfloat16_tEfNS_4arch4Sm80ELb0ELb0ELb0ELb1ELb0ELb1ELb1ELb0EEENS1_21CollectiveEpilogueFwdINS6_IJS8_SA_S9_EEENS6_IJNS7_ILi1EEESI_SI_EEESC_SE_Li256ELb1ELb1ELb0ELb0EEENS1_19SingleTileSchedulerILb1ELb0ELb1ELi128EEEEEEEEEvNT_6ParamsE,(.L_x_65 - _ZN7cutlass13device_kernelIN5flash19enable_sm80_to_sm89INS1_16FlashAttnFwdSm80INS1_25CollectiveMainloopFwdSm80ILi8ELi1ELb0EN4cute5tupleIJNS5_1CILi128EEENS7_ILi48EEENS7_ILi256EEEEEELi256ENS_10bfloat16_tEfNS_4arch4Sm80ELb0ELb0ELb0ELb1ELb0ELb1ELb1ELb0EEENS1_21CollectiveEpilogueFwdINS6_IJS8_SA_S9_EEENS6_IJNS7_ILi1EEESI_SI_EEESC_SE_Li256ELb1ELb1ELb0ELb0EEENS1_19SingleTileSchedulerILb1ELb0ELb1ELi128EEEEEEEEEvNT_6ParamsE)
        .other          _ZN7cutlass13device_kernelIN5flash19enable_sm80_to_sm89INS1_16FlashAttnFwdSm80INS1_25CollectiveMainloopFwdSm80ILi8ELi1ELb0EN4cute5tupleIJNS5_1CILi128EEENS7_ILi48EEENS7_ILi256EEEEEELi256ENS_10bfloat16_tEfNS_4arch4Sm80ELb0ELb0ELb0ELb1ELb0ELb1ELb1ELb0EEENS1_21CollectiveEpilogueFwdINS6_IJS8_SA_S9_EEENS6_IJNS7_ILi1EEESI_SI_EEESC_SE_Li256ELb1ELb1ELb0ELb0EEENS1_19SingleTileSchedulerILb1ELb0ELb1ELi128EEEEEEEEEvNT_6ParamsE,@"STO_CUDA_ENTRY STV_DEFAULT"
_ZN7cutlass13device_kernelIN5flash19enable_sm80_to_sm89INS1_16FlashAttnFwdSm80INS1_25CollectiveMainloopFwdSm80ILi8ELi1ELb0EN4cute5tupleIJNS5_1CILi128EEENS7_ILi48EEENS7_ILi256EEEEEELi256ENS_10bfloat16_tEfNS_4arch4Sm80ELb0ELb0ELb0ELb1ELb0ELb1ELb1ELb0EEENS1_21CollectiveEpilogueFwdINS6_IJS8_SA_S9_EEENS6_IJNS7_ILi1EEESI_SI_EEESC_SE_Li256ELb1ELb1ELb0ELb0EEENS1_19SingleTileSchedulerILb1ELb0ELb1ELi128EEEEEEEEEvNT_6ParamsE:
[----:B------:R-:W-:Y:S01]  /*0000*/  LDC R1, c[0x0][0x28] ;  /* 0x00000a00ff017b82 */ /* 0x000fe20000000800 */
[----:B------:R-:W-:Y:S05]  /*0010*/  EXIT ;  /* 0x000000000000794d */ /* 0x000fea0003800000 */
.L_x_29:
        /* <DEDUP_REMOVED lines=14> */
.L_x_65:


//--------------------- .text._ZN7cutlass13device_kernelIN5flash19enable_sm80_to_sm89INS1_16FlashAttnFwdSm80INS1_25CollectiveMainloopFwdSm80ILi8ELi1ELb0EN4cute5tupleIJNS5_1CILi128EEENS7_ILi64EEENS7_ILi256EEEEEELi256ENS_10bfloat16_tEfNS_4arch4Sm80ELb0ELb1ELb0ELb0ELb0ELb0ELb1ELb0EEENS1_21CollectiveEpilogueFwdINS6_IJS8_SA_S9_EEENS6_IJNS7_ILi1EEESI_SI_EEESC_SE_Li256ELb0ELb1ELb0ELb0EEENS1_19SingleTileSchedulerILb0ELb0ELb1ELi128EEEEEEEEEvNT_6ParamsE --------------------------
	.section	.text._ZN7cutlass13device_kernelIN5flash19enable_sm80_to_sm89INS1_16FlashAttnFwdSm80INS1_25CollectiveMainloopFwdSm80ILi8ELi1ELb0EN4cute5tupleIJNS5_1CILi128EEENS7_ILi64EEENS7_ILi256EEEEEELi256ENS_10bfloat16_tEfNS_4arch4Sm80ELb0ELb1ELb0ELb0ELb0ELb0ELb1ELb0EEENS1_21CollectiveEpilogueFwdINS6_IJS8_SA_S9_EEENS6_IJNS7_ILi1EEESI_SI_EEESC_SE_Li256ELb0ELb1ELb0ELb0EEENS1_19SingleTileSchedulerILb0ELb0ELb1ELi128EEEEEEEEEvNT_6ParamsE,"ax",@progbits
	.align	128
.text._ZN7cutlass13device_kernelIN5flash19enable_sm80_to_sm89INS1_16FlashAttnFwdSm80INS1_25CollectiveMainloopFwdSm80ILi8ELi1ELb0EN4cute5tupleIJNS5_1CILi128EEENS7_ILi64EEENS7_ILi256EEEEEELi256ENS_10bfloat16_tEfNS_4arch4Sm80ELb0ELb1ELb0ELb0ELb0ELb0ELb1ELb0EEENS1_21CollectiveEpilogueFwdINS6_IJS8_SA_S9_EEENS6_IJNS7_ILi1EEESI_SI_EEESC_SE_Li256ELb0ELb1ELb0ELb0EEENS1_19SingleTileSchedulerILb0ELb0ELb1ELi128EEEEEEEEEvNT_6ParamsE:
        .type           _ZN7cutlass13device_kernelIN5flash19enable_sm80_to_sm89INS1_16FlashAttnFwdSm80INS1_25CollectiveMainloopFwdSm80ILi8ELi1ELb0EN4cute5tupleIJNS5_1CILi128EEENS7_ILi64EEENS7_ILi256EEEEEELi256ENS_10bfloat16_tEfNS_4arch4Sm80ELb0ELb1ELb0ELb0ELb0ELb0ELb1ELb0EEENS1_21CollectiveEpilogueFwdINS6_IJS8_SA_S9_EEENS6_IJNS7_ILi1EEESI_SI_EEESC_SE_Li256ELb0ELb1ELb0ELb0EEENS1_19SingleTileSchedulerILb0ELb0ELb1ELi128EEEEEEEEEvNT_6ParamsE,@function
        .size           _ZN7cutlass13device_kernelIN5flash19enable_sm80_to_sm89INS1_16FlashAttnFwdSm80INS1_25CollectiveMainloopFwdSm80ILi8ELi1ELb0EN4cute5tupleIJNS5_1CILi128EEENS7_ILi64EEENS7_ILi256EEEEEELi256ENS_10bfloat16_tEfNS_4arch4Sm80ELb0ELb1ELb0ELb0ELb0ELb0ELb1ELb0EEENS1_21CollectiveEpilogueFwdINS6_IJS8_SA_S9_EEENS6_IJNS7_ILi1EEESI_SI_EEESC_SE_Li256ELb0ELb1ELb0ELb0EEENS1_19SingleTileSchedulerILb0ELb0ELb1ELi128EEEEEEEEEvNT_6ParamsE,(.L_x_66 - _ZN7cutlass13device_kernelIN5flash19enable_sm80_to_sm89INS1_16FlashAttnFwdSm80INS1_25CollectiveMainloopFwdSm80ILi8ELi1ELb0EN4cute5tupleIJNS5_1CILi128EEENS7_ILi64EEENS7_ILi256EEEEEELi256ENS_10bfloat16_tEfNS_4arch4Sm80ELb0ELb1ELb0ELb0ELb0ELb0ELb1ELb0EEENS1_21CollectiveEpilogueFwdINS6_IJS8_SA_S9_EEENS6_IJNS7_ILi1EEESI_SI_EEESC_SE_Li256ELb0ELb1ELb0ELb0EEENS1_19SingleTileSchedulerILb0ELb0ELb1ELi128EEEEEEEEEvNT_6ParamsE)
        .other          _ZN7cutlass13device_kernelIN5flash19enable_sm80_to_sm89INS1_16FlashAttnFwdSm80INS1_25CollectiveMainloopFwdSm80ILi8ELi1ELb0EN4cute5tupleIJNS5_1CILi128EEENS7_ILi64EEENS7_ILi256EEEEEELi256ENS_10bfloat16_tEfNS_4arch4Sm80ELb0ELb1ELb0ELb0ELb0ELb0ELb1ELb0EEENS1_21CollectiveEpilogueFwdINS6_IJS8_SA_S9_EEENS6_IJNS7_ILi1EEESI_SI_EEESC_SE_Li256ELb0ELb1ELb0ELb0EEENS1_19SingleTileSchedulerILb0ELb0ELb1ELi128EEEEEEEEEvNT_6ParamsE,@"STO_CUDA_ENTRY STV_DEFAULT"
_ZN7cutlass13device_kernelIN5flash19enable_sm80_to_sm89INS1_16FlashAttnFwdSm80INS1_25CollectiveMainloopFwdSm80ILi8ELi1ELb0EN4cute5tupleIJNS5_1CILi128EEENS7_ILi64EEENS7_ILi256EEEEEELi256ENS_10bfloat16_tEfNS_4arch4Sm80ELb0ELb1ELb0ELb0ELb0ELb0ELb1ELb0EEENS1_21CollectiveEpilogueFwdINS6_IJS8_SA_S9_EEENS6_IJNS7_ILi1EEESI_SI_EEESC_SE_Li256ELb0ELb1ELb0ELb0EEENS1_19SingleTileSchedulerILb0ELb0ELb1ELi128EEEEEEEEEvNT_6ParamsE:
[----:B------:R-:W-:Y:S01]  /*0000*/  LDC R1, c[0x0][0x28] ;  /* 0x00000a00ff017b82 */ /* 0x000fe20000000800 */
[----:B------:R-:W-:Y:S05]  /*0010*/  EXIT ;  /* 0x000000000000794d */ /* 0x000fea0003800000 */
.L_x_30:
        /* <DEDUP_REMOVED lines=14> */
.L_x_66:


//--------------------- .text._ZN7cutlass13device_kernelIN5flash19enable_sm80_to_sm89INS1_16FlashAttnFwdSm80INS1_25CollectiveMainloopFwdSm80ILi8ELi1ELb0EN4cute5tupleIJNS5_1CILi128EEENS7_ILi64EEENS7_ILi256EEEEEELi256ENS_10bfloat16_tEfNS_4arch4Sm80ELb0ELb1ELb0ELb1ELb0ELb0ELb1ELb0EEENS1_21CollectiveEpilogueFwdINS6_IJS8_SA_S9_EEENS6_IJNS7_ILi1EEESI_SI_EEESC_SE_Li256ELb1ELb1ELb0ELb0EEENS1_19SingleTileSchedulerILb1ELb0ELb1ELi128EEEEEEEEEvNT_6ParamsE --------------------------
	.section	.text._ZN7cutlass13device_kernelIN5flash19enable_sm80_to_sm89INS1_16FlashAttnFwdSm80INS1_25CollectiveMainloopFwdSm80ILi8ELi1ELb0EN4cute5tupleIJNS5_1CILi128EEENS7_ILi64EEENS7_ILi256EEEEEELi256ENS_10bfloat16_tEfNS_4arch4Sm80ELb0ELb1ELb0ELb1ELb0ELb0ELb1ELb0EEENS1_21CollectiveEpilogueFwdINS6_IJS8_SA_S9_EEENS6_IJNS7_ILi1EEESI_SI_EEESC_SE_Li256ELb1ELb1ELb0ELb0EEENS1_19SingleTileSchedulerILb1ELb0ELb1ELi128EEEEEEEEEvNT_6ParamsE,"ax",@progbits
	.align	128
.text._ZN7cutlass13device_kernelIN5flash19enable_sm80_to_sm89INS1_16FlashAttnFwdSm80INS1_25CollectiveMainloopFwdSm80ILi8ELi1ELb0EN4cute5tupleIJNS5_1CILi128EEENS7_ILi64EEENS7_ILi256EEEEEELi256ENS_10bfloat16_tEfNS_4arch4Sm80ELb0ELb1ELb0ELb1ELb0ELb0ELb1ELb0EEENS1_21CollectiveEpilogueFwdINS6_IJS8_SA_S9_EEENS6_IJNS7_ILi1EEESI_SI_EEESC_SE_Li256ELb1ELb1ELb0ELb0EEENS1_19SingleTileSchedulerILb1ELb0ELb1ELi128EEEEEEEEEvNT_6ParamsE:
        .type           _ZN7cutlass13device_kernelIN5flash19enable_sm80_to_sm89INS1_16FlashAttnFwdSm80INS1_25CollectiveMainloopFwdSm80ILi8ELi1ELb0EN4cute5tupleIJNS5_1CILi128EEENS7_ILi64EEENS7_ILi256EEEEEELi256ENS_10bfloat16_tEfNS_4arch4Sm80ELb0ELb1ELb0ELb1ELb0ELb0ELb1ELb0EEENS1_21CollectiveEpilogueFwdINS6_IJS8_SA_S9_EEENS6_IJNS7_ILi1EEESI_SI_EEESC_SE_Li256ELb1ELb1ELb0ELb0EEENS1_19SingleTileSchedulerILb1ELb0ELb1ELi128EEEEEEEEEvNT_6ParamsE,@function
        .size           _ZN7cutlass13device_kernelIN5flash19enable_sm80_to_sm89INS1_16FlashAttnFwdSm80INS1_25CollectiveMainloopFwdSm80ILi8ELi1ELb0EN4cute5tupleIJNS5_1CILi128EEENS7_ILi64EEENS7_ILi256EEEEEELi256ENS_10bfloat16_tEfNS_4arch4Sm80ELb0ELb1ELb0ELb1ELb0ELb0ELb1ELb0EEENS1_21CollectiveEpilogueFwdINS6_IJS8_SA_S9_EEENS6_IJNS7_ILi1EEESI_SI_EEESC_SE_Li256ELb1ELb1ELb0ELb0EEENS1_19SingleTileSchedulerILb1ELb0ELb1ELi128EEEEEEEEEvNT_6ParamsE,(.L_x_67 - _ZN7cutlass13device_kernelIN5flash19enable_sm80_to_sm89INS1_16FlashAttnFwdSm80INS1_25CollectiveMainloopFwdSm80ILi8ELi1ELb0EN4cute5tupleIJNS5_1CILi128EEENS7_ILi64EEENS7_ILi256EEEEEELi256ENS_10bfloat16_tEfNS_4arch4Sm80ELb0ELb1ELb0ELb1ELb0ELb0ELb1ELb0EEENS1_21CollectiveEpilogueFwdINS6_IJS8_SA_S9_EEENS6_IJNS7_ILi1EEESI_SI_EEESC_SE_Li256ELb1ELb1ELb0ELb0EEENS1_19SingleTileSchedulerILb1ELb0ELb1ELi128EEEEEEEEEvNT_6ParamsE)
        .other          _ZN7cutlass13device_kernelIN5flash19enable_sm80_to_sm89INS1_16FlashAttnFwdSm80INS1_25CollectiveMainloopFwdSm80ILi8ELi1ELb0EN4cute5tupleIJNS5_1CILi128EEENS7_ILi64EEENS7_ILi256EEEEEELi256ENS_10bfloat16_tEfNS_4arch4Sm80ELb0ELb1ELb0ELb1ELb0ELb0ELb1ELb0EEENS1_21CollectiveEpilogueFwdINS6_IJS8_SA_S9_EEENS6_IJNS7_ILi1EEESI_SI_EEESC_SE_Li256ELb1ELb1ELb0ELb0EEENS1_19SingleTileSchedulerILb1ELb0ELb1ELi128EEEEEEEEEvNT_6ParamsE,@"STO_CUDA_ENTRY STV_DEFAULT"
_ZN7cutlass13device_kernelIN5flash19enable_sm80_to_sm89INS1_16FlashAttnFwdSm80INS1_25CollectiveMainloopFwdSm80ILi8ELi1ELb0EN4cute5tupleIJNS5_1CILi128EEENS7_ILi64EEENS7_ILi256EEEEEELi256ENS_10bfloat16_tEfNS_4arch4Sm80ELb0ELb1ELb0ELb1ELb0ELb0ELb1ELb0EEENS1_21CollectiveEpilogueFwdINS6_IJS8_SA_S9_EEENS6_IJNS7_ILi1EEESI_SI_EEESC_SE_Li256ELb1ELb1ELb0ELb0EEENS1_19SingleTileSchedulerILb1ELb0ELb1ELi128EEEEEEEEEvNT_6ParamsE:
[----:B------:R-:W-:Y:S01]  /*0000*/  LDC R1, c[0x0][0x28] ;  /* 0x00000a00ff017b82 */ /* 0x000fe20000000800 */
[----:B------:R-:W-:Y:S05]  /*0010*/  EXIT ;  /* 0x000000000000794d */ /* 0x000fea0003800000 */
.L_x_31:
        /* <DEDUP_REMOVED lines=14> */
.L_x_67:


//--------------------- .text._ZN7cutlass13device_kernelIN5flash19enable_sm80_to_sm89INS1_16FlashAttnFwdSm80INS1_25CollectiveMainloopFwdSm80ILi8ELi1ELb0EN4cute5tupleIJNS5_1CILi128EEENS7_ILi48EEENS7_ILi256EEEEEELi256ENS_10bfloat16_tEfNS_4arch4Sm80ELb0ELb1ELb0ELb1ELb0ELb1ELb1ELb0EEENS1_21CollectiveEpilogueFwdINS6_IJS8_SA_S9_EEENS6_IJNS7_ILi1EEESI_SI_EEESC_SE_Li256ELb1ELb1ELb0ELb0EEENS1_19SingleTileSchedulerILb1ELb0ELb1ELi128EEEEEEEEEvNT_6ParamsE --------------------------
	.section	.text._ZN7cutlass13device_kernelIN5flash19enable_sm80_to_sm89INS1_16FlashAttnFwdSm80INS1_25CollectiveMainloopFwdSm80ILi8ELi1ELb0EN4cute5tupleIJNS5_1CILi128EEENS7_ILi48EEENS7_ILi256EEEEEELi256ENS_10bfloat16_tEfNS_4arch4Sm80ELb0ELb1ELb0ELb1ELb0ELb1ELb1ELb0EEENS1_21CollectiveEpilogueFwdINS6_IJS8_SA_S9_EEENS6_IJNS7_ILi1EEESI_SI_EEESC_SE_Li256ELb1ELb1ELb0ELb0EEENS1_19SingleTileSchedulerILb1ELb0ELb1ELi128EEEEEEEEEvNT_6ParamsE,"ax",@progbits
	.align	128
.text._ZN7cutlass13device_kernelIN5flash19enable_sm80_to_sm89INS1_16FlashAttnFwdSm80INS1_25CollectiveMainloopFwdSm80ILi8ELi1ELb0EN4cute5tupleIJNS5_1CILi128EEENS7_ILi48EEENS7_ILi256EEEEEELi256ENS_10bfloat16_tEfNS_4arch4Sm80ELb0ELb1ELb0ELb1ELb0ELb1ELb1ELb0EEENS1_21CollectiveEpilogueFwdINS6_IJS8_SA_S9_EEENS6_IJNS7_ILi1EEESI_SI_EEESC_SE_Li256ELb1ELb1ELb0ELb0EEENS1_19SingleTileSchedulerILb1ELb0ELb1ELi128EEEEEEEEEvNT_6ParamsE:
        .type           _ZN7cutlass13device_kernelIN5flash19enable_sm80_to_sm89INS1_16FlashAttnFwdSm80INS1_25CollectiveMainloopFwdSm80ILi8ELi1ELb0EN4cute5tupleIJNS5_1CILi128EEENS7_ILi48EEENS7_ILi256EEEEEELi256ENS_10bfloat16_tEfNS_4arch4Sm80ELb0ELb1ELb0ELb1ELb0ELb1ELb1ELb0EEENS1_21CollectiveEpilogueFwdINS6_IJS8_SA_S9_EEENS6_IJNS7_ILi1EEESI_SI_EEESC_SE_Li256ELb1ELb1ELb0ELb0EEENS1_19SingleTileSchedulerILb1ELb0ELb1ELi128EEEEEEEEEvNT_6ParamsE,@function
        .size           _ZN7cutlass13device_kernelIN5flash19enable_sm80_to_sm89INS1_16FlashAttnFwdSm80INS1_25CollectiveMainloopFwdSm80ILi8ELi1ELb0EN4cute5tupleIJNS5_1CILi128EEENS7_ILi48EEENS7_ILi256EEEEEELi256ENS_10bfloat16_tEfNS_4arch4Sm80ELb0ELb1ELb0ELb1ELb0ELb1ELb1ELb0EEENS1_21CollectiveEpilogueFwdINS6_IJS8_SA_S9_EEENS6_IJNS7_ILi1EEESI_SI_EEESC_SE_Li256ELb1ELb1ELb0ELb0EEENS1_19SingleTileSchedulerILb1ELb0ELb1ELi128EEEEEEEEEvNT_6ParamsE,(.L_x_68 - _ZN7cutlass13device_kernelIN5flash19enable_sm80_to_sm89INS1_16FlashAttnFwdSm80INS1_25CollectiveMainloopFwdSm80ILi8ELi1ELb0EN4cute5tupleIJNS5_1CILi128EEENS7_ILi48EEENS7_ILi256EEEEEELi256ENS_10bfloat16_tEfNS_4arch4Sm80ELb0ELb1ELb0ELb1ELb0ELb1ELb1ELb0EEENS1_21CollectiveEpilogueFwdINS6_IJS8_SA_S9_EEENS6_IJNS7_ILi1EEESI_SI_EEESC_SE_Li256ELb1ELb1ELb0ELb0EEENS1_19SingleTileSchedulerILb1ELb0ELb1ELi128EEEEEEEEEvNT_6ParamsE)
        .other          _ZN7cutlass13device_kernelIN5flash19enable_sm80_to_sm89INS1_16FlashAttnFwdSm80INS1_25CollectiveMainloopFwdSm80ILi8ELi1ELb0EN4cute5tupleIJNS5_1CILi128EEENS7_ILi48EEENS7_ILi256EEEEEELi256ENS_10bfloat16_tEfNS_4arch4Sm80ELb0ELb1ELb0ELb1ELb0ELb1ELb1ELb0EEENS1_21CollectiveEpilogueFwdINS6_IJS8_SA_S9_EEENS6_IJNS7_ILi1EEESI_SI_EEESC_SE_Li256ELb1ELb1ELb0ELb0EEENS1_19SingleTileSchedulerILb1ELb0ELb1ELi128EEEEEEEEEvNT_6ParamsE,@"STO_CUDA_ENTRY STV_DEFAULT"
_ZN7cutlass13device_kernelIN5flash19enable_sm80_to_sm89INS1_16FlashAttnFwdSm80INS1_25CollectiveMainloopFwdSm80ILi8ELi1ELb0EN4cute5tupleIJNS5_1CILi128EEENS7_ILi48EEENS7_ILi256EEEEEELi256ENS_10bfloat16_tEfNS_4arch4Sm80ELb0ELb1ELb0ELb1ELb0ELb1ELb1ELb0EEENS1_21CollectiveEpilogueFwdINS6_IJS8_SA_S9_EEENS6_IJNS7_ILi1EEESI_SI_EEESC_SE_Li256ELb1ELb1ELb0ELb0EEENS1_19SingleTileSchedulerILb1ELb0ELb1ELi128EEEEEEEEEvNT_6ParamsE:
[----:B------:R-:W-:Y:S01]  /*0000*/  LDC R1, c[0x0][0x28] ;  /* 0x00000a00ff017b82 */ /* 0x000fe20000000800 */
[----:B------:R-:W-:Y:S05]  /*0010*/  EXIT ;  /* 0x000000000000794d */ /* 0x000fea0003800000 */
.L_x_32:
        /* <DEDUP_REMOVED lines=14> */
.L_x_68:


//--------------------- .text._ZN7cutlass13device_kernelIN5flash19enable_sm80_to_sm89INS1_16FlashAttnFwdSm80INS1_25CollectiveMainloopFwdSm80ILi8ELi1ELb0EN4cute5tupleIJNS5_1CILi128EEENS7_ILi96EEENS7_ILi256EEEEEELi256ENS_10bfloat16_tEfNS_4arch4Sm80ELb1ELb0ELb0ELb0ELb0ELb0ELb1ELb0EEENS1_21CollectiveEpilogueFwdINS6_IJS8_SA_S9_EEENS6_IJNS7_ILi1EEESI_SI_EEESC_SE_Li256ELb0ELb1ELb0ELb0EEENS1_30DynamicPersistentTileSchedulerILi256ELi256ELb0ELb1ELb0EEEEEEEEEvNT_6ParamsE --------------------------
	.section	.text._ZN7cutlass13device_kernelIN5flash19enable_sm80_to_sm89INS1_16FlashAttnFwdSm80INS1_25CollectiveMainloopFwdSm80ILi8ELi1ELb0EN4cute5tupleIJNS5_1CILi128EEENS7_ILi96EEENS7_ILi256EEEEEELi256ENS_10bfloat16_tEfNS_4arch4Sm80ELb1ELb0ELb0ELb0ELb0ELb0ELb1ELb0EEENS1_21CollectiveEpilogueFwdINS6_IJS8_SA_S9_EEENS6_IJNS7_ILi1EEESI_SI_EEESC_SE_Li256ELb0ELb1ELb0ELb0EEENS1_30DynamicPersistentTileSchedulerILi256ELi256ELb0ELb1ELb0EEEEEEEEEvNT_6ParamsE,"ax",@progbits
	.align	128
.text._ZN7cutlass13device_kernelIN5flash19enable_sm80_to_sm89INS1_16FlashAttnFwdSm80INS1_25CollectiveMainloopFwdSm80ILi8ELi1ELb0EN4cute5tupleIJNS5_1CILi128EEENS7_ILi96EEENS7_ILi256EEEEEELi256ENS_10bfloat16_tEfNS_4arch4Sm80ELb1ELb0ELb0ELb0ELb0ELb0ELb1ELb0EEENS1_21CollectiveEpilogueFwdINS6_IJS8_SA_S9_EEENS6_IJNS7_ILi1EEESI_SI_EEESC_SE_Li256ELb0ELb1ELb0ELb0EEENS1_30DynamicPersistentTileSchedulerILi256ELi256ELb0ELb1ELb0EEEEEEEEEvNT_6ParamsE:
        .type           _ZN7cutlass13device_kernelIN5flash19enable_sm80_to_sm89INS1_16FlashAttnFwdSm80INS1_25CollectiveMainloopFwdSm80ILi8ELi1ELb0EN4cute5tupleIJNS5_1CILi128EEENS7_ILi96EEENS7_ILi256EEEEEELi256ENS_10bfloat16_tEfNS_4arch4Sm80ELb1ELb0ELb0ELb0ELb0ELb0ELb1ELb0EEENS1_21CollectiveEpilogueFwdINS6_IJS8_SA_S9_EEENS6_IJNS7_ILi1EEESI_SI_EEESC_SE_Li256ELb0ELb1ELb0ELb0EEENS1_30DynamicPersistentTileSchedulerILi256ELi256ELb0ELb1ELb0EEEEEEEEEvNT_6ParamsE,@function
        .size           _ZN7cutlass13device_kernelIN5flash19enable_sm80_to_sm89INS1_16FlashAttnFwdSm80INS1_25CollectiveMainloopFwdSm80ILi8ELi1ELb0EN4cute5tupleIJNS5_1CILi128EEENS7_ILi96EEENS7_ILi256EEEEEELi256ENS_10bfloat16_tEfNS_4arch4Sm80ELb1ELb0ELb0ELb0ELb0ELb0ELb1ELb0EEENS1_21CollectiveEpilogueFwdINS6_IJS8_SA_S9_EEENS6_IJNS7_ILi1EEESI_SI_EEESC_SE_Li256ELb0ELb1ELb0ELb0EEENS1_30DynamicPersistentTileSchedulerILi256ELi256ELb0ELb1ELb0EEEEEEEEEvNT_6ParamsE,(.L_x_69 - _ZN7cutlass13device_kernelIN5flash19enable_sm80_to_sm89INS1_16FlashAttnFwdSm80INS1_25CollectiveMainloopFwdSm80ILi8ELi1ELb0EN4cute5tupleIJNS5_1CILi128EEENS7_ILi96EEENS7_ILi256EEEEEELi256ENS_10bfloat16_tEfNS_4arch4Sm80ELb1ELb0ELb0ELb0ELb0ELb0ELb1ELb0EEENS1_21CollectiveEpilogueFwdINS6_IJS8_SA_S9_EEENS6_IJNS7_ILi1EEESI_SI_EEESC_SE_Li256ELb0ELb1ELb0ELb0EEENS1_30DynamicPersistentTileSchedulerILi256ELi256ELb0ELb1ELb0EEEEEEEEEvNT_6ParamsE)
        .other          _ZN7cutlass13device_kernelIN5flash19enable_sm80_to_sm89INS1_16FlashAttnFwdSm80INS1_25CollectiveMainloopFwdSm80ILi8ELi1ELb0EN4cute5tupleIJNS5_1CILi128EEENS7_ILi96EEENS7_ILi256EEEEEELi256ENS_10bfloat16_tEfNS_4arch4Sm80ELb1ELb0ELb0ELb0ELb0ELb0ELb1ELb0EEENS1_21CollectiveEpilogueFwdINS6_IJS8_SA_S9_EEENS6_IJNS7_ILi1EEESI_SI_EEESC_SE_Li256ELb0ELb1ELb0ELb0EEENS1_30DynamicPersistentTileSchedulerILi256ELi256ELb0ELb1ELb0EEEEEEEEEvNT_6ParamsE,@"STO_CUDA_ENTRY STV_DEFAULT"
_ZN7cutlass13device_kernelIN5flash19enable_sm80_to_sm89INS1_16FlashAttnFwdSm80INS1_25CollectiveMainloopFwdSm80ILi8ELi1ELb0EN4cute5tupleIJNS5_1CILi128EEENS7_ILi96EEENS7_ILi256EEEEEELi256ENS_10bfloat16_tEfNS_4arch4Sm80ELb1ELb0ELb0ELb0ELb0ELb0ELb1ELb0EEENS1_21CollectiveEpilogueFwdINS6_IJS8_SA_S9_EEENS6_IJNS7_ILi1EEESI_SI_EEESC_SE_Li256ELb0ELb1ELb0ELb0EEENS1_30DynamicPersistentTileSchedulerILi256ELi256ELb0ELb1ELb0EEEEEEEEEvNT_6ParamsE:
[----:B------:R-:W-:Y:S01]  /*0000*/  LDC R1, c[0x0][0x28] ;  /* 0x00000a00ff017b82 */ /* 0x000fe20000000800 */
[----:B------:R-:W-:Y:S05]  /*0010*/  EXIT ;  /* 0x000000000000794d */ /* 0x000fea0003800000 */
.L_x_33:
        /* <DEDUP_REMOVED lines=14> */
.L_x_69:


//--------------------- .text._ZN7cutlass13device_kernelIN5flash19enable_sm80_to_sm89INS1_16FlashAttnFwdSm80INS1_25CollectiveMainloopFwdSm80ILi8ELi1ELb0EN4cute5tupleIJNS5_1CILi128EEENS7_ILi96EEENS7_ILi256EEEEEELi256ENS_10bfloat16_tEfNS_4arch4Sm80ELb1ELb0ELb0ELb1ELb0ELb0ELb1ELb0EEENS1_21CollectiveEpilogueFwdINS6_IJS8_SA_S9_EEENS6_IJNS7_ILi1EEESI_SI_EEESC_SE_Li256ELb1ELb1ELb0ELb0EEENS1_19SingleTileSchedulerILb1ELb0ELb1ELi128EEEEEEEEEvNT_6ParamsE --------------------------
	.section	.text._ZN7cutlass13device_kernelIN5flash19enable_sm80_to_sm89INS1_16FlashAttnFwdSm80INS1_25CollectiveMainloopFwdSm80ILi8ELi1ELb0EN4cute5tupleIJNS5_1CILi128EEENS7_ILi96EEENS7_ILi256EEEEEELi256ENS_10bfloat16_tEfNS_4arch4Sm80ELb1ELb0ELb0ELb1ELb0ELb0ELb1ELb0EEENS1_21CollectiveEpilogueFwdINS6_IJS8_SA_S9_EEENS6_IJNS7_ILi1EEESI_SI_EEESC_SE_Li256ELb1ELb1ELb0ELb0EEENS1_19SingleTileSchedulerILb1ELb0ELb1ELi128EEEEEEEEEvNT_6ParamsE,"ax",@progbits
	.align	128
.text._ZN7cutlass13device_kernelIN5flash19enable_sm80_to_sm89INS1_16FlashAttnFwdSm80INS1_25CollectiveMainloopFwdSm80ILi8ELi1ELb0EN4cute5tupleIJNS5_1CILi128EEENS7_ILi96EEENS7_ILi256EEEEEELi256ENS_10bfloat16_tEfNS_4arch4Sm80ELb1ELb0ELb0ELb1ELb0ELb0ELb1ELb0EEENS1_21CollectiveEpilogueFwdINS6_IJS8_SA_S9_EEENS6_IJNS7_ILi1EEESI_SI_EEESC_SE_Li256ELb1ELb1ELb0ELb0EEENS1_19SingleTileSchedulerILb1ELb0ELb1ELi128EEEEEEEEEvNT_6ParamsE:
        .type           _ZN7cutlass13device_kernelIN5flash19enable_sm80_to_sm89INS1_16FlashAttnFwdSm80INS1_25CollectiveMainloopFwdSm80ILi8ELi1ELb0EN4cute5tupleIJNS5_1CILi128EEENS7_ILi96EEENS7_ILi256EEEEEELi256ENS_10bfloat16_tEfNS_4arch4Sm80ELb1ELb0ELb0ELb1ELb0ELb0ELb1ELb0EEENS1_21CollectiveEpilogueFwdINS6_IJS8_SA_S9_EEENS6_IJNS7_ILi1EEESI_SI_EEESC_SE_Li256ELb1ELb1ELb0ELb0EEENS1_19SingleTileSchedulerILb1ELb0ELb1ELi128EEEEEEEEEvNT_6ParamsE,@function
        .size           _ZN7cutlass13device_kernelIN5flash19enable_sm80_to_sm89INS1_16FlashAttnFwdSm80INS1_25CollectiveMainloopFwdSm80ILi8ELi1ELb0EN4cute5tupleIJNS5_1CILi128EEENS7_ILi96EEENS7_ILi256EEEEEELi256ENS_10bfloat16_tEfNS_4arch4Sm80ELb1ELb0ELb0ELb1ELb0ELb0ELb1ELb0EEENS1_21CollectiveEpilogueFwdINS6_IJS8_SA_S9_EEENS6_IJNS7_ILi1EEESI_SI_EEESC_SE_Li256ELb1ELb1ELb0ELb0EEENS1_19SingleTileSchedulerILb1ELb0ELb1ELi128EEEEEEEEEvNT_6ParamsE,(.L_x_70 - _ZN7cutlass13device_kernelIN5flash19enable_sm80_to_sm89INS1_16FlashAttnFwdSm80INS1_25CollectiveMainloopFwdSm80ILi8ELi1ELb0EN4cute5tupleIJNS5_1CILi128EEENS7_ILi96EEENS7_ILi256EEEEEELi256ENS_10bfloat16_tEfNS_4arch4Sm80ELb1ELb0ELb0ELb1ELb0ELb0ELb1ELb0EEENS1_21CollectiveEpilogueFwdINS6_IJS8_SA_S9_EEENS6_IJNS7_ILi1EEESI_SI_EEESC_SE_Li256ELb1ELb1ELb0ELb0EEENS1_19SingleTileSchedulerILb1ELb0ELb1ELi128EEEEEEEEEvNT_6ParamsE)
        .other          _ZN7cutlass13device_kernelIN5flash19enable_sm80_to_sm89INS1_16FlashAttnFwdSm80INS1_25CollectiveMainloopFwdSm80ILi8ELi1ELb0EN4cute5tupleIJNS5_1CILi128EEENS7_ILi96EEENS7_ILi256EEEEEELi256ENS_10bfloat16_tEfNS_4arch4Sm80ELb1ELb0ELb0ELb1ELb0ELb0ELb1ELb0EEENS1_21CollectiveEpilogueFwdINS6_IJS8_SA_S9_EEENS6_IJNS7_ILi1EEESI_SI_EEESC_SE_Li256ELb1ELb1ELb0ELb0EEENS1_19SingleTileSchedulerILb1ELb0ELb1ELi128EEEEEEEEEvNT_6ParamsE,@"STO_CUDA_ENTRY STV_DEFAULT"
_ZN7cutlass13device_kernelIN5flash19enable_sm80_to_sm89INS1_16FlashAttnFwdSm80INS1_25CollectiveMainloopFwdSm80ILi8ELi1ELb0EN4cute5tupleIJNS5_1CILi128EEENS7_ILi96EEENS7_ILi256EEEEEELi256ENS_10bfloat16_tEfNS_4arch4Sm80ELb1ELb0ELb0ELb1ELb0ELb0ELb1ELb0EEENS1_21CollectiveEpilogueFwdINS6_IJS8_SA_S9_EEENS6_IJNS7_ILi1EEESI_SI_EEESC_SE_Li256ELb1ELb1ELb0ELb0EEENS1_19SingleTileSchedulerILb1ELb0ELb1ELi128EEEEEEEEEvNT_6ParamsE:
[----:B------:R-:W-:Y:S01]  /*0000*/  LDC R1, c[0x0][0x28] ;  /* 0x00000a00ff017b82 */ /* 0x000fe20000000800 */
[----:B------:R-:W-:Y:S05]  /*0010*/  EXIT ;  /* 0x000000000000794d */ /* 0x000fea0003800000 */
.L_x_34:
        /* <DEDUP_REMOVED lines=14> */
.L_x_70:


//--------------------- .text._ZN7cutlass13device_kernelIN5flash19enable_sm80_to_sm89INS1_16FlashAttnFwdSm80INS1_25CollectiveMainloopFwdSm80ILi8ELi1ELb0EN4cute5tupleIJNS5_1CILi128EEENS7_ILi48EEENS7_ILi256EEEEEELi256ENS_10bfloat16_tEfNS_4arch4Sm80ELb1ELb0ELb0ELb1ELb0ELb1ELb1ELb0EEENS1_21CollectiveEpilogueFwdINS6_IJS8_SA_S9_EEENS6_IJNS7_ILi1EEESI_SI_EEESC_SE_Li256ELb1ELb1ELb0ELb0EEENS1_19SingleTileSchedulerILb1ELb0ELb1ELi128EEEEEEEEEvNT_6ParamsE --------------------------
	.section	.text._ZN7cutlass13device_kernelIN5flash19enable_sm80_to_sm89INS1_16FlashAttnFwdSm80INS1_25CollectiveMainloopFwdSm80ILi8ELi1ELb0EN4cute5tupleIJNS5_1CILi128EEENS7_ILi48EEENS7_ILi256EEEEEELi256ENS_10bfloat16_tEfNS_4arch4Sm80ELb1ELb0ELb0ELb1ELb0ELb1ELb1ELb0EEENS1_21CollectiveEpilogueFwdINS6_IJS8_SA_S9_EEENS6_IJNS7_ILi1EEESI_SI_EEESC_SE_Li256ELb1ELb1ELb0ELb0EEENS1_19SingleTileSchedulerILb1ELb0ELb1ELi128EEEEEEEEEvNT_6ParamsE,"ax",@progbits
	.align	128
.text._ZN7cutlass13device_kernelIN5flash19enable_sm80_to_sm89INS1_16FlashAttnFwdSm80INS1_25CollectiveMainloopFwdSm80ILi8ELi1ELb0EN4cute5tupleIJNS5_1CILi128EEENS7_ILi48EEENS7_ILi256EEEEEELi256ENS_10bfloat16_tEfNS_4arch4Sm80ELb1ELb0ELb0ELb1ELb0ELb1ELb1ELb0EEENS1_21CollectiveEpilogueFwdINS6_IJS8_SA_S9_EEENS6_IJNS7_ILi1EEESI_SI_EEESC_SE_Li256ELb1ELb1ELb0ELb0EEENS1_19SingleTileSchedulerILb1ELb0ELb1ELi128EEEEEEEEEvNT_6ParamsE:
        .type           _ZN7cutlass13device_kernelIN5flash19enable_sm80_to_sm89INS1_16FlashAttnFwdSm80INS1_25CollectiveMainloopFwdSm80ILi8ELi1ELb0EN4cute5tupleIJNS5_1CILi128EEENS7_ILi48EEENS7_ILi256EEEEEELi256ENS_10bfloat16_tEfNS_4arch4Sm80ELb1ELb0ELb0ELb1ELb0ELb1ELb1ELb0EEENS1_21CollectiveEpilogueFwdINS6_IJS8_SA_S9_EEENS6_IJNS7_ILi1EEESI_SI_EEESC_SE_Li256ELb1ELb1ELb0ELb0EEENS1_19SingleTileSchedulerILb1ELb0ELb1ELi128EEEEEEEEEvNT_6ParamsE,@function
        .size           _ZN7cutlass13device_kernelIN5flash19enable_sm80_to_sm89INS1_16FlashAttnFwdSm80INS1_25CollectiveMainloopFwdSm80ILi8ELi1ELb0EN4cute5tupleIJNS5_1CILi128EEENS7_ILi48EEENS7_ILi256EEEEEELi256ENS_10bfloat16_tEfNS_4arch4Sm80ELb1ELb0ELb0ELb1ELb0ELb1ELb1ELb0EEENS1_21CollectiveEpilogueFwdINS6_IJS8_SA_S9_EEENS6_IJNS7_ILi1EEESI_SI_EEESC_SE_Li256ELb1ELb1ELb0ELb0EEENS1_19SingleTileSchedulerILb1ELb0ELb1ELi128EEEEEEEEEvNT_6ParamsE,(.L_x_71 - _ZN7cutlass13device_kernelIN5flash19enable_sm80_to_sm89INS1_16FlashAttnFwdSm80INS1_25CollectiveMainloopFwdSm80ILi8ELi1ELb0EN4cute5tupleIJNS5_1CILi128EEENS7_ILi48EEENS7_ILi256EEEEEELi256ENS_10bfloat16_tEfNS_4arch4Sm80ELb1ELb0ELb0ELb1ELb0ELb1ELb1ELb0EEENS1_21CollectiveEpilogueFwdINS6_IJS8_SA_S9_EEENS6_IJNS7_ILi1EEESI_SI_EEESC_SE_Li256ELb1ELb1ELb0ELb0EEENS1_19SingleTileSchedulerILb1ELb0ELb1ELi128EEEEEEEEEvNT_6ParamsE)
        .other          _ZN7cutlass13device_kernelIN5flash19enable_sm80_to_sm89INS1_16FlashAttnFwdSm80INS1_25CollectiveMainloopFwdSm80ILi8ELi1ELb0EN4cute5tupleIJNS5_1CILi128EEENS7_ILi48EEENS7_ILi256EEEEEELi256ENS_10bfloat16_tEfNS_4arch4Sm80ELb1ELb0ELb0ELb1ELb0ELb1ELb1ELb0EEENS1_21CollectiveEpilogueFwdINS6_IJS8_SA_S9_EEENS6_IJNS7_ILi1EEESI_SI_EEESC_SE_Li256ELb1ELb1ELb0ELb0EEENS1_19SingleTileSchedulerILb1ELb0ELb1ELi128EEEEEEEEEvNT_6ParamsE,@"STO_CUDA_ENTRY STV_DEFAULT"
_ZN7cutlass13device_kernelIN5flash19enable_sm80_to_sm89INS1_16FlashAttnFwdSm80INS1_25CollectiveMainloopFwdSm80ILi8ELi1ELb0EN4cute5tupleIJNS5_1CILi128EEENS7_ILi48EEENS7_ILi256EEEEEELi256ENS_10bfloat16_tEfNS_4arch4Sm80ELb1ELb0ELb0ELb1ELb0ELb1ELb1ELb0EEENS1_21CollectiveEpilogueFwdINS6_IJS8_SA_S9_EEENS6_IJNS7_ILi1EEESI_SI_EEESC_SE_Li256ELb1ELb1ELb0ELb0EEENS1_19SingleTileSchedulerILb1ELb0ELb1ELi128EEEEEEEEEvNT_6ParamsE:
[----:B------:R-:W-:Y:S01]  /*0000*/  LDC R1, c[0x0][0x28] ;  /* 0x00000a00ff017b82 */ /* 0x000fe20000000800 */
[----:B------:R-:W-:Y:S05]  /*0010*/  EXIT ;  /* 0x000000000000794d */ /* 0x000fea0003800000 */
.L_x_35:
        /* <DEDUP_REMOVED lines=14> */
.L_x_71:


//--------------------- .nv.shared.reserved.0     --------------------------
	.section	.nv.shared.reserved.0,"aw",@nobits
	.weak		__nv_reservedSMEM_offset_0_alias
	.size		__nv_reservedSMEM_offset_0_alias, 0, 0
	.other		__nv_reservedSMEM_offset_0_alias,@"STO_CUDA_RESERVED_SHARED STV_DEFAULT"
__nv_reservedSMEM_offset_0_alias:
	.zero		0


//--------------------- .nv.global                --------------------------
	.section	.nv.global,"aw",@nobits
.nv.global:
	.type		_ZN77_INTERNAL_6e8fd411_41_flash_fwd_hdim256_bf16_softcapall_sm80_cu_9949e2e8_45114cute1_E,@object
	.size		_ZN77_INTERNAL_6e8fd411_41_flash_fwd_hdim256_bf16_softcapall_sm80_cu_9949e2e8_45114cute1_E,(_ZN77_INTERNAL_6e8fd411_41_flash_fwd_hdim256_bf16_softcapall_sm80_cu_9949e2e8_45114cuda3std3__45__cpo6cbeginE - _ZN77_INTERNAL_6e8fd411_41_flash_fwd_hdim256_bf16_softcapall_sm80_cu_9949e2e8_45114cute1_E)
_ZN77_INTERNAL_6e8fd411_41_flash_fwd_hdim256_bf16_softcapall_sm80_cu_9949e2e8_45114cute1_E:
	.zero		1
	.type		_ZN77_INTERNAL_6e8fd411_41_flash_fwd_hdim256_bf16_softcapall_sm80_cu_9949e2e8_45114cuda3std3__45__cpo6cbeginE,@object
	.size		_ZN77_INTERNAL_6e8fd411_41_flash_fwd_hdim256_bf16_softcapall_sm80_cu_9949e2e8_45114cuda3std3__45__cpo6cbeginE,(_ZN77_INTERNAL_6e8fd411_41_flash_fwd_hdim256_bf16_softcapall_sm80_cu_9949e2e8_45114cuda3std3__48in_placeE - _ZN77_INTERNAL_6e8fd411_41_flash_fwd_hdim256_bf16_softcapall_sm80_cu_9949e2e8_45114cuda3std3__45__cpo6cbeginE)
_ZN77_INTERNAL_6e8fd411_41_flash_fwd_hdim256_bf16_softcapall_sm80_cu_9949e2e8_45114cuda3std3__45__cpo6cbeginE:
	.zero		1
	.type		_ZN77_INTERNAL_6e8fd411_41_flash_fwd_hdim256_bf16_softcapall_sm80_cu_9949e2e8_45114cuda3std3__48in_placeE,@object
	.size		_ZN77_INTERNAL_6e8fd411_41_flash_fwd_hdim256_bf16_softcapall_sm80_cu_9949e2e8_45114cuda3std3__48in_placeE,(_ZN77_INTERNAL_6e8fd411_41_flash_fwd_hdim256_bf16_softcapall_sm80_cu_9949e2e8_45114cuda3std6ranges3__45__cpo9iter_moveE - _ZN77_INTERNAL_6e8fd411_41_flash_fwd_hdim256_bf16_softcapall_sm80_cu_9949e2e8_45114cuda3std3__48in_placeE)
_ZN77_INTERNAL_6e8fd411_41_flash_fwd_hdim256_bf16_softcapall_sm80_cu_9949e2e8_45114cuda3std3__48in_placeE:
	.zero		1
	.type		_ZN77_INTERNAL_6e8fd411_41_flash_fwd_hdim256_bf16_softcapall_sm80_cu_9949e2e8_45114cuda3std6ranges3__45__cpo9iter_moveE,@object
	.size		_ZN77_INTERNAL_6e8fd411_41_flash_fwd_hdim256_bf16_softcapall_sm80_cu_9949e2e8_45114cuda3std6ranges3__45__cpo9iter_moveE,(_ZN77_INTERNAL_6e8fd411_41_flash_fwd_hdim256_bf16_softcapall_sm80_cu_9949e2e8_45114cuda3std3__45__cpo5beginE - _ZN77_INTERNAL_6e8fd411_41_flash_fwd_hdim256_bf16_softcapall_sm80_cu_9949e2e8_45114cuda3std6ranges3__45__cpo9iter_moveE)
_ZN77_INTERNAL_6e8fd411_41_flash_fwd_hdim256_bf16_softcapall_sm80_cu_9949e2e8_45114cuda3std6ranges3__45__cpo9iter_moveE:
	.zero		1
	.type		_ZN77_INTERNAL_6e8fd411_41_flash_fwd_hdim256_bf16_softcapall_sm80_cu_9949e2e8_45114cuda3std3__45__cpo5beginE,@object
	.size		_ZN77_INTERNAL_6e8fd411_41_flash_fwd_hdim256_bf16_softcapall_sm80_cu_9949e2e8_45114cuda3std3__45__cpo5beginE,(_ZN77_INTERNAL_6e8fd411_41_flash_fwd_hdim256_bf16_softcapall_sm80_cu_9949e2e8_45114cuda3std3__479_GLOBAL__N__6e8fd411_41_flash_fwd_hdim256_bf16_softcapall_sm80_cu_9949e2e8_45116ignoreE - _ZN77_INTERNAL_6e8fd411_41_flash_fwd_hdim256_bf16_softcapall_sm80_cu_9949e2e8_45114cuda3std3__45__cpo5beginE)
_ZN77_INTERNAL_6e8fd411_41_flash_fwd_hdim256_bf16_softcapall_sm80_cu_9949e2e8_45114cuda3std3__45__cpo5beginE:
	.zero		1
	.type		_ZN77_INTERNAL_6e8fd411_41_flash_fwd_hdim256_bf16_softcapall_sm80_cu_9949e2e8_45114cuda3std3__479_GLOBAL__N__6e8fd411_41_flash_fwd_hdim256_bf16_softcapall_sm80_cu_9949e2e8_45116ignoreE,@object
	.size		_ZN77_INTERNAL_6e8fd411_41_flash_fwd_hdim256_bf16_softcapall_sm80_cu_9949e2e8_45114cuda3std3__479_GLOBAL__N__6e8fd411_41_flash_fwd_hdim256_bf16_softcapall_sm80_cu_9949e2e8_45116ignoreE,(_ZN77_INTERNAL_6e8fd411_41_flash_fwd_hdim256_bf16_softcapall_sm80_cu_9949e2e8_45114cute7productE - _ZN77_INTERNAL_6e8fd411_41_flash_fwd_hdim256_bf16_softcapall_sm80_cu_9949e2e8_45114cuda3std3__479_GLOBAL__N__6e8fd411_41_flash_fwd_hdim256_bf16_softcapall_sm80_cu_9949e2e8_45116ignoreE)
_ZN77_INTERNAL_6e8fd411_41_flash_fwd_hdim256_bf16_softcapall_sm80_cu_9949e2e8_45114cuda3std3__479_GLOBAL__N__6e8fd411_41_flash_fwd_hdim256_bf16_softcapall_sm80_cu_9949e2e8_45116ignoreE:
	.zero		1
	.type		_ZN77_INTERNAL_6e8fd411_41_flash_fwd_hdim256_bf16_softcapall_sm80_cu_9949e2e8_45114cute7productE,@object
	.size		_ZN77_INTERNAL_6e8fd411_41_flash_fwd_hdim256_bf16_softcapall_sm80_cu_9949e2e8_45114cute7productE,(_ZN77_INTERNAL_6e8fd411_41_flash_fwd_hdim256_bf16_softcapall_sm80_cu_9949e2e8_45114cuda3std3__45__cpo3endE - _ZN77_INTERNAL_6e8fd411_41_flash_fwd_hdim256_bf16_softcapall_sm80_cu_9949e2e8_45114cute7productE)
_ZN77_INTERNAL_6e8fd411_41_flash_fwd_hdim256_bf16_softcapall_sm80_cu_9949e2e8_45114cute7productE:
	.zero		1
	.type		_ZN77_INTERNAL_6e8fd411_41_flash_fwd_hdim256_bf16_softcapall_sm80_cu_9949e2e8_45114cuda3std3__45__cpo3endE,@object
	.size		_ZN77_INTERNAL_6e8fd411_41_flash_fwd_hdim256_bf16_softcapall_sm80_cu_9949e2e8_45114cuda3std3__45__cpo3endE,(_ZN77_INTERNAL_6e8fd411_41_flash_fwd_hdim256_bf16_softcapall_sm80_cu_9949e2e8_45114cuda3std3__419piecewise_constructE - _ZN77_INTERNAL_6e8fd411_41_flash_fwd_hdim256_bf16_softcapall_sm80_cu_9949e2e8_45114cuda3std3__45__cpo3endE)
_ZN77_INTERNAL_6e8fd411_41_flash_fwd_hdim256_bf16_softcapall_sm80_cu_9949e2e8_45114cuda3std3__45__cpo3endE:
	.zero		1
	.type		_ZN77_INTERNAL_6e8fd411_41_flash_fwd_hdim256_bf16_softcapall_sm80_cu_9949e2e8_45114cuda3std3__419piecewise_constructE,@object
	.size		_ZN77_INTERNAL_6e8fd411_41_flash_fwd_hdim256_bf16_softcapall_sm80_cu_9949e2e8_45114cuda3std3__419piecewise_constructE,(_ZN77_INTERNAL_6e8fd411_41_flash_fwd_hdim256_bf16_softcapall_sm80_cu_9949e2e8_45114cuda3std3__45__cpo4cendE - _ZN77_INTERNAL_6e8fd411_41_flash_fwd_hdim256_bf16_softcapall_sm80_cu_9949e2e8_45114cuda3std3__419piecewise_constructE)
_ZN77_INTERNAL_6e8fd411_41_flash_fwd_hdim256_bf16_softcapall_sm80_cu_9949e2e8_45114cuda3std3__419piecewise_constructE:
	.zero		1
	.type		_ZN77_INTERNAL_6e8fd411_41_flash_fwd_hdim256_bf16_softcapall_sm80_cu_9949e2e8_45114cuda3std3__45__cpo4cendE,@object
	.size		_ZN77_INTERNAL_6e8fd411_41_flash_fwd_hdim256_bf16_softcapall_sm80_cu_9949e2e8_45114cuda3std3__45__cpo4cendE,(_ZN77_INTERNAL_6e8fd411_41_flash_fwd_hdim256_bf16_softcapall_sm80_cu_9949e2e8_45114cuda3std6ranges3__45__cpo4swapE - _ZN77_INTERNAL_6e8fd411_41_flash_fwd_hdim256_bf16_softcapall_sm80_cu_9949e2e8_45114cuda3std3__45__cpo4cendE)
_ZN77_INTERNAL_6e8fd411_41_flash_fwd_hdim256_bf16_softcapall_sm80_cu_9949e2e8_45114cuda3std3__45__cpo4cendE:
	.zero		1
	.type		_ZN77_INTERNAL_6e8fd411_41_flash_fwd_hdim256_bf16_softcapall_sm80_cu_9949e2e8_45114cuda3std6ranges3__45__cpo4swapE,@object
	.size		_ZN77_INTERNAL_6e8fd411_41_flash_fwd_hdim256_bf16_softcapall_sm80_cu_9949e2e8_45114cuda3std6ranges3__45__cpo4swapE,(.L_7 - _ZN77_INTERNAL_6e8fd411_41_flash_fwd_hdim256_bf16_softcapall_sm80_cu_9949e2e8_45114cuda3std6ranges3__45__cpo4swapE)
_ZN77_INTERNAL_6e8fd411_41_flash_fwd_hdim256_bf16_softcapall_sm80_cu_9949e2e8_45114cuda3std6ranges3__45__cpo4swapE:
	.zero		1
.L_7:


//--------------------- .nv.constant0._ZN7cutlass13device_kernelIN5flash19enable_sm80_to_sm89INS1_16FlashAttnFwdSm80INS1_25CollectiveMainloopFwdSm80ILi8ELi1ELb1EN4cute5tupleIJNS5_1CILi128EEENS7_ILi64EEENS7_ILi256EEEEEELi256ENS_10bfloat16_tEfNS_4arch4Sm80ELb0ELb0ELb1ELb0ELb0ELb0ELb1ELb0EEENS1_21CollectiveEpilogueFwdINS6_IJS8_SA_S9_EEENS6_IJNS7_ILi1EEESI_SI_EEESC_SE_Li256ELb0ELb1ELb0ELb0EEENS1_19SingleTileSchedulerILb0ELb0ELb1ELi128EEEEEEEEEvNT_6ParamsE --------------------------
	.section	.nv.constant0._ZN7cutlass13device_kernelIN5flash19enable_sm80_to_sm89INS1_16FlashAttnFwdSm80INS1_25CollectiveMainloopFwdSm80ILi8ELi1ELb1EN4cute5tupleIJNS5_1CILi128EEENS7_ILi64EEENS7_ILi256EEEEEELi256ENS_10bfloat16_tEfNS_4arch4Sm80ELb0ELb0ELb1ELb0ELb0ELb0ELb1ELb0EEENS1_21CollectiveEpilogueFwdINS6_IJS8_SA_S9_EEENS6_IJNS7_ILi1EEESI_SI_EEESC_SE_Li256ELb0ELb1ELb0ELb0EEENS1_19SingleTileSchedulerILb0ELb0ELb1ELi128EEEEEEEEEvNT_6ParamsE,"a",@progbits
	.sectionflags	@""
	.align	4
.nv.constant0._ZN7cutlass13device_kernelIN5flash19enable_sm80_to_sm89INS1_16FlashAttnFwdSm80INS1_25CollectiveMainloopFwdSm80ILi8ELi1ELb1EN4cute5tupleIJNS5_1CILi128EEENS7_ILi64EEENS7_ILi256EEEEEELi256ENS_10bfloat16_tEfNS_4arch4Sm80ELb0ELb0ELb1ELb0ELb0ELb0ELb1ELb0EEENS1_21CollectiveEpilogueFwdINS6_IJS8_SA_S9_EEENS6_IJNS7_ILi1EEESI_SI_EEESC_SE_Li256ELb0ELb1ELb0ELb0EEENS1_19SingleTileSchedulerILb0ELb0ELb1ELi128EEEEEEEEEvNT_6ParamsE:
	.zero		1576


//--------------------- .nv.constant0._ZN7cutlass13device_kernelIN5flash19enable_sm80_to_sm89INS1_16FlashAttnFwdSm80INS1_25CollectiveMainloopFwdSm80ILi8ELi1ELb1EN4cute5tupleIJNS5_1CILi128EEENS7_ILi64EEENS7_ILi256EEEEEELi256ENS_10bfloat16_tEfNS_4arch4Sm80ELb0ELb0ELb1ELb1ELb0ELb0ELb1ELb0EEENS1_21CollectiveEpilogueFwdINS6_IJS8_SA_S9_EEENS6_IJNS7_ILi1EEESI_SI_EEESC_SE_Li256ELb1ELb1ELb0ELb0EEENS1_19SingleTileSchedulerILb1ELb0ELb1ELi128EEEEEEEEEvNT_6ParamsE --------------------------
	.section	.nv.constant0._ZN7cutlass13device_kernelIN5flash19enable_sm80_to_sm89INS1_16FlashAttnFwdSm80INS1_25CollectiveMainloopFwdSm80ILi8ELi1ELb1EN4cute5tupleIJNS5_1CILi128EEENS7_ILi64EEENS7_ILi256EEEEEELi256ENS_10bfloat16_tEfNS_4arch4Sm80ELb0ELb0ELb1ELb1ELb0ELb0ELb1ELb0EEENS1_21CollectiveEpilogueFwdINS6_IJS8_SA_S9_EEENS6_IJNS7_ILi1EEESI_SI_EEESC_SE_Li256ELb1ELb1ELb0ELb0EEENS1_19SingleTileSchedulerILb1ELb0ELb1ELi128EEEEEEEEEvNT_6ParamsE,"a",@progbits
	.sectionflags	@""
	.align	4
.nv.constant0._ZN7cutlass13device_kernelIN5flash19enable_sm80_to_sm89INS1_16FlashAttnFwdSm80INS1_25CollectiveMainloopFwdSm80ILi8ELi1ELb1EN4cute5tupleIJNS5_1CILi128EEENS7_ILi64EEENS7_ILi256EEEEEELi256ENS_10bfloat16_tEfNS_4arch4Sm80ELb0ELb0ELb1ELb1ELb0ELb0ELb1ELb0EEENS1_21CollectiveEpilogueFwdINS6_IJS8_SA_S9_EEENS6_IJNS7_ILi1EEESI_SI_EEESC_SE_Li256ELb1ELb1ELb0ELb0EEENS1_19SingleTileSchedulerILb1ELb0ELb1ELi128EEEEEEEEEvNT_6ParamsE:
	.zero		1576


//--------------------- .nv.constant0._ZN7cutlass13device_kernelIN5flash19enable_sm80_to_sm89INS1_16FlashAttnFwdSm80INS1_25CollectiveMainloopFwdSm80ILi8ELi1ELb0EN4cute5tupleIJNS5_1CILi128EEENS7_ILi32EEENS7_ILi256EEEEEELi256ENS_10bfloat16_tEfNS_4arch4Sm80ELb0ELb0ELb1ELb1ELb0ELb1ELb1ELb0EEENS1_21CollectiveEpilogueFwdINS6_IJS8_SA_S9_EEENS6_IJNS7_ILi1EEESI_SI_EEESC_SE_Li256ELb1ELb1ELb0ELb0EEENS1_19SingleTileSchedulerILb1ELb0ELb1ELi128EEEEEEEEEvNT_6ParamsE --------------------------
	.section	.nv.constant0._ZN7cutlass13device_kernelIN5flash19enable_sm80_to_sm89INS1_16FlashAttnFwdSm80INS1_25CollectiveMainloopFwdSm80ILi8ELi1ELb0EN4cute5tupleIJNS5_1CILi128EEENS7_ILi32EEENS7_ILi256EEEEEELi256ENS_10bfloat16_tEfNS_4arch4Sm80ELb0ELb0ELb1ELb1ELb0ELb1ELb1ELb0EEENS1_21CollectiveEpilogueFwdINS6_IJS8_SA_S9_EEENS6_IJNS7_ILi1EEESI_SI_EEESC_SE_Li256ELb1ELb1ELb0ELb0EEENS1_19SingleTileSchedulerILb1ELb0ELb1ELi128EEEEEEEEEvNT_6ParamsE,"a",@progbits
	.sectionflags	@""
	.align	4
.nv.constant0._ZN7cutlass13device_kernelIN5flash19enable_sm80_to_sm89INS1_16FlashAttnFwdSm80INS1_25CollectiveMainloopFwdSm80ILi8ELi1ELb0EN4cute5tupleIJNS5_1CILi128EEENS7_ILi32EEENS7_ILi256EEEEEELi256ENS_10bfloat16_tEfNS_4arch4Sm80ELb0ELb0ELb1ELb1ELb0ELb1ELb1ELb0EEENS1_21CollectiveEpilogueFwdINS6_IJS8_SA_S9_EEENS6_IJNS7_ILi1EEESI_SI_EEESC_SE_Li256ELb1ELb1ELb0ELb0EEENS1_19SingleTileSchedulerILb1ELb0ELb1ELi128EEEEEEEEEvNT_6ParamsE:
	.zero		1576


//--------------------- .nv.constant0._ZN7cutlass13device_kernelIN5flash19enable_sm80_to_sm89INS1_16FlashAttnFwdSm80INS1_25CollectiveMainloopFwdSm80ILi8ELi1ELb1EN4cute5tupleIJNS5_1CILi128EEENS7_ILi48EEENS7_ILi256EEEEEELi256ENS_10bfloat16_tEfNS_4arch4Sm80ELb0ELb1ELb1ELb0ELb0ELb0ELb1ELb0EEENS1_21CollectiveEpilogueFwdINS6_IJS8_SA_S9_EEENS6_IJNS7_ILi1EEESI_SI_EEESC_SE_Li256ELb0ELb1ELb0ELb0EEENS1_19SingleTileSchedulerILb0ELb0ELb1ELi128EEEEEEEEEvNT_6ParamsE --------------------------
	.section	.nv.constant0._ZN7cutlass13device_kernelIN5flash19enable_sm80_to_sm89INS1_16FlashAttnFwdSm80INS1_25CollectiveMainloopFwdSm80ILi8ELi1ELb1EN4cute5tupleIJNS5_1CILi128EEENS7_ILi48EEENS7_ILi256EEEEEELi256ENS_10bfloat16_tEfNS_4arch4Sm80ELb0ELb1ELb1ELb0ELb0ELb0ELb1ELb0EEENS1_21CollectiveEpilogueFwdINS6_IJS8_SA_S9_EEENS6_IJNS7_ILi1EEESI_SI_EEESC_SE_Li256ELb0ELb1ELb0ELb0EEENS1_19SingleTileSchedulerILb0ELb0ELb1ELi128EEEEEEEEEvNT_6ParamsE,"a",@progbits
	.sectionflags	@""
	.align	4
.nv.constant0._ZN7cutlass13device_kernelIN5flash19enable_sm80_to_sm89INS1_16FlashAttnFwdSm80INS1_25CollectiveMainloopFwdSm80ILi8ELi1ELb1EN4cute5tupleIJNS5_1CILi128EEENS7_ILi48EEENS7_ILi256EEEEEELi256ENS_10bfloat16_tEfNS_4arch4Sm80ELb0ELb1ELb1ELb0ELb0ELb0ELb1ELb0EEENS1_21CollectiveEpilogueFwdINS6_IJS8_SA_S9_EEENS6_IJNS7_ILi1EEESI_SI_EEESC_SE_Li256ELb0ELb1ELb0ELb0EEENS1_19SingleTileSchedulerILb0ELb0ELb1ELi128EEEEEEEEEvNT_6ParamsE:
	.zero		1576


//--------------------- .nv.constant0._ZN7cutlass13device_kernelIN5flash19enable_sm80_to_sm89INS1_16FlashAttnFwdSm80INS1_25CollectiveMainloopFwdSm80ILi8ELi1ELb1EN4cute5tupleIJNS5_1CILi128EEENS7_ILi48EEENS7_ILi256EEEEEELi256ENS_10bfloat16_tEfNS_4arch4Sm80ELb0ELb1ELb1ELb1ELb0ELb0ELb1ELb0EEENS1_21CollectiveEpilogueFwdINS6_IJS8_SA_S9_EEENS6_IJNS7_ILi1EEESI_SI_EEESC_SE_Li256ELb1ELb1ELb0ELb0EEENS1_19SingleTileSchedulerILb1ELb0ELb1ELi128EEEEEEEEEvNT_6ParamsE --------------------------
	.section	.nv.constant0._ZN7cutlass13device_kernelIN5flash19enable_sm80_to_sm89INS1_16FlashAttnFwdSm80INS1_25CollectiveMainloopFwdSm80ILi8ELi1ELb1EN4cute5tupleIJNS5_1CILi128EEENS7_ILi48EEENS7_ILi256EEEEEELi256ENS_10bfloat16_tEfNS_4arch4Sm80ELb0ELb1ELb1ELb1ELb0ELb0ELb1ELb0EEENS1_21CollectiveEpilogueFwdINS6_IJS8_SA_S9_EEENS6_IJNS7_ILi1EEESI_SI_EEESC_SE_Li256ELb1ELb1ELb0ELb0EEENS1_19SingleTileSchedulerILb1ELb0ELb1ELi128EEEEEEEEEvNT_6ParamsE,"a",@progbits
	.sectionflags	@""
	.align	4
.nv.constant0._ZN7cutlass13device_kernelIN5flash19enable_sm80_to_sm89INS1_16FlashAttnFwdSm80INS1_25CollectiveMainloopFwdSm80ILi8ELi1ELb1EN4cute5tupleIJNS5_1CILi128EEENS7_ILi48EEENS7_ILi256EEEEEELi256ENS_10bfloat16_tEfNS_4arch4Sm80ELb0ELb1ELb1ELb1ELb0ELb0ELb1ELb0EEENS1_21CollectiveEpilogueFwdINS6_IJS8_SA_S9_EEENS6_IJNS7_ILi1EEESI_SI_EEESC_SE_Li256ELb1ELb1ELb0ELb0EEENS1_19SingleTileSchedulerILb1ELb0ELb1ELi128EEEEEEEEEvNT_6ParamsE:
	.zero		1576


//--------------------- .nv.constant0._ZN7cutlass13device_kernelIN5flash19enable_sm80_to_sm89INS1_16FlashAttnFwdSm80INS1_25CollectiveMainloopFwdSm80ILi8ELi1ELb0EN4cute5tupleIJNS5_1CILi128EEENS7_ILi32EEENS7_ILi256EEEEEELi256ENS_10bfloat16_tEfNS_4arch4Sm80ELb0ELb1ELb1ELb1ELb0ELb1ELb1ELb0EEENS1_21CollectiveEpilogueFwdINS6_IJS8_SA_S9_EEENS6_IJNS7_ILi1EEESI_SI_EEESC_SE_Li256ELb1ELb1ELb0ELb0EEENS1_19SingleTileSchedulerILb1ELb0ELb1ELi128EEEEEEEEEvNT_6ParamsE --------------------------
	.section	.nv.constant0._ZN7cutlass13device_kernelIN5flash19enable_sm80_to_sm89INS1_16FlashAttnFwdSm80INS1_25CollectiveMainloopFwdSm80ILi8ELi1ELb0EN4cute5tupleIJNS5_1CILi128EEENS7_ILi32EEENS7_ILi256EEEEEELi256ENS_10bfloat16_tEfNS_4arch4Sm80ELb0ELb1ELb1ELb1ELb0ELb1ELb1ELb0EEENS1_21CollectiveEpilogueFwdINS6_IJS8_SA_S9_EEENS6_IJNS7_ILi1EEESI_SI_EEESC_SE_Li256ELb1ELb1ELb0ELb0EEENS1_19SingleTileSchedulerILb1ELb0ELb1ELi128EEEEEEEEEvNT_6ParamsE,"a",@progbits
	.sectionflags	@""
	.align	4
.nv.constant0._ZN7cutlass13device_kernelIN5flash19enable_sm80_to_sm89INS1_16FlashAttnFwdSm80INS1_25CollectiveMainloopFwdSm80ILi8ELi1ELb0EN4cute5tupleIJNS5_1CILi128EEENS7_ILi32EEENS7_ILi256EEEEEELi256ENS_10bfloat16_tEfNS_4arch4Sm80ELb0ELb1ELb1ELb1ELb0ELb1ELb1ELb0EEENS1_21CollectiveEpilogueFwdINS6_IJS8_SA_S9_EEENS6_IJNS7_ILi1EEESI_SI_EEESC_SE_Li256ELb1ELb1ELb0ELb0EEENS1_19SingleTileSchedulerILb1ELb0ELb1ELi128EEEEEEEEEvNT_6ParamsE:
	.zero		1576


//--------------------- .nv.constant0._ZN7cutlass13device_kernelIN5flash19enable_sm80_to_sm89INS1_16FlashAttnFwdSm80INS1_25CollectiveMainloopFwdSm80ILi8ELi1ELb1EN4cute5tupleIJNS5_1CILi128EEENS7_ILi64EEENS7_ILi256EEEEEELi256ENS_10bfloat16_tEfNS_4arch4Sm80ELb1ELb0ELb1ELb0ELb0ELb0ELb1ELb0EEENS1_21CollectiveEpilogueFwdINS6_IJS8_SA_S9_EEENS6_IJNS7_ILi1EEESI_SI_EEESC_SE_Li256ELb0ELb1ELb0ELb0EEENS1_30DynamicPersistentTileSchedulerILi256ELi256ELb0ELb1ELb0EEEEEEEEEvNT_6ParamsE --------------------------
	.section	.nv.constant0._ZN7cutlass13device_kernelIN5flash19enable_sm80_to_sm89INS1_16FlashAttnFwdSm80INS1_25CollectiveMainloopFwdSm80ILi8ELi1ELb1EN4cute5tupleIJNS5_1CILi128EEENS7_ILi64EEENS7_ILi256EEEEEELi256ENS_10bfloat16_tEfNS_4arch4Sm80ELb1ELb0ELb1ELb0ELb0ELb0ELb1ELb0EEENS1_21CollectiveEpilogueFwdINS6_IJS8_SA_S9_EEENS6_IJNS7_ILi1EEESI_SI_EEESC_SE_Li256ELb0ELb1ELb0ELb0EEENS1_30DynamicPersistentTileSchedulerILi256ELi256ELb0ELb1ELb0EEEEEEEEEvNT_6ParamsE,"a",@progbits
	.sectionflags	@""
	.align	4
.nv.constant0._ZN7cutlass13device_kernelIN5flash19enable_sm80_to_sm89INS1_16FlashAttnFwdSm80INS1_25CollectiveMainloopFwdSm80ILi8ELi1ELb1EN4cute5tupleIJNS5_1CILi128EEENS7_ILi64EEENS7_ILi256EEEEEELi256ENS_10bfloat16_tEfNS_4arch4Sm80ELb1ELb0ELb1ELb0ELb0ELb0ELb1ELb0EEENS1_21CollectiveEpilogueFwdINS6_IJS8_SA_S9_EEENS6_IJNS7_ILi1EEESI_SI_EEESC_SE_Li256ELb0ELb1ELb0ELb0EEENS1_30DynamicPersistentTileSchedulerILi256ELi256ELb0ELb1ELb0EEEEEEEEEvNT_6ParamsE:
	.zero		1592


//--------------------- .nv.constant0._ZN7cutlass13device_kernelIN5flash19enable_sm80_to_sm89INS1_16FlashAttnFwdSm80INS1_25CollectiveMainloopFwdSm80ILi8ELi1ELb1EN4cute5tupleIJNS5_1CILi128EEENS7_ILi64EEENS7_ILi256EEEEEELi256ENS_10bfloat16_tEfNS_4arch4Sm80ELb1ELb0ELb1ELb1ELb0ELb0ELb1ELb0EEENS1_21CollectiveEpilogueFwdINS6_IJS8_SA_S9_EEENS6_IJNS7_ILi1EEESI_SI_EEESC_SE_Li256ELb1ELb1ELb0ELb0EEENS1_19SingleTileSchedulerILb1ELb0ELb1ELi128EEEEEEEEEvNT_6ParamsE --------------------------
	.section	.nv.constant0._ZN7cutlass13device_kernelIN5flash19enable_sm80_to_sm89INS1_16FlashAttnFwdSm80INS1_25CollectiveMainloopFwdSm80ILi8ELi1ELb1EN4cute5tupleIJNS5_1CILi128EEENS7_ILi64EEENS7_ILi256EEEEEELi256ENS_10bfloat16_tEfNS_4arch4Sm80ELb1ELb0ELb1ELb1ELb0ELb0ELb1ELb0EEENS1_21CollectiveEpilogueFwdINS6_IJS8_SA_S9_EEENS6_IJNS7_ILi1EEESI_SI_EEESC_SE_Li256ELb1ELb1ELb0ELb0EEENS1_19SingleTileSchedulerILb1ELb0ELb1ELi128EEEEEEEEEvNT_6ParamsE,"a",@progbits
	.sectionflags	@""
	.align	4
.nv.constant0._ZN7cutlass13device_kernelIN5flash19enable_sm80_to_sm89INS1_16FlashAttnFwdSm80INS1_25CollectiveMainloopFwdSm80ILi8ELi1ELb1EN4cute5tupleIJNS5_1CILi128EEENS7_ILi64EEENS7_ILi256EEEEEELi256ENS_10bfloat16_tEfNS_4arch4Sm80ELb1ELb0ELb1ELb1ELb0ELb0ELb1ELb0EEENS1_21CollectiveEpilogueFwdINS6_IJS8_SA_S9_EEENS6_IJNS7_ILi1EEESI_SI_EEESC_SE_Li256ELb1ELb1ELb0ELb0EEENS1_19SingleTileSchedulerILb1ELb0ELb1ELi128EEEEEEEEEvNT_6ParamsE:
	.zero		1576


//--------------------- .nv.constant0._ZN7cutlass13device_kernelIN5flash19enable_sm80_to_sm89INS1_16FlashAttnFwdSm80INS1_25CollectiveMainloopFwdSm80ILi8ELi1ELb0EN4cute5tupleIJNS5_1CILi128EEENS7_ILi32EEENS7_ILi256EEEEEELi256ENS_10bfloat16_tEfNS_4arch4Sm80ELb1ELb0ELb1ELb1ELb0ELb1ELb1ELb0EEENS1_21CollectiveEpilogueFwdINS6_IJS8_SA_S9_EEENS6_IJNS7_ILi1EEESI_SI_EEESC_SE_Li256ELb1ELb1ELb0ELb0EEENS1_19SingleTileSchedulerILb1ELb0ELb1ELi128EEEEEEEEEvNT_6ParamsE --------------------------
	.section	.nv.constant0._ZN7cutlass13device_kernelIN5flash19enable_sm80_to_sm89INS1_16FlashAttnFwdSm80INS1_25CollectiveMainloopFwdSm80ILi8ELi1ELb0EN4cute5tupleIJNS5_1CILi128EEENS7_ILi32EEENS7_ILi256EEEEEELi256ENS_10bfloat16_tEfNS_4arch4Sm80ELb1ELb0ELb1ELb1ELb0ELb1ELb1ELb0EEENS1_21CollectiveEpilogueFwdINS6_IJS8_SA_S9_EEENS6_IJNS7_ILi1EEESI_SI_EEESC_SE_Li256ELb1ELb1ELb0ELb0EEENS1_19SingleTileSchedulerILb1ELb0ELb1ELi128EEEEEEEEEvNT_6ParamsE,"a",@progbits
	.sectionflags	@""
	.align	4
.nv.constant0._ZN7cutlass13device_kernelIN5flash19enable_sm80_to_sm89INS1_16FlashAttnFwdSm80INS1_25CollectiveMainloopFwdSm80ILi8ELi1ELb0EN4cute5tupleIJNS5_1CILi128EEENS7_ILi32EEENS7_ILi256EEEEEELi256ENS_10bfloat16_tEfNS_4arch4Sm80ELb1ELb0ELb1ELb1ELb0ELb1ELb1ELb0EEENS1_21CollectiveEpilogueFwdINS6_IJS8_SA_S9_EEENS6_IJNS7_ILi1EEESI_SI_EEESC_SE_Li256ELb1ELb1ELb0ELb0EEENS1_19SingleTileSchedulerILb1ELb0ELb1ELi128EEEEEEEEEvNT_6ParamsE:
	.zero		1576


//--------------------- .nv.constant0._ZN7cutlass13device_kernelIN5flash19enable_sm80_to_sm89INS1_16FlashAttnFwdSm80INS1_25CollectiveMainloopFwdSm80ILi8ELi1ELb0EN4cute5tupleIJNS5_1CILi128EEENS7_ILi96EEENS7_ILi256EEEEEELi256ENS_10bfloat16_tEfNS_4arch4Sm80ELb0ELb0ELb1ELb0ELb0ELb0ELb1ELb0EEENS1_21CollectiveEpilogueFwdINS6_IJS8_SA_S9_EEENS6_IJNS7_ILi1EEESI_SI_EEESC_SE_Li256ELb0ELb1ELb0ELb0EEENS1_19SingleTileSchedulerILb0ELb0ELb1ELi128EEEEEEEEEvNT_6ParamsE --------------------------
	.section	.nv.constant0._ZN7cutlass13device_kernelIN5flash19enable_sm80_to_sm89INS1_16FlashAttnFwdSm80INS1_25CollectiveMainloopFwdSm80ILi8ELi1ELb0EN4cute5tupleIJNS5_1CILi128EEENS7_ILi96EEENS7_ILi256EEEEEELi256ENS_10bfloat16_tEfNS_4arch4Sm80ELb0ELb0ELb1ELb0ELb0ELb0ELb1ELb0EEENS1_21CollectiveEpilogueFwdINS6_IJS8_SA_S9_EEENS6_IJNS7_ILi1EEESI_SI_EEESC_SE_Li256ELb0ELb1ELb0ELb0EEENS1_19SingleTileSchedulerILb0ELb0ELb1ELi128EEEEEEEEEvNT_6ParamsE,"a",@progbits
	.sectionflags	@""
	.align	4
.nv.constant0._ZN7cutlass13device_kernelIN5flash19enable_sm80_to_sm89INS1_16FlashAttnFwdSm80INS1_25CollectiveMainloopFwdSm80ILi8ELi1ELb0EN4cute5tupleIJNS5_1CILi128EEENS7_ILi96EEENS7_ILi256EEEEEELi256ENS_10bfloat16_tEfNS_4arch4Sm80ELb0ELb0ELb1ELb0ELb0ELb0ELb1ELb0EEENS1_21CollectiveEpilogueFwdINS6_IJS8_SA_S9_EEENS6_IJNS7_ILi1EEESI_SI_EEESC_SE_Li256ELb0ELb1ELb0ELb0EEENS1_19SingleTileSchedulerILb0ELb0ELb1ELi128EEEEEEEEEvNT_6ParamsE:
	.zero		1576


//--------------------- .nv.constant0._ZN7cutlass13device_kernelIN5flash19enable_sm80_to_sm89INS1_16FlashAttnFwdSm80INS1_25CollectiveMainloopFwdSm80ILi8ELi1ELb0EN4cute5tupleIJNS5_1CILi128EEENS7_ILi96EEENS7_ILi256EEEEEELi256ENS_10bfloat16_tEfNS_4arch4Sm80ELb0ELb0ELb1ELb1ELb0ELb0ELb1ELb0EEENS1_21CollectiveEpilogueFwdINS6_IJS8_SA_S9_EEENS6_IJNS7_ILi1EEESI_SI_EEESC_SE_Li256ELb1ELb1ELb0ELb0EEENS1_19SingleTileSchedulerILb1ELb0ELb1ELi128EEEEEEEEEvNT_6ParamsE --------------------------
	.section	.nv.constant0._ZN7cutlass13device_kernelIN5flash19enable_sm80_to_sm89INS1_16FlashAttnFwdSm80INS1_25CollectiveMainloopFwdSm80ILi8ELi1ELb0EN4cute5tupleIJNS5_1CILi128EEENS7_ILi96EEENS7_ILi256EEEEEELi256ENS_10bfloat16_tEfNS_4arch4Sm80ELb0ELb0ELb1ELb1ELb0ELb0ELb1ELb0EEENS1_21CollectiveEpilogueFwdINS6_IJS8_SA_S9_EEENS6_IJNS7_ILi1EEESI_SI_EEESC_SE_Li256ELb1ELb1ELb0ELb0EEENS1_19SingleTileSchedulerILb1ELb0ELb1ELi128EEEEEEEEEvNT_6ParamsE,"a",@progbits
	.sectionflags	@""
	.align	4
.nv.constant0._ZN7cutlass13device_kernelIN5flash19enable_sm80_to_sm89INS1_16FlashAttnFwdSm80INS1_25CollectiveMainloopFwdSm80ILi8ELi1ELb0EN4cute5tupleIJNS5_1CILi128EEENS7_ILi96EEENS7_ILi256EEEEEELi256ENS_10bfloat16_tEfNS_4arch4Sm80ELb0ELb0ELb1ELb1ELb0ELb0ELb1ELb0EEENS1_21CollectiveEpilogueFwdINS6_IJS8_SA_S9_EEENS6_IJNS7_ILi1EEESI_SI_EEESC_SE_Li256ELb1ELb1ELb0ELb0EEENS1_19SingleTileSchedulerILb1ELb0ELb1ELi128EEEEEEEEEvNT_6ParamsE:
	.zero		1576


//--------------------- .nv.constant0._ZN7cutlass13device_kernelIN5flash19enable_sm80_to_sm89INS1_16FlashAttnFwdSm80INS1_25CollectiveMainloopFwdSm80ILi8ELi1ELb0EN4cute5tupleIJNS5_1CILi128EEENS7_ILi48EEENS7_ILi256EEEEEELi256ENS_10bfloat16_tEfNS_4arch4Sm80ELb0ELb0ELb1ELb1ELb0ELb1ELb1ELb0EEENS1_21CollectiveEpilogueFwdINS6_IJS8_SA_S9_EEENS6_IJNS7_ILi1EEESI_SI_EEESC_SE_Li256ELb1ELb1ELb0ELb0EEENS1_19SingleTileSchedulerILb1ELb0ELb1ELi128EEEEEEEEEvNT_6ParamsE --------------------------
	.section	.nv.constant0._ZN7cutlass13device_kernelIN5flash19enable_sm80_to_sm89INS1_16FlashAttnFwdSm80INS1_25CollectiveMainloopFwdSm80ILi8ELi1ELb0EN4cute5tupleIJNS5_1CILi128EEENS7_ILi48EEENS7_ILi256EEEEEELi256ENS_10bfloat16_tEfNS_4arch4Sm80ELb0ELb0ELb1ELb1ELb0ELb1ELb1ELb0EEENS1_21CollectiveEpilogueFwdINS6_IJS8_SA_S9_EEENS6_IJNS7_ILi1EEESI_SI_EEESC_SE_Li256ELb1ELb1ELb0ELb0EEENS1_19SingleTileSchedulerILb1ELb0ELb1ELi128EEEEEEEEEvNT_6ParamsE,"a",@progbits
	.sectionflags	@""
	.align	4
.nv.constant0._ZN7cutlass13device_kernelIN5flash19enable_sm80_to_sm89INS1_16FlashAttnFwdSm80INS1_25CollectiveMainloopFwdSm80ILi8ELi1ELb0EN4cute5tupleIJNS5_1CILi128EEENS7_ILi48EEENS7_ILi256EEEEEELi256ENS_10bfloat16_tEfNS_4arch4Sm80ELb0ELb0ELb1ELb1ELb0ELb1ELb1ELb0EEENS1_21CollectiveEpilogueFwdINS6_IJS8_SA_S9_EEENS6_IJNS7_ILi1EEESI_SI_EEESC_SE_Li256ELb1ELb1ELb0ELb0EEENS1_19SingleTileSchedulerILb1ELb0ELb1ELi128EEEEEEEEEvNT_6ParamsE:
	.zero		1576


//--------------------- .nv.constant0._ZN7cutlass13device_kernelIN5flash19enable_sm80_to_sm89INS1_16FlashAttnFwdSm80INS1_25CollectiveMainloopFwdSm80ILi8ELi1ELb0EN4cute5tupleIJNS5_1CILi128EEENS7_ILi64EEENS7_ILi256EEEEEELi256ENS_10bfloat16_tEfNS_4arch4Sm80ELb0ELb1ELb1ELb0ELb0ELb0ELb1ELb0EEENS1_21CollectiveEpilogueFwdINS6_IJS8_SA_S9_EEENS6_IJNS7_ILi1EEESI_SI_EEESC_SE_Li256ELb0ELb1ELb0ELb0EEENS1_19SingleTileSchedulerILb0ELb0ELb1ELi128EEEEEEEEEvNT_6ParamsE --------------------------
	.section	.nv.constant0._ZN7cutlass13device_kernelIN5flash19enable_sm80_to_sm89INS1_16FlashAttnFwdSm80INS1_25CollectiveMainloopFwdSm80ILi8ELi1ELb0EN4cute5tupleIJNS5_1CILi128EEENS7_ILi64EEENS7_ILi256EEEEEELi256ENS_10bfloat16_tEfNS_4arch4Sm80ELb0ELb1ELb1ELb0ELb0ELb0ELb1ELb0EEENS1_21CollectiveEpilogueFwdINS6_IJS8_SA_S9_EEENS6_IJNS7_ILi1EEESI_SI_EEESC_SE_Li256ELb0ELb1ELb0ELb0EEENS1_19SingleTileSchedulerILb0ELb0ELb1ELi128EEEEEEEEEvNT_6ParamsE,"a",@progbits
	.sectionflags	@""
	.align	4
.nv.constant0._ZN7cutlass13device_kernelIN5flash19enable_sm80_to_sm89INS1_16FlashAttnFwdSm80INS1_25CollectiveMainloopFwdSm80ILi8ELi1ELb0EN4cute5tupleIJNS5_1CILi128EEENS7_ILi64EEENS7_ILi256EEEEEELi256ENS_10bfloat16_tEfNS_4arch4Sm80ELb0ELb1ELb1ELb0ELb0ELb0ELb1ELb0EEENS1_21CollectiveEpilogueFwdINS6_IJS8_SA_S9_EEENS6_IJNS7_ILi1EEESI_SI_EEESC_SE_Li256ELb0ELb1ELb0ELb0EEENS1_19SingleTileSchedulerILb0ELb0ELb1ELi128EEEEEEEEEvNT_6ParamsE:
	.zero		1576


//--------------------- .nv.constant0._ZN7cutlass13device_kernelIN5flash19enable_sm80_to_sm89INS1_16FlashAttnFwdSm80INS1_25CollectiveMainloopFwdSm80ILi8ELi1ELb0EN4cute5tupleIJNS5_1CILi128EEENS7_ILi64EEENS7_ILi256EEEEEELi256ENS_10bfloat16_tEfNS_4arch4Sm80ELb0ELb1ELb1ELb1ELb0ELb0ELb1ELb0EEENS1_21CollectiveEpilogueFwdINS6_IJS8_SA_S9_EEENS6_IJNS7_ILi1EEESI_SI_EEESC_SE_Li256ELb1ELb1ELb0ELb0EEENS1_19SingleTileSchedulerILb1ELb0ELb1ELi128EEEEEEEEEvNT_6ParamsE --------------------------
	.section	.nv.constant0._ZN7cutlass13device_kernelIN5flash19enable_sm80_to_sm89INS1_16FlashAttnFwdSm80INS1_25CollectiveMainloopFwdSm80ILi8ELi1ELb0EN4cute5tupleIJNS5_1CILi128EEENS7_ILi64EEENS7_ILi256EEEEEELi256ENS_10bfloat16_tEfNS_4arch4Sm80ELb0ELb1ELb1ELb1ELb0ELb0ELb1ELb0EEENS1_21CollectiveEpilogueFwdINS6_IJS8_SA_S9_EEENS6_IJNS7_ILi1EEESI_SI_EEESC_SE_Li256ELb1ELb1ELb0ELb0EEENS1_19SingleTileSchedulerILb1ELb0ELb1ELi128EEEEEEEEEvNT_6ParamsE,"a",@progbits
	.sectionflags	@""
	.align	4
.nv.constant0._ZN7cutlass13device_kernelIN5flash19enable_sm80_to_sm89INS1_16FlashAttnFwdSm80INS1_25CollectiveMainloopFwdSm80ILi8ELi1ELb0EN4cute5tupleIJNS5_1CILi128EEENS7_ILi64EEENS7_ILi256EEEEEELi256ENS_10bfloat16_tEfNS_4arch4Sm80ELb0ELb1ELb1ELb1ELb0ELb0ELb1ELb0EEENS1_21CollectiveEpilogueFwdINS6_IJS8_SA_S9_EEENS6_IJNS7_ILi1EEESI_SI_EEESC_SE_Li256ELb1ELb1ELb0ELb0EEENS1_19SingleTileSchedulerILb1ELb0ELb1ELi128EEEEEEEEEvNT_6ParamsE:
	.zero		1576


//--------------------- .nv.constant0._ZN7cutlass13device_kernelIN5flash19enable_sm80_to_sm89INS1_16FlashAttnFwdSm80INS1_25CollectiveMainloopFwdSm80ILi8ELi1ELb0EN4cute5tupleIJNS5_1CILi128EEENS7_ILi48EEENS7_ILi256EEEEEELi256ENS_10bfloat16_tEfNS_4arch4Sm80ELb0ELb1ELb1ELb1ELb0ELb1ELb1ELb0EEENS1_21CollectiveEpilogueFwdINS6_IJS8_SA_S9_EEENS6_IJNS7_ILi1EEESI_SI_EEESC_SE_Li256ELb1ELb1ELb0ELb0EEENS1_19SingleTileSchedulerILb1ELb0ELb1ELi128EEEEEEEEEvNT_6ParamsE --------------------------
	.section	.nv.constant0._ZN7cutlass13device_kernelIN5flash19enable_sm80_to_sm89INS1_16FlashAttnFwdSm80INS1_25CollectiveMainloopFwdSm80ILi8ELi1ELb0EN4cute5tupleIJNS5_1CILi128EEENS7_ILi48EEENS7_ILi256EEEEEELi256ENS_10bfloat16_tEfNS_4arch4Sm80ELb0ELb1ELb1ELb1ELb0ELb1ELb1ELb0EEENS1_21CollectiveEpilogueFwdINS6_IJS8_SA_S9_EEENS6_IJNS7_ILi1EEESI_SI_EEESC_SE_Li256ELb1ELb1ELb0ELb0EEENS1_19SingleTileSchedulerILb1ELb0ELb1ELi128EEEEEEEEEvNT_6ParamsE,"a",@progbits
	.sectionflags	@""
	.align	4
.nv.constant0._ZN7cutlass13device_kernelIN5flash19enable_sm80_to_sm89INS1_16FlashAttnFwdSm80INS1_25CollectiveMainloopFwdSm80ILi8ELi1ELb0EN4cute5tupleIJNS5_1CILi128EEENS7_ILi48EEENS7_ILi256EEEEEELi256ENS_10bfloat16_tEfNS_4arch4Sm80ELb0ELb1ELb1ELb1ELb0ELb1ELb1ELb0EEENS1_21CollectiveEpilogueFwdINS6_IJS8_SA_S9_EEENS6_IJNS7_ILi1EEESI_SI_EEESC_SE_Li256ELb1ELb1ELb0ELb0EEENS1_19SingleTileSchedulerILb1ELb0ELb1ELi128EEEEEEEEEvNT_6ParamsE:
	.zero		1576


//--------------------- .nv.constant0._ZN7cutlass13device_kernelIN5flash19enable_sm80_to_sm89INS1_16FlashAttnFwdSm80INS1_25CollectiveMainloopFwdSm80ILi8ELi1ELb0EN4cute5tupleIJNS5_1CILi128EEENS7_ILi96EEENS7_ILi256EEEEEELi256ENS_10bfloat16_tEfNS_4arch4Sm80ELb1ELb0ELb1ELb0ELb0ELb0ELb1ELb0EEENS1_21CollectiveEpilogueFwdINS6_IJS8_SA_S9_EEENS6_IJNS7_ILi1EEESI_SI_EEESC_SE_Li256ELb0ELb1ELb0ELb0EEENS1_30DynamicPersistentTileSchedulerILi256ELi256ELb0ELb1ELb0EEEEEEEEEvNT_6ParamsE --------------------------
	.section	.nv.constant0._ZN7cutlass13device_kernelIN5flash19enable_sm80_to_sm89INS1_16FlashAttnFwdSm80INS1_25CollectiveMainloopFwdSm80ILi8ELi1ELb0EN4cute5tupleIJNS5_1CILi128EEENS7_ILi96EEENS7_ILi256EEEEEELi256ENS_10bfloat16_tEfNS_4arch4Sm80ELb1ELb0ELb1ELb0ELb0ELb0ELb1ELb0EEENS1_21CollectiveEpilogueFwdINS6_IJS8_SA_S9_EEENS6_IJNS7_ILi1EEESI_SI_EEESC_SE_Li256ELb0ELb1ELb0ELb0EEENS1_30DynamicPersistentTileSchedulerILi256ELi256ELb0ELb1ELb0EEEEEEEEEvNT_6ParamsE,"a",@progbits
	.sectionflags	@""
	.align	4
.nv.constant0._ZN7cutlass13device_kernelIN5flash19enable_sm80_to_sm89INS1_16FlashAttnFwdSm80INS1_25CollectiveMainloopFwdSm80ILi8ELi1ELb0EN4cute5tupleIJNS5_1CILi128EEENS7_ILi96EEENS7_ILi256EEEEEELi256ENS_10bfloat16_tEfNS_4arch4Sm80ELb1ELb0ELb1ELb0ELb0ELb0ELb1ELb0EEENS1_21CollectiveEpilogueFwdINS6_IJS8_SA_S9_EEENS6_IJNS7_ILi1EEESI_SI_EEESC_SE_Li256ELb0ELb1ELb0ELb0EEENS1_30DynamicPersistentTileSchedulerILi256ELi256ELb0ELb1ELb0EEEEEEEEEvNT_6ParamsE:
	.zero		1592


//--------------------- .nv.constant0._ZN7cutlass13device_kernelIN5flash19enable_sm80_to_sm89INS1_16FlashAttnFwdSm80INS1_25CollectiveMainloopFwdSm80ILi8ELi1ELb0EN4cute5tupleIJNS5_1CILi128EEENS7_ILi96EEENS7_ILi256EEEEEELi256ENS_10bfloat16_tEfNS_4arch4Sm80ELb1ELb0ELb1ELb1ELb0ELb0ELb1ELb0EEENS1_21CollectiveEpilogueFwdINS6_IJS8_SA_S9_EEENS6_IJNS7_ILi1EEESI_SI_EEESC_SE_Li256ELb1ELb1ELb0ELb0EEENS1_19SingleTileSchedulerILb1ELb0ELb1ELi128EEEEEEEEEvNT_6ParamsE --------------------------
	.section	.nv.constant0._ZN7cutlass13device_kernelIN5flash19enable_sm80_to_sm89INS1_16FlashAttnFwdSm80INS1_25CollectiveMainloopFwdSm80ILi8ELi1ELb0EN4cute5tupleIJNS5_1CILi128EEENS7_ILi96EEENS7_ILi256EEEEEELi256ENS_10bfloat16_tEfNS_4arch4Sm80ELb1ELb0ELb1ELb1ELb0ELb0ELb1ELb0EEENS1_21CollectiveEpilogueFwdINS6_IJS8_SA_S9_EEENS6_IJNS7_ILi1EEESI_SI_EEESC_SE_Li256ELb1ELb1ELb0ELb0EEENS1_19SingleTileSchedulerILb1ELb0ELb1ELi128EEEEEEEEEvNT_6ParamsE,"a",@progbits
	.sectionflags	@""
	.align	4
.nv.constant0._ZN7cutlass13device_kernelIN5flash19enable_sm80_to_sm89INS1_16FlashAttnFwdSm80INS1_25CollectiveMainloopFwdSm80ILi8ELi1ELb0EN4cute5tupleIJNS5_1CILi128EEENS7_ILi96EEENS7_ILi256EEEEEELi256ENS_10bfloat16_tEfNS_4arch4Sm80ELb1ELb0ELb1ELb1ELb0ELb0ELb1ELb0EEENS1_21CollectiveEpilogueFwdINS6_IJS8_SA_S9_EEENS6_IJNS7_ILi1EEESI_SI_EEESC_SE_Li256ELb1ELb1ELb0ELb0EEENS1_19SingleTileSchedulerILb1ELb0ELb1ELi128EEEEEEEEEvNT_6ParamsE:
	.zero		1576


//--------------------- .nv.constant0._ZN7cutlass13device_kernelIN5flash19enable_sm80_to_sm89INS1_16FlashAttnFwdSm80INS1_25CollectiveMainloopFwdSm80ILi8ELi1ELb0EN4cute5tupleIJNS5_1CILi128EEENS7_ILi48EEENS7_ILi256EEEEEELi256ENS_10bfloat16_tEfNS_4arch4Sm80ELb1ELb0ELb1ELb1ELb0ELb1ELb1ELb0EEENS1_21CollectiveEpilogueFwdINS6_IJS8_SA_S9_EEENS6_IJNS7_ILi1EEESI_SI_EEESC_SE_Li256ELb1ELb1ELb0ELb0EEENS1_19SingleTileSchedulerILb1ELb0ELb1ELi128EEEEEEEEEvNT_6ParamsE --------------------------
	.section	.nv.constant0._ZN7cutlass13device_kernelIN5flash19enable_sm80_to_sm89INS1_16FlashAttnFwdSm80INS1_25CollectiveMainloopFwdSm80ILi8ELi1ELb0EN4cute5tupleIJNS5_1CILi128EEENS7_ILi48EEENS7_ILi256EEEEEELi256ENS_10bfloat16_tEfNS_4arch4Sm80ELb1ELb0ELb1ELb1ELb0ELb1ELb1ELb0EEENS1_21CollectiveEpilogueFwdINS6_IJS8_SA_S9_EEENS6_IJNS7_ILi1EEESI_SI_EEESC_SE_Li256ELb1ELb1ELb0ELb0EEENS1_19SingleTileSchedulerILb1ELb0ELb1ELi128EEEEEEEEEvNT_6ParamsE,"a",@progbits
	.sectionflags	@""
	.align	4
.nv.constant0._ZN7cutlass13device_kernelIN5flash19enable_sm80_to_sm89INS1_16FlashAttnFwdSm80INS1_25CollectiveMainloopFwdSm80ILi8ELi1ELb0EN4cute5tupleIJNS5_1CILi128EEENS7_ILi48EEENS7_ILi256EEEEEELi256ENS_10bfloat16_tEfNS_4arch4Sm80ELb1ELb0ELb1ELb1ELb0ELb1ELb1ELb0EEENS1_21CollectiveEpilogueFwdINS6_IJS8_SA_S9_EEENS6_IJNS7_ILi1EEESI_SI_EEESC_SE_Li256ELb1ELb1ELb0ELb0EEENS1_19SingleTileSchedulerILb1ELb0ELb1ELi128EEEEEEEEEvNT_6ParamsE:
	.zero		1576


//--------------------- .nv.constant0._ZN7cutlass13device_kernelIN5flash19enable_sm80_to_sm89INS1_16FlashAttnFwdSm80INS1_25CollectiveMainloopFwdSm80ILi8ELi1ELb1EN4cute5tupleIJNS5_1CILi128EEENS7_ILi64EEENS7_ILi256EEEEEELi256ENS_10bfloat16_tEfNS_4arch4Sm80ELb0ELb0ELb0ELb0ELb0ELb0ELb1ELb0EEENS1_21CollectiveEpilogueFwdINS6_IJS8_SA_S9_EEENS6_IJNS7_ILi1EEESI_SI_EEESC_SE_Li256ELb0ELb1ELb0ELb0EEENS1_19SingleTileSchedulerILb0ELb0ELb1ELi128EEEEEEEEEvNT_6ParamsE --------------------------
	.section	.nv.constant0._ZN7cutlass13device_kernelIN5flash19enable_sm80_to_sm89INS1_16FlashAttnFwdSm80INS1_25CollectiveMainloopFwdSm80ILi8ELi1ELb1EN4cute5tupleIJNS5_1CILi128EEENS7_ILi64EEENS7_ILi256EEEEEELi256ENS_10bfloat16_tEfNS_4arch4Sm80ELb0ELb0ELb0ELb0ELb0ELb0ELb1ELb0EEENS1_21CollectiveEpilogueFwdINS6_IJS8_SA_S9_EEENS6_IJNS7_ILi1EEESI_SI_EEESC_SE_Li256ELb0ELb1ELb0ELb0EEENS1_19SingleTileSchedulerILb0ELb0ELb1ELi128EEEEEEEEEvNT_6ParamsE,"a",@progbits
	.sectionflags	@""
	.align	4
.nv.constant0._ZN7cutlass13device_kernelIN5flash19enable_sm80_to_sm89INS1_16FlashAttnFwdSm80INS1_25CollectiveMainloopFwdSm80ILi8ELi1ELb1EN4cute5tupleIJNS5_1CILi128EEENS7_ILi64EEENS7_ILi256EEEEEELi256ENS_10bfloat16_tEfNS_4arch4Sm80ELb0ELb0ELb0ELb0ELb0ELb0ELb1ELb0EEENS1_21CollectiveEpilogueFwdINS6_IJS8_SA_S9_EEENS6_IJNS7_ILi1EEESI_SI_EEESC_SE_Li256ELb0ELb1ELb0ELb0EEENS1_19SingleTileSchedulerILb0ELb0ELb1ELi128EEEEEEEEEvNT_6ParamsE:
	.zero		1576


//--------------------- .nv.constant0._ZN7cutlass13device_kernelIN5flash19enable_sm80_to_sm89INS1_16FlashAttnFwdSm80INS1_25CollectiveMainloopFwdSm80ILi8ELi1ELb1EN4cute5tupleIJNS5_1CILi128EEENS7_ILi64EEENS7_ILi256EEEEEELi256ENS_10bfloat16_tEfNS_4arch4Sm80ELb0ELb0ELb0ELb1ELb0ELb0ELb1ELb0EEENS1_21CollectiveEpilogueFwdINS6_IJS8_SA_S9_EEENS6_IJNS7_ILi1EEESI_SI_EEESC_SE_Li256ELb1ELb1ELb0ELb0EEENS1_19SingleTileSchedulerILb1ELb0ELb1ELi128EEEEEEEEEvNT_6ParamsE --------------------------
	.section	.nv.constant0._ZN7cutlass13device_kernelIN5flash19enable_sm80_to_sm89INS1_16FlashAttnFwdSm80INS1_25CollectiveMainloopFwdSm80ILi8ELi1ELb1EN4cute5tupleIJNS5_1CILi128EEENS7_ILi64EEENS7_ILi256EEEEEELi256ENS_10bfloat16_tEfNS_4arch4Sm80ELb0ELb0ELb0ELb1ELb0ELb0ELb1ELb0EEENS1_21CollectiveEpilogueFwdINS6_IJS8_SA_S9_EEENS6_IJNS7_ILi1EEESI_SI_EEESC_SE_Li256ELb1ELb1ELb0ELb0EEENS1_19SingleTileSchedulerILb1ELb0ELb1ELi128EEEEEEEEEvNT_6ParamsE,"a",@progbits
	.sectionflags	@""
	.align	4
.nv.constant0._ZN7cutlass13device_kernelIN5flash19enable_sm80_to_sm89INS1_16FlashAttnFwdSm80INS1_25CollectiveMainloopFwdSm80ILi8ELi1ELb1EN4cute5tupleIJNS5_1CILi128EEENS7_ILi64EEENS7_ILi256EEEEEELi256ENS_10bfloat16_tEfNS_4arch4Sm80ELb0ELb0ELb0ELb1ELb0ELb0ELb1ELb0EEENS1_21CollectiveEpilogueFwdINS6_IJS8_SA_S9_EEENS6_IJNS7_ILi1EEESI_SI_EEESC_SE_Li256ELb1ELb1ELb0ELb0EEENS1_19SingleTileSchedulerILb1ELb0ELb1ELi128EEEEEEEEEvNT_6ParamsE:
	.zero		1576


//--------------------- .nv.constant0._ZN7cutlass13device_kernelIN5flash19enable_sm80_to_sm89INS1_16FlashAttnFwdSm80INS1_25CollectiveMainloopFwdSm80ILi8ELi1ELb0EN4cute5tupleIJNS5_1CILi128EEENS7_ILi32EEENS7_ILi256EEEEEELi256ENS_10bfloat16_tEfNS_4arch4Sm80ELb0ELb0ELb0ELb1ELb0ELb1ELb1ELb0EEENS1_21CollectiveEpilogueFwdINS6_IJS8_SA_S9_EEENS6_IJNS7_ILi1EEESI_SI_EEESC_SE_Li256ELb1ELb1ELb0ELb0EEENS1_19SingleTileSchedulerILb1ELb0ELb1ELi128EEEEEEEEEvNT_6ParamsE --------------------------
	.section	.nv.constant0._ZN7cutlass13device_kernelIN5flash19enable_sm80_to_sm89INS1_16FlashAttnFwdSm80INS1_25CollectiveMainloopFwdSm80ILi8ELi1ELb0EN4cute5tupleIJNS5_1CILi128EEENS7_ILi32EEENS7_ILi256EEEEEELi256ENS_10bfloat16_tEfNS_4arch4Sm80ELb0ELb0ELb0ELb1ELb0ELb1ELb1ELb0EEENS1_21CollectiveEpilogueFwdINS6_IJS8_SA_S9_EEENS6_IJNS7_ILi1EEESI_SI_EEESC_SE_Li256ELb1ELb1ELb0ELb0EEENS1_19SingleTileSchedulerILb1ELb0ELb1ELi128EEEEEEEEEvNT_6ParamsE,"a",@progbits
	.sectionflags	@""
	.align	4
.nv.constant0._ZN7cutlass13device_kernelIN5flash19enable_sm80_to_sm89INS1_16FlashAttnFwdSm80INS1_25CollectiveMainloopFwdSm80ILi8ELi1ELb0EN4cute5tupleIJNS5_1CILi128EEENS7_ILi32EEENS7_ILi256EEEEEELi256ENS_10bfloat16_tEfNS_4arch4Sm80ELb0ELb0ELb0ELb1ELb0ELb1ELb1ELb0EEENS1_21CollectiveEpilogueFwdINS6_IJS8_SA_S9_EEENS6_IJNS7_ILi1EEESI_SI_EEESC_SE_Li256ELb1ELb1ELb0ELb0EEENS1_19SingleTileSchedulerILb1ELb0ELb1ELi128EEEEEEEEEvNT_6ParamsE:
	.zero		1576


//--------------------- .nv.constant0._ZN7cutlass13device_kernelIN5flash19enable_sm80_to_sm89INS1_16FlashAttnFwdSm80INS1_25CollectiveMainloopFwdSm80ILi8ELi1ELb1EN4cute5tupleIJNS5_1CILi128EEENS7_ILi48EEENS7_ILi256EEEEEELi256ENS_10bfloat16_tEfNS_4arch4Sm80ELb0ELb1ELb0ELb0ELb0ELb0ELb1ELb0EEENS1_21CollectiveEpilogueFwdINS6_IJS8_SA_S9_EEENS6_IJNS7_ILi1EEESI_SI_EEESC_SE_Li256ELb0ELb1ELb0ELb0EEENS1_19SingleTileSchedulerILb0ELb0ELb1ELi128EEEEEEEEEvNT_6ParamsE --------------------------
	.section	.nv.constant0._ZN7cutlass13device_kernelIN5flash19enable_sm80_to_sm89INS1_16FlashAttnFwdSm80INS1_25CollectiveMainloopFwdSm80ILi8ELi1ELb1EN4cute5tupleIJNS5_1CILi128EEENS7_ILi48EEENS7_ILi256EEEEEELi256ENS_10bfloat16_tEfNS_4arch4Sm80ELb0ELb1ELb0ELb0ELb0ELb0ELb1ELb0EEENS1_21CollectiveEpilogueFwdINS6_IJS8_SA_S9_EEENS6_IJNS7_ILi1EEESI_SI_EEESC_SE_Li256ELb0ELb1ELb0ELb0EEENS1_19SingleTileSchedulerILb0ELb0ELb1ELi128EEEEEEEEEvNT_6ParamsE,"a",@progbits
	.sectionflags	@""
	.align	4
.nv.constant0._ZN7cutlass13device_kernelIN5flash19enable_sm80_to_sm89INS1_16FlashAttnFwdSm80INS1_25CollectiveMainloopFwdSm80ILi8ELi1ELb1EN4cute5tupleIJNS5_1CILi128EEENS7_ILi48EEENS7_ILi256EEEEEELi256ENS_10bfloat16_tEfNS_4arch4Sm80ELb0ELb1ELb0ELb0ELb0ELb0ELb1ELb0EEENS1_21CollectiveEpilogueFwdINS6_IJS8_SA_S9_EEENS6_IJNS7_ILi1EEESI_SI_EEESC_SE_Li256ELb0ELb1ELb0ELb0EEENS1_19SingleTileSchedulerILb0ELb0ELb1ELi128EEEEEEEEEvNT_6ParamsE:
	.zero		1576


//--------------------- .nv.constant0._ZN7cutlass13device_kernelIN5flash19enable_sm80_to_sm89INS1_16FlashAttnFwdSm80INS1_25CollectiveMainloopFwdSm80ILi8ELi1ELb1EN4cute5tupleIJNS5_1CILi128EEENS7_ILi48EEENS7_ILi256EEEEEELi256ENS_10bfloat16_tEfNS_4arch4Sm80ELb0ELb1ELb0ELb1ELb0ELb0ELb1ELb0EEENS1_21CollectiveEpilogueFwdINS6_IJS8_SA_S9_EEENS6_IJNS7_ILi1EEESI_SI_EEESC_SE_Li256ELb1ELb1ELb0ELb0EEENS1_19SingleTileSchedulerILb1ELb0ELb1ELi128EEEEEEEEEvNT_6ParamsE --------------------------
	.section	.nv.constant0._ZN7cutlass13device_kernelIN5flash19enable_sm80_to_sm89INS1_16FlashAttnFwdSm80INS1_25CollectiveMainloopFwdSm80ILi8ELi1ELb1EN4cute5tupleIJNS5_1CILi128EEENS7_ILi48EEENS7_ILi256EEEEEELi256ENS_10bfloat16_tEfNS_4arch4Sm80ELb0ELb1ELb0ELb1ELb0ELb0ELb1ELb0EEENS1_21CollectiveEpilogueFwdINS6_IJS8_SA_S9_EEENS6_IJNS7_ILi1EEESI_SI_EEESC_SE_Li256ELb1ELb1ELb0ELb0EEENS1_19SingleTileSchedulerILb1ELb0ELb1ELi128EEEEEEEEEvNT_6ParamsE,"a",@progbits
	.sectionflags	@""
	.align	4
.nv.constant0._ZN7cutlass13device_kernelIN5flash19enable_sm80_to_sm89INS1_16FlashAttnFwdSm80INS1_25CollectiveMainloopFwdSm80ILi8ELi1ELb1EN4cute5tupleIJNS5_1CILi128EEENS7_ILi48EEENS7_ILi256EEEEEELi256ENS_10bfloat16_tEfNS_4arch4Sm80ELb0ELb1ELb0ELb1ELb0ELb0ELb1ELb0EEENS1_21CollectiveEpilogueFwdINS6_IJS8_SA_S9_EEENS6_IJNS7_ILi1EEESI_SI_EEESC_SE_Li256ELb1ELb1ELb0ELb0EEENS1_19SingleTileSchedulerILb1ELb0ELb1ELi128EEEEEEEEEvNT_6ParamsE:
	.zero		1576


//--------------------- .nv.constant0._ZN7cutlass13device_kernelIN5flash19enable_sm80_to_sm89INS1_16FlashAttnFwdSm80INS1_25CollectiveMainloopFwdSm80ILi8ELi1ELb0EN4cute5tupleIJNS5_1CILi128EEENS7_ILi32EEENS7_ILi256EEEEEELi256ENS_10bfloat16_tEfNS_4arch4Sm80ELb0ELb1ELb0ELb1ELb0ELb1ELb1ELb0EEENS1_21CollectiveEpilogueFwdINS6_IJS8_SA_S9_EEENS6_IJNS7_ILi1EEESI_SI_EEESC_SE_Li256ELb1ELb1ELb0ELb0EEENS1_19SingleTileSchedulerILb1ELb0ELb1ELi128EEEEEEEEEvNT_6ParamsE --------------------------
	.section	.nv.constant0._ZN7cutlass13device_kernelIN5flash19enable_sm80_to_sm89INS1_16FlashAttnFwdSm80INS1_25CollectiveMainloopFwdSm80ILi8ELi1ELb0EN4cute5tupleIJNS5_1CILi128EEENS7_ILi32EEENS7_ILi256EEEEEELi256ENS_10bfloat16_tEfNS_4arch4Sm80ELb0ELb1ELb0ELb1ELb0ELb1ELb1ELb0EEENS1_21CollectiveEpilogueFwdINS6_IJS8_SA_S9_EEENS6_IJNS7_ILi1EEESI_SI_EEESC_SE_Li256ELb1ELb1ELb0ELb0EEENS1_19SingleTileSchedulerILb1ELb0ELb1ELi128EEEEEEEEEvNT_6ParamsE,"a",@progbits
	.sectionflags	@""
	.align	4
.nv.constant0._ZN7cutlass13device_kernelIN5flash19enable_sm80_to_sm89INS1_16FlashAttnFwdSm80INS1_25CollectiveMainloopFwdSm80ILi8ELi1ELb0EN4cute5tupleIJNS5_1CILi128EEENS7_ILi32EEENS7_ILi256EEEEEELi256ENS_10bfloat16_tEfNS_4arch4Sm80ELb0ELb1ELb0ELb1ELb0ELb1ELb1ELb0EEENS1_21CollectiveEpilogueFwdINS6_IJS8_SA_S9_EEENS6_IJNS7_ILi1EEESI_SI_EEESC_SE_Li256ELb1ELb1ELb0ELb0EEENS1_19SingleTileSchedulerILb1ELb0ELb1ELi128EEEEEEEEEvNT_6ParamsE:
	.zero		1576


//--------------------- .nv.constant0._ZN7cutlass13device_kernelIN5flash19enable_sm80_to_sm89INS1_16FlashAttnFwdSm80INS1_25CollectiveMainloopFwdSm80ILi8ELi1ELb1EN4cute5tupleIJNS5_1CILi128EEENS7_ILi64EEENS7_ILi256EEEEEELi256ENS_10bfloat16_tEfNS_4arch4Sm80ELb1ELb0ELb0ELb0ELb0ELb0ELb1ELb0EEENS1_21CollectiveEpilogueFwdINS6_IJS8_SA_S9_EEENS6_IJNS7_ILi1EEESI_SI_EEESC_SE_Li256ELb0ELb1ELb0ELb0EEENS1_30DynamicPersistentTileSchedulerILi256ELi256ELb0ELb1ELb0EEEEEEEEEvNT_6ParamsE --------------------------
	.section	.nv.constant0._ZN7cutlass13device_kernelIN5flash19enable_sm80_to_sm89INS1_16FlashAttnFwdSm80INS1_25CollectiveMainloopFwdSm80ILi8ELi1ELb1EN4cute5tupleIJNS5_1CILi128EEENS7_ILi64EEENS7_ILi256EEEEEELi256ENS_10bfloat16_tEfNS_4arch4Sm80ELb1ELb0ELb0ELb0ELb0ELb0ELb1ELb0EEENS1_21CollectiveEpilogueFwdINS6_IJS8_SA_S9_EEENS6_IJNS7_ILi1EEESI_SI_EEESC_SE_Li256ELb0ELb1ELb0ELb0EEENS1_30DynamicPersistentTileSchedulerILi256ELi256ELb0ELb1ELb0EEEEEEEEEvNT_6ParamsE,"a",@progbits
	.sectionflags	@""
	.align	4
.nv.constant0._ZN7cutlass13device_kernelIN5flash19enable_sm80_to_sm89INS1_16FlashAttnFwdSm80INS1_25CollectiveMainloopFwdSm80ILi8ELi1ELb1EN4cute5tupleIJNS5_1CILi128EEENS7_ILi64EEENS7_ILi256EEEEEELi256ENS_10bfloat16_tEfNS_4arch4Sm80ELb1ELb0ELb0ELb0ELb0ELb0ELb1ELb0EEENS1_21CollectiveEpilogueFwdINS6_IJS8_SA_S9_EEENS6_IJNS7_ILi1EEESI_SI_EEESC_SE_Li256ELb0ELb1ELb0ELb0EEENS1_30DynamicPersistentTileSchedulerILi256ELi256ELb0ELb1ELb0EEEEEEEEEvNT_6ParamsE:
	.zero		1592


//--------------------- .nv.constant0._ZN7cutlass13device_kernelIN5flash19enable_sm80_to_sm89INS1_16FlashAttnFwdSm80INS1_25CollectiveMainloopFwdSm80ILi8ELi1ELb1EN4cute5tupleIJNS5_1CILi128EEENS7_ILi64EEENS7_ILi256EEEEEELi256ENS_10bfloat16_tEfNS_4arch4Sm80ELb1ELb0ELb0ELb1ELb0ELb0ELb1ELb0EEENS1_21CollectiveEpilogueFwdINS6_IJS8_SA_S9_EEENS6_IJNS7_ILi1EEESI_SI_EEESC_SE_Li256ELb1ELb1ELb0ELb0EEENS1_19SingleTileSchedulerILb1ELb0ELb1ELi128EEEEEEEEEvNT_6ParamsE --------------------------
	.section	.nv.constant0._ZN7cutlass13device_kernelIN5flash19enable_sm80_to_sm89INS1_16FlashAttnFwdSm80INS1_25CollectiveMainloopFwdSm80ILi8ELi1ELb1EN4cute5tupleIJNS5_1CILi128EEENS7_ILi64EEENS7_ILi256EEEEEELi256ENS_10bfloat16_tEfNS_4arch4Sm80ELb1ELb0ELb0ELb1ELb0ELb0ELb1ELb0EEENS1_21CollectiveEpilogueFwdINS6_IJS8_SA_S9_EEENS6_IJNS7_ILi1EEESI_SI_EEESC_SE_Li256ELb1ELb1ELb0ELb0EEENS1_19SingleTileSchedulerILb1ELb0ELb1ELi128EEEEEEEEEvNT_6ParamsE,"a",@progbits
	.sectionflags	@""
	.align	4
.nv.constant0._ZN7cutlass13device_kernelIN5flash19enable_sm80_to_sm89INS1_16FlashAttnFwdSm80INS1_25CollectiveMainloopFwdSm80ILi8ELi1ELb1EN4cute5tupleIJNS5_1CILi128EEENS7_ILi64EEENS7_ILi256EEEEEELi256ENS_10bfloat16_tEfNS_4arch4Sm80ELb1ELb0ELb0ELb1ELb0ELb0ELb1ELb0EEENS1_21CollectiveEpilogueFwdINS6_IJS8_SA_S9_EEENS6_IJNS7_ILi1EEESI_SI_EEESC_SE_Li256ELb1ELb1ELb0ELb0EEENS1_19SingleTileSchedulerILb1ELb0ELb1ELi128EEEEEEEEEvNT_6ParamsE:
	.zero		1576


//--------------------- .nv.constant0._ZN7cutlass13device_kernelIN5flash19enable_sm80_to_sm89INS1_16FlashAttnFwdSm80INS1_25CollectiveMainloopFwdSm80ILi8ELi1ELb0EN4cute5tupleIJNS5_1CILi128EEENS7_ILi32EEENS7_ILi256EEEEEELi256ENS_10bfloat16_tEfNS_4arch4Sm80ELb1ELb0ELb0ELb1ELb0ELb1ELb1ELb0EEENS1_21CollectiveEpilogueFwdINS6_IJS8_SA_S9_EEENS6_IJNS7_ILi1EEESI_SI_EEESC_SE_Li256ELb1ELb1ELb0ELb0EEENS1_19SingleTileSchedulerILb1ELb0ELb1ELi128EEEEEEEEEvNT_6ParamsE --------------------------
	.section	.nv.constant0._ZN7cutlass13device_kernelIN5flash19enable_sm80_to_sm89INS1_16FlashAttnFwdSm80INS1_25CollectiveMainloopFwdSm80ILi8ELi1ELb0EN4cute5tupleIJNS5_1CILi128EEENS7_ILi32EEENS7_ILi256EEEEEELi256ENS_10bfloat16_tEfNS_4arch4Sm80ELb1ELb0ELb0ELb1ELb0ELb1ELb1ELb0EEENS1_21CollectiveEpilogueFwdINS6_IJS8_SA_S9_EEENS6_IJNS7_ILi1EEESI_SI_EEESC_SE_Li256ELb1ELb1ELb0ELb0EEENS1_19SingleTileSchedulerILb1ELb0ELb1ELi128EEEEEEEEEvNT_6ParamsE,"a",@progbits
	.sectionflags	@""
	.align	4
.nv.constant0._ZN7cutlass13device_kernelIN5flash19enable_sm80_to_sm89INS1_16FlashAttnFwdSm80INS1_25CollectiveMainloopFwdSm80ILi8ELi1ELb0EN4cute5tupleIJNS5_1CILi128EEENS7_ILi32EEENS7_ILi256EEEEEELi256ENS_10bfloat16_tEfNS_4arch4Sm80ELb1ELb0ELb0ELb1ELb0ELb1ELb1ELb0EEENS1_21CollectiveEpilogueFwdINS6_IJS8_SA_S9_EEENS6_IJNS7_ILi1EEESI_SI_EEESC_SE_Li256ELb1ELb1ELb0ELb0EEENS1_19SingleTileSchedulerILb1ELb0ELb1ELi128EEEEEEEEEvNT_6ParamsE:
	.zero		1576


//--------------------- .nv.constant0._ZN7cutlass13device_kernelIN5flash19enable_sm80_to_sm89INS1_16FlashAttnFwdSm80INS1_25CollectiveMainloopFwdSm80ILi8ELi1ELb0EN4cute5tupleIJNS5_1CILi128EEENS7_ILi96EEENS7_ILi256EEEEEELi256ENS_10bfloat16_tEfNS_4arch4Sm80ELb0ELb0ELb0ELb0ELb0ELb0ELb1ELb0EEENS1_21CollectiveEpilogueFwdINS6_IJS8_SA_S9_EEENS6_IJNS7_ILi1EEESI_SI_EEESC_SE_Li256ELb0ELb1ELb0ELb0EEENS1_19SingleTileSchedulerILb0ELb0ELb1ELi128EEEEEEEEEvNT_6ParamsE --------------------------
	.section	.nv.constant0._ZN7cutlass13device_kernelIN5flash19enable_sm80_to_sm89INS1_16FlashAttnFwdSm80INS1_25CollectiveMainloopFwdSm80ILi8ELi1ELb0EN4cute5tupleIJNS5_1CILi128EEENS7_ILi96EEENS7_ILi256EEEEEELi256ENS_10bfloat16_tEfNS_4arch4Sm80ELb0ELb0ELb0ELb0ELb0ELb0ELb1ELb0EEENS1_21CollectiveEpilogueFwdINS6_IJS8_SA_S9_EEENS6_IJNS7_ILi1EEESI_SI_EEESC_SE_Li256ELb0ELb1ELb0ELb0EEENS1_19SingleTileSchedulerILb0ELb0ELb1ELi128EEEEEEEEEvNT_6ParamsE,"a",@progbits
	.sectionflags	@""
	.align	4
.nv.constant0._ZN7cutlass13device_kernelIN5flash19enable_sm80_to_sm89INS1_16FlashAttnFwdSm80INS1_25CollectiveMainloopFwdSm80ILi8ELi1ELb0EN4cute5tupleIJNS5_1CILi128EEENS7_ILi96EEENS7_ILi256EEEEEELi256ENS_10bfloat16_tEfNS_4arch4Sm80ELb0ELb0ELb0ELb0ELb0ELb0ELb1ELb0EEENS1_21CollectiveEpilogueFwdINS6_IJS8_SA_S9_EEENS6_IJNS7_ILi1EEESI_SI_EEESC_SE_Li256ELb0ELb1ELb0ELb0EEENS1_19SingleTileSchedulerILb0ELb0ELb1ELi128EEEEEEEEEvNT_6ParamsE:
	.zero		1576


//--------------------- .nv.constant0._ZN7cutlass13device_kernelIN5flash19enable_sm80_to_sm89INS1_16FlashAttnFwdSm80INS1_25CollectiveMainloopFwdSm80ILi8ELi1ELb0EN4cute5tupleIJNS5_1CILi128EEENS7_ILi96EEENS7_ILi256EEEEEELi256ENS_10bfloat16_tEfNS_4arch4Sm80ELb0ELb0ELb0ELb1ELb0ELb0ELb1ELb0EEENS1_21CollectiveEpilogueFwdINS6_IJS8_SA_S9_EEENS6_IJNS7_ILi1EEESI_SI_EEESC_SE_Li256ELb1ELb1ELb0ELb0EEENS1_19SingleTileSchedulerILb1ELb0ELb1ELi128EEEEEEEEEvNT_6ParamsE --------------------------
	.section	.nv.constant0._ZN7cutlass13device_kernelIN5flash19enable_sm80_to_sm89INS1_16FlashAttnFwdSm80INS1_25CollectiveMainloopFwdSm80ILi8ELi1ELb0EN4cute5tupleIJNS5_1CILi128EEENS7_ILi96EEENS7_ILi256EEEEEELi256ENS_10bfloat16_tEfNS_4arch4Sm80ELb0ELb0ELb0ELb1ELb0ELb0ELb1ELb0EEENS1_21CollectiveEpilogueFwdINS6_IJS8_SA_S9_EEENS6_IJNS7_ILi1EEESI_SI_EEESC_SE_Li256ELb1ELb1ELb0ELb0EEENS1_19SingleTileSchedulerILb1ELb0ELb1ELi128EEEEEEEEEvNT_6ParamsE,"a",@progbits
	.sectionflags	@""
	.align	4
.nv.constant0._ZN7cutlass13device_kernelIN5flash19enable_sm80_to_sm89INS1_16FlashAttnFwdSm80INS1_25CollectiveMainloopFwdSm80ILi8ELi1ELb0EN4cute5tupleIJNS5_1CILi128EEENS7_ILi96EEENS7_ILi256EEEEEELi256ENS_10bfloat16_tEfNS_4arch4Sm80ELb0ELb0ELb0ELb1ELb0ELb0ELb1ELb0EEENS1_21CollectiveEpilogueFwdINS6_IJS8_SA_S9_EEENS6_IJNS7_ILi1EEESI_SI_EEESC_SE_Li256ELb1ELb1ELb0ELb0EEENS1_19SingleTileSchedulerILb1ELb0ELb1ELi128EEEEEEEEEvNT_6ParamsE:
	.zero		1576


//--------------------- .nv.constant0._ZN7cutlass13device_kernelIN5flash19enable_sm80_to_sm89INS1_16FlashAttnFwdSm80INS1_25CollectiveMainloopFwdSm80ILi8ELi1ELb0EN4cute5tupleIJNS5_1CILi128EEENS7_ILi48EEENS7_ILi256EEEEEELi256ENS_10bfloat16_tEfNS_4arch4Sm80ELb0ELb0ELb0ELb1ELb0ELb1ELb1ELb0EEENS1_21CollectiveEpilogueFwdINS6_IJS8_SA_S9_EEENS6_IJNS7_ILi1EEESI_SI_EEESC_SE_Li256ELb1ELb1ELb0ELb0EEENS1_19SingleTileSchedulerILb1ELb0ELb1ELi128EEEEEEEEEvNT_6ParamsE --------------------------
	.section	.nv.constant0._ZN7cutlass13device_kernelIN5flash19enable_sm80_to_sm89INS1_16FlashAttnFwdSm80INS1_25CollectiveMainloopFwdSm80ILi8ELi1ELb0EN4cute5tupleIJNS5_1CILi128EEENS7_ILi48EEENS7_ILi256EEEEEELi256ENS_10bfloat16_tEfNS_4arch4Sm80ELb0ELb0ELb0ELb1ELb0ELb1ELb1ELb0EEENS1_21CollectiveEpilogueFwdINS6_IJS8_SA_S9_EEENS6_IJNS7_ILi1EEESI_SI_EEESC_SE_Li256ELb1ELb1ELb0ELb0EEENS1_19SingleTileSchedulerILb1ELb0ELb1ELi128EEEEEEEEEvNT_6ParamsE,"a",@progbits
	.sectionflags	@""
	.align	4
.nv.constant0._ZN7cutlass13device_kernelIN5flash19enable_sm80_to_sm89INS1_16FlashAttnFwdSm80INS1_25CollectiveMainloopFwdSm80ILi8ELi1ELb0EN4cute5tupleIJNS5_1CILi128EEENS7_ILi48EEENS7_ILi256EEEEEELi256ENS_10bfloat16_tEfNS_4arch4Sm80ELb0ELb0ELb0ELb1ELb0ELb1ELb1ELb0EEENS1_21CollectiveEpilogueFwdINS6_IJS8_SA_S9_EEENS6_IJNS7_ILi1EEESI_SI_EEESC_SE_Li256ELb1ELb1ELb0ELb0EEENS1_19SingleTileSchedulerILb1ELb0ELb1ELi128EEEEEEEEEvNT_6ParamsE:
	.zero		1576


//--------------------- .nv.constant0._ZN7cutlass13device_kernelIN5flash19enable_sm80_to_sm89INS1_16FlashAttnFwdSm80INS1_25CollectiveMainloopFwdSm80ILi8ELi1ELb0EN4cute5tupleIJNS5_1CILi128EEENS7_ILi64EEENS7_ILi256EEEEEELi256ENS_10bfloat16_tEfNS_4arch4Sm80ELb0ELb1ELb0ELb0ELb0ELb0ELb1ELb0EEENS1_21CollectiveEpilogueFwdINS6_IJS8_SA_S9_EEENS6_IJNS7_ILi1EEESI_SI_EEESC_SE_Li256ELb0ELb1ELb0ELb0EEENS1_19SingleTileSchedulerILb0ELb0ELb1ELi128EEEEEEEEEvNT_6ParamsE --------------------------
	.section	.nv.constant0._ZN7cutlass13device_kernelIN5flash19enable_sm80_to_sm89INS1_16FlashAttnFwdSm80INS1_25CollectiveMainloopFwdSm80ILi8ELi1ELb0EN4cute5tupleIJNS5_1CILi128EEENS7_ILi64EEENS7_ILi256EEEEEELi256ENS_10bfloat16_tEfNS_4arch4Sm80ELb0ELb1ELb0ELb0ELb0ELb0ELb1ELb0EEENS1_21CollectiveEpilogueFwdINS6_IJS8_SA_S9_EEENS6_IJNS7_ILi1EEESI_SI_EEESC_SE_Li256ELb0ELb1ELb0ELb0EEENS1_19SingleTileSchedulerILb0ELb0ELb1ELi128EEEEEEEEEvNT_6ParamsE,"a",@progbits
	.sectionflags	@""
	.align	4
.nv.constant0._ZN7cutlass13device_kernelIN5flash19enable_sm80_to_sm89INS1_16FlashAttnFwdSm80INS1_25CollectiveMainloopFwdSm80ILi8ELi1ELb0EN4cute5tupleIJNS5_1CILi128EEENS7_ILi64EEENS7_ILi256EEEEEELi256ENS_10bfloat16_tEfNS_4arch4Sm80ELb0ELb1ELb0ELb0ELb0ELb0ELb1ELb0EEENS1_21CollectiveEpilogueFwdINS6_IJS8_SA_S9_EEENS6_IJNS7_ILi1EEESI_SI_EEESC_SE_Li256ELb0ELb1ELb0ELb0EEENS1_19SingleTileSchedulerILb0ELb0ELb1ELi128EEEEEEEEEvNT_6ParamsE:
	.zero		1576


//--------------------- .nv.constant0._ZN7cutlass13device_kernelIN5flash19enable_sm80_to_sm89INS1_16FlashAttnFwdSm80INS1_25CollectiveMainloopFwdSm80ILi8ELi1ELb0EN4cute5tupleIJNS5_1CILi128EEENS7_ILi64EEENS7_ILi256EEEEEELi256ENS_10bfloat16_tEfNS_4arch4Sm80ELb0ELb1ELb0ELb1ELb0ELb0ELb1ELb0EEENS1_21CollectiveEpilogueFwdINS6_IJS8_SA_S9_EEENS6_IJNS7_ILi1EEESI_SI_EEESC_SE_Li256ELb1ELb1ELb0ELb0EEENS1_19SingleTileSchedulerILb1ELb0ELb1ELi128EEEEEEEEEvNT_6ParamsE --------------------------
	.section	.nv.constant0._ZN7cutlass13device_kernelIN5flash19enable_sm80_to_sm89INS1_16FlashAttnFwdSm80INS1_25CollectiveMainloopFwdSm80ILi8ELi1ELb0EN4cute5tupleIJNS5_1CILi128EEENS7_ILi64EEENS7_ILi256EEEEEELi256ENS_10bfloat16_tEfNS_4arch4Sm80ELb0ELb1ELb0ELb1ELb0ELb0ELb1ELb0EEENS1_21CollectiveEpilogueFwdINS6_IJS8_SA_S9_EEENS6_IJNS7_ILi1EEESI_SI_EEESC_SE_Li256ELb1ELb1ELb0ELb0EEENS1_19SingleTileSchedulerILb1ELb0ELb1ELi128EEEEEEEEEvNT_6ParamsE,"a",@progbits
	.sectionflags	@""
	.align	4
.nv.constant0._ZN7cutlass13device_kernelIN5flash19enable_sm80_to_sm89INS1_16FlashAttnFwdSm80INS1_25CollectiveMainloopFwdSm80ILi8ELi1ELb0EN4cute5tupleIJNS5_1CILi128EEENS7_ILi64EEENS7_ILi256EEEEEELi256ENS_10bfloat16_tEfNS_4arch4Sm80ELb0ELb1ELb0ELb1ELb0ELb0ELb1ELb0EEENS1_21CollectiveEpilogueFwdINS6_IJS8_SA_S9_EEENS6_IJNS7_ILi1EEESI_SI_EEESC_SE_Li256ELb1ELb1ELb0ELb0EEENS1_19SingleTileSchedulerILb1ELb0ELb1ELi128EEEEEEEEEvNT_6ParamsE:
	.zero		1576


//--------------------- .nv.constant0._ZN7cutlass13device_kernelIN5flash19enable_sm80_to_sm89INS1_16FlashAttnFwdSm80INS1_25CollectiveMainloopFwdSm80ILi8ELi1ELb0EN4cute5tupleIJNS5_1CILi128EEENS7_ILi48EEENS7_ILi256EEEEEELi256ENS_10bfloat16_tEfNS_4arch4Sm80ELb0ELb1ELb0ELb1ELb0ELb1ELb1ELb0EEENS1_21CollectiveEpilogueFwdINS6_IJS8_SA_S9_EEENS6_IJNS7_ILi1EEESI_SI_EEESC_SE_Li256ELb1ELb1ELb0ELb0EEENS1_19SingleTileSchedulerILb1ELb0ELb1ELi128EEEEEEEEEvNT_6ParamsE --------------------------
	.section	.nv.constant0._ZN7cutlass13device_kernelIN5flash19enable_sm80_to_sm89INS1_16FlashAttnFwdSm80INS1_25CollectiveMainloopFwdSm80ILi8ELi1ELb0EN4cute5tupleIJNS5_1CILi128EEENS7_ILi48EEENS7_ILi256EEEEEELi256ENS_10bfloat16_tEfNS_4arch4Sm80ELb0ELb1ELb0ELb1ELb0ELb1ELb1ELb0EEENS1_21CollectiveEpilogueFwdINS6_IJS8_SA_S9_EEENS6_IJNS7_ILi1EEESI_SI_EEESC_SE_Li256ELb1ELb1ELb0ELb0EEENS1_19SingleTileSchedulerILb1ELb0ELb1ELi128EEEEEEEEEvNT_6ParamsE,"a",@progbits
	.sectionflags	@""
	.align	4
.nv.constant0._ZN7cutlass13device_kernelIN5flash19enable_sm80_to_sm89INS1_16FlashAttnFwdSm80INS1_25CollectiveMainloopFwdSm80ILi8ELi1ELb0EN4cute5tupleIJNS5_1CILi128EEENS7_ILi48EEENS7_ILi256EEEEEELi256ENS_10bfloat16_tEfNS_4arch4Sm80ELb0ELb1ELb0ELb1ELb0ELb1ELb1ELb0EEENS1_21CollectiveEpilogueFwdINS6_IJS8_SA_S9_EEENS6_IJNS7_ILi1EEESI_SI_EEESC_SE_Li256ELb1ELb1ELb0ELb0EEENS1_19SingleTileSchedulerILb1ELb0ELb1ELi128EEEEEEEEEvNT_6ParamsE:
	.zero		1576


//--------------------- .nv.constant0._ZN7cutlass13device_kernelIN5flash19enable_sm80_to_sm89INS1_16FlashAttnFwdSm80INS1_25CollectiveMainloopFwdSm80ILi8ELi1ELb0EN4cute5tupleIJNS5_1CILi128EEENS7_ILi96EEENS7_ILi256EEEEEELi256ENS_10bfloat16_tEfNS_4arch4Sm80ELb1ELb0ELb0ELb0ELb0ELb0ELb1ELb0EEENS1_21CollectiveEpilogueFwdINS6_IJS8_SA_S9_EEENS6_IJNS7_ILi1EEESI_SI_EEESC_SE_Li256ELb0ELb1ELb0ELb0EEENS1_30DynamicPersistentTileSchedulerILi256ELi256ELb0ELb1ELb0EEEEEEEEEvNT_6ParamsE --------------------------
	.section	.nv.constant0._ZN7cutlass13device_kernelIN5flash19enable_sm80_to_sm89INS1_16FlashAttnFwdSm80INS1_25CollectiveMainloopFwdSm80ILi8ELi1ELb0EN4cute5tupleIJNS5_1CILi128EEENS7_ILi96EEENS7_ILi256EEEEEELi256ENS_10bfloat16_tEfNS_4arch4Sm80ELb1ELb0ELb0ELb0ELb0ELb0ELb1ELb0EEENS1_21CollectiveEpilogueFwdINS6_IJS8_SA_S9_EEENS6_IJNS7_ILi1EEESI_SI_EEESC_SE_Li256ELb0ELb1ELb0ELb0EEENS1_30DynamicPersistentTileSchedulerILi256ELi256ELb0ELb1ELb0EEEEEEEEEvNT_6ParamsE,"a",@progbits
	.sectionflags	@""
	.align	4
.nv.constant0._ZN7cutlass13device_kernelIN5flash19enable_sm80_to_sm89INS1_16FlashAttnFwdSm80INS1_25CollectiveMainloopFwdSm80ILi8ELi1ELb0EN4cute5tupleIJNS5_1CILi128EEENS7_ILi96EEENS7_ILi256EEEEEELi256ENS_10bfloat16_tEfNS_4arch4Sm80ELb1ELb0ELb0ELb0ELb0ELb0ELb1ELb0EEENS1_21CollectiveEpilogueFwdINS6_IJS8_SA_S9_EEENS6_IJNS7_ILi1EEESI_SI_EEESC_SE_Li256ELb0ELb1ELb0ELb0EEENS1_30DynamicPersistentTileSchedulerILi256ELi256ELb0ELb1ELb0EEEEEEEEEvNT_6ParamsE:
	.zero		1592


//--------------------- .nv.constant0._ZN7cutlass13device_kernelIN5flash19enable_sm80_to_sm89INS1_16FlashAttnFwdSm80INS1_25CollectiveMainloopFwdSm80ILi8ELi1ELb0EN4cute5tupleIJNS5_1CILi128EEENS7_ILi96EEENS7_ILi256EEEEEELi256ENS_10bfloat16_tEfNS_4arch4Sm80ELb1ELb0ELb0ELb1ELb0ELb0ELb1ELb0EEENS1_21CollectiveEpilogueFwdINS6_IJS8_SA_S9_EEENS6_IJNS7_ILi1EEESI_SI_EEESC_SE_Li256ELb1ELb1ELb0ELb0EEENS1_19SingleTileSchedulerILb1ELb0ELb1ELi128EEEEEEEEEvNT_6ParamsE --------------------------
	.section	.nv.constant0._ZN7cutlass13device_kernelIN5flash19enable_sm80_to_sm89INS1_16FlashAttnFwdSm80INS1_25CollectiveMainloopFwdSm80ILi8ELi1ELb0EN4cute5tupleIJNS5_1CILi128EEENS7_ILi96EEENS7_ILi256EEEEEELi256ENS_10bfloat16_tEfNS_4arch4Sm80ELb1ELb0ELb0ELb1ELb0ELb0ELb1ELb0EEENS1_21CollectiveEpilogueFwdINS6_IJS8_SA_S9_EEENS6_IJNS7_ILi1EEESI_SI_EEESC_SE_Li256ELb1ELb1ELb0ELb0EEENS1_19SingleTileSchedulerILb1ELb0ELb1ELi128EEEEEEEEEvNT_6ParamsE,"a",@progbits
	.sectionflags	@""
	.align	4
.nv.constant0._ZN7cutlass13device_kernelIN5flash19enable_sm80_to_sm89INS1_16FlashAttnFwdSm80INS1_25CollectiveMainloopFwdSm80ILi8ELi1ELb0EN4cute5tupleIJNS5_1CILi128EEENS7_ILi96EEENS7_ILi256EEEEEELi256ENS_10bfloat16_tEfNS_4arch4Sm80ELb1ELb0ELb0ELb1ELb0ELb0ELb1ELb0EEENS1_21CollectiveEpilogueFwdINS6_IJS8_SA_S9_EEENS6_IJNS7_ILi1EEESI_SI_EEESC_SE_Li256ELb1ELb1ELb0ELb0EEENS1_19SingleTileSchedulerILb1ELb0ELb1ELi128EEEEEEEEEvNT_6ParamsE:
	.zero		1576


//--------------------- .nv.constant0._ZN7cutlass13device_kernelIN5flash19enable_sm80_to_sm89INS1_16FlashAttnFwdSm80INS1_25CollectiveMainloopFwdSm80ILi8ELi1ELb0EN4cute5tupleIJNS5_1CILi128EEENS7_ILi48EEENS7_ILi256EEEEEELi256ENS_10bfloat16_tEfNS_4arch4Sm80ELb1ELb0ELb0ELb1ELb0ELb1ELb1ELb0EEENS1_21CollectiveEpilogueFwdINS6_IJS8_SA_S9_EEENS6_IJNS7_ILi1EEESI_SI_EEESC_SE_Li256ELb1ELb1ELb0ELb0EEENS1_19SingleTileSchedulerILb1ELb0ELb1ELi128EEEEEEEEEvNT_6ParamsE --------------------------
	.section	.nv.constant0._ZN7cutlass13device_kernelIN5flash19enable_sm80_to_sm89INS1_16FlashAttnFwdSm80INS1_25CollectiveMainloopFwdSm80ILi8ELi1ELb0EN4cute5tupleIJNS5_1CILi128EEENS7_ILi48EEENS7_ILi256EEEEEELi256ENS_10bfloat16_tEfNS_4arch4Sm80ELb1ELb0ELb0ELb1ELb0ELb1ELb1ELb0EEENS1_21CollectiveEpilogueFwdINS6_IJS8_SA_S9_EEENS6_IJNS7_ILi1EEESI_SI_EEESC_SE_Li256ELb1ELb1ELb0ELb0EEENS1_19SingleTileSchedulerILb1ELb0ELb1ELi128EEEEEEEEEvNT_6ParamsE,"a",@progbits
	.sectionflags	@""
	.align	4
.nv.constant0._ZN7cutlass13device_kernelIN5flash19enable_sm80_to_sm89INS1_16FlashAttnFwdSm80INS1_25CollectiveMainloopFwdSm80ILi8ELi1ELb0EN4cute5tupleIJNS5_1CILi128EEENS7_ILi48EEENS7_ILi256EEEEEELi256ENS_10bfloat16_tEfNS_4arch4Sm80ELb1ELb0ELb0ELb1ELb0ELb1ELb1ELb0EEENS1_21CollectiveEpilogueFwdINS6_IJS8_SA_S9_EEENS6_IJNS7_ILi1EEESI_SI_EEESC_SE_Li256ELb1ELb1ELb0ELb0EEENS1_19SingleTileSchedulerILb1ELb0ELb1ELi128EEEEEEEEEvNT_6ParamsE:
	.zero		1576


//--------------------- SYMBOLS --------------------------

	.type		.nv.reservedSmem.offset0,@object
	.size		.nv.reservedSmem.offset0,0x4
